	.target	sm_90a

	.elftype	@"ET_EXEC"


//--------------------- .note.nv.tkinfo           --------------------------
	.section	.note.nv.tkinfo,"",@"SHT_NOTE"
	.sectionflags	@"SHF_NOTE_NV_TKINFO"
	.tkinfo
        /*0018*/ 	.word	0x00000002
        /*0030*/ 	.string	""
        /*0030*/ 	.string	"ptxas"
        /*0030*/ 	.string	"Cuda compilation tools, release 13.0, V13.0.88"
        /*0030*/ 	.string	"Build cuda_13.0.r13.0/compiler.36424714_0"
        /*0030*/ 	.string	"-arch sm_90a -m 64 "



//--------------------- .note.nv.cuinfo           --------------------------
	.section	.note.nv.cuinfo,"",@"SHT_NOTE"
	.sectionflags	@"SHF_NOTE_NV_CUINFO"
        /*0018*/ 	.short	0x0002
        /*001a*/ 	.short	0x005a
        /*001c*/ 	.short	0x0082
	.zero		2


//--------------------- .nv.info                  --------------------------
	.section	.nv.info,"",@"SHT_CUDA_INFO"
	.align	4


	//----- nvinfo : EIATTR_REGCOUNT
	.align		4
        /*0000*/ 	.byte	0x04, 0x2f
        /*0002*/ 	.short	(.L_18 - .L_17)
	.align		4
.L_17:
        /*0004*/ 	.word	index@(_ZN7cutlass13device_kernelINS_4gemm6kernel13GemmUniversalIN4cute5tupleIJiiiiEEENS1_10collective13CollectiveMmaINS1_34MainloopSm90TmaGmmaWarpSpecializedILi4ENS5_IJNS4_1CILi1EEESB_SB_EEENS1_35KernelTmaWarpSpecializedCooperativeEEENS5_IJNSA_ILi128EEENSA_ILi256EEENSA_ILi64EEEEEENS_10bfloat16_tENS5_IJlSB_lEEESJ_SK_NS4_8TiledMMAINS4_8MMA_AtomIJNS4_4SM904GMMA28MMA_64x256x16_F32BF16BF16_SSILNSO_5MajorE0ELSQ_0ELNSO_7ScaleInE1ELSR_1EEEEEENS4_6LayoutINS5_IJNSA_ILi2EEESB_SB_EEENS5_IJSB_NSA_ILi0EEESX_EEEEENS5_IJNS4_10UnderscoreES10_S10_EEEEENS4_13SM90_TMA_LOADENS4_14ComposedLayoutINS4_7SwizzleILi3ELi4ELi3EEENS4_18smem_ptr_flag_bitsILi16EEENSU_INS5_IJNSA_ILi8EEESH_EEENS5_IJSH_SB_EEEEEEEvNS4_8identityES13_S1D_vS1E_EENS_8epilogue10collective18CollectiveEpilogueINS1G_22Sm90TmaWarpSpecializedILi4ELi2ELi16ELb1ELb0EEEJSI_NS5_IJSF_NSA_ILi32EEEEEESJ_SK_SJ_SK_NS1G_6fusion15FusionCallbacksIS1K_NS1N_13LinCombEltActINS1G_6thread4SiLuESJ_fSJ_fLNS_15FloatRoundStyleE2EEESI_S1M_JEEES13_NS14_INS15_ILi2ELi4ELi3EEES18_NSU_INS5_IJS19_S1L_EEENS5_IJS1L_SB_EEEEEEENS4_17SM75_U32x4_LDSM_NENS4_14SM90_TMA_STOREES1Z_NS4_17SM90_U32x4_STSM_NENS4_9Copy_AtomIJS22_NS_6half_tEEEEvEEEvvEEEEvNT_6ParamsE)
        /*0008*/ 	.word	0x000000a8


	//----- nvinfo : EIATTR_FRAME_SIZE
	.align		4
.L_18:
        /*000c*/ 	.byte	0x04, 0x11
        /*000e*/ 	.short	(.L_20 - .L_19)
	.align		4
.L_19:
        /*0010*/ 	.word	index@($__internal_0_$__cuda_sm20_rcp_rn_f32_slowpath)
        /*0014*/ 	.word	0x00000000


	//----- nvinfo : EIATTR_FRAME_SIZE
	.align		4
.L_20:
        /*0018*/ 	.byte	0x04, 0x11
        /*001a*/ 	.short	(.L_22 - .L_21)
	.align		4
.L_21:
        /*001c*/ 	.word	index@(_ZN7cutlass13device_kernelINS_4gemm6kernel13GemmUniversalIN4cute5tupleIJiiiiEEENS1_10collective13CollectiveMmaINS1_34MainloopSm90TmaGmmaWarpSpecializedILi4ENS5_IJNS4_1CILi1EEESB_SB_EEENS1_35KernelTmaWarpSpecializedCooperativeEEENS5_IJNSA_ILi128EEENSA_ILi256EEENSA_ILi64EEEEEENS_10bfloat16_tENS5_IJlSB_lEEESJ_SK_NS4_8TiledMMAINS4_8MMA_AtomIJNS4_4SM904GMMA28MMA_64x256x16_F32BF16BF16_SSILNSO_5MajorE0ELSQ_0ELNSO_7ScaleInE1ELSR_1EEEEEENS4_6LayoutINS5_IJNSA_ILi2EEESB_SB_EEENS5_IJSB_NSA_ILi0EEESX_EEEEENS5_IJNS4_10UnderscoreES10_S10_EEEEENS4_13SM90_TMA_LOADENS4_14ComposedLayoutINS4_7SwizzleILi3ELi4ELi3EEENS4_18smem_ptr_flag_bitsILi16EEENSU_INS5_IJNSA_ILi8EEESH_EEENS5_IJSH_SB_EEEEEEEvNS4_8identityES13_S1D_vS1E_EENS_8epilogue10collective18CollectiveEpilogueINS1G_22Sm90TmaWarpSpecializedILi4ELi2ELi16ELb1ELb0EEEJSI_NS5_IJSF_NSA_ILi32EEEEEESJ_SK_SJ_SK_NS1G_6fusion15FusionCallbacksIS1K_NS1N_13LinCombEltActINS1G_6thread4SiLuESJ_fSJ_fLNS_15FloatRoundStyleE2EEESI_S1M_JEEES13_NS14_INS15_ILi2ELi4ELi3EEES18_NSU_INS5_IJS19_S1L_EEENS5_IJS1L_SB_EEEEEEENS4_17SM75_U32x4_LDSM_NENS4_14SM90_TMA_STOREES1Z_NS4_17SM90_U32x4_STSM_NENS4_9Copy_AtomIJS22_NS_6half_tEEEEvEEEvvEEEEvNT_6ParamsE)
        /*0020*/ 	.word	0x00000000


	//----- nvinfo : EIATTR_MIN_STACK_SIZE
	.align		4
.L_22:
        /*0024*/ 	.byte	0x04, 0x12
        /*0026*/ 	.short	(.L_24 - .L_23)
	.align		4
.L_23:
        /*0028*/ 	.word	index@(_ZN7cutlass13device_kernelINS_4gemm6kernel13GemmUniversalIN4cute5tupleIJiiiiEEENS1_10collective13CollectiveMmaINS1_34MainloopSm90TmaGmmaWarpSpecializedILi4ENS5_IJNS4_1CILi1EEESB_SB_EEENS1_35KernelTmaWarpSpecializedCooperativeEEENS5_IJNSA_ILi128EEENSA_ILi256EEENSA_ILi64EEEEEENS_10bfloat16_tENS5_IJlSB_lEEESJ_SK_NS4_8TiledMMAINS4_8MMA_AtomIJNS4_4SM904GMMA28MMA_64x256x16_F32BF16BF16_SSILNSO_5MajorE0ELSQ_0ELNSO_7ScaleInE1ELSR_1EEEEEENS4_6LayoutINS5_IJNSA_ILi2EEESB_SB_EEENS5_IJSB_NSA_ILi0EEESX_EEEEENS5_IJNS4_10UnderscoreES10_S10_EEEEENS4_13SM90_TMA_LOADENS4_14ComposedLayoutINS4_7SwizzleILi3ELi4ELi3EEENS4_18smem_ptr_flag_bitsILi16EEENSU_INS5_IJNSA_ILi8EEESH_EEENS5_IJSH_SB_EEEEEEEvNS4_8identityES13_S1D_vS1E_EENS_8epilogue10collective18CollectiveEpilogueINS1G_22Sm90TmaWarpSpecializedILi4ELi2ELi16ELb1ELb0EEEJSI_NS5_IJSF_NSA_ILi32EEEEEESJ_SK_SJ_SK_NS1G_6fusion15FusionCallbacksIS1K_NS1N_13LinCombEltActINS1G_6thread4SiLuESJ_fSJ_fLNS_15FloatRoundStyleE2EEESI_S1M_JEEES13_NS14_INS15_ILi2ELi4ELi3EEES18_NSU_INS5_IJS19_S1L_EEENS5_IJS1L_SB_EEEEEEENS4_17SM75_U32x4_LDSM_NENS4_14SM90_TMA_STOREES1Z_NS4_17SM90_U32x4_STSM_NENS4_9Copy_AtomIJS22_NS_6half_tEEEEvEEEvvEEEEvNT_6ParamsE)
        /*002c*/ 	.word	0x00000000
.L_24:


//--------------------- .nv.compat                --------------------------
	.section	.nv.compat,"",@"SHT_CUDA_COMPAT_INFO"
	.align	4
        /*0000*/ 	.byte	0x02, 0x09, 0x01, 0x00, 0x02, 0x02, 0x04, 0x00, 0x02, 0x05, 0x05, 0x00, 0x03, 0x07, 0x01, 0x01
        /*0010*/ 	.byte	0x02, 0x03, 0x01, 0x00, 0x02, 0x06, 0x01, 0x00, 0x04, 0x0b, 0x08, 0x00, 0x00, 0x00, 0x00, 0x00
        /*0020*/ 	.byte	0x00, 0x00, 0x00, 0x00


//--------------------- .nv.info._ZN7cutlass13device_kernelINS_4gemm6kernel13GemmUniversalIN4cute5tupleIJiiiiEEENS1_10collective13CollectiveMmaINS1_34MainloopSm90TmaGmmaWarpSpecializedILi4ENS5_IJNS4_1CILi1EEESB_SB_EEENS1_35KernelTmaWarpSpecializedCooperativeEEENS5_IJNSA_ILi128EEENSA_ILi256EEENSA_ILi64EEEEEENS_10bfloat16_tENS5_IJlSB_lEEESJ_SK_NS4_8TiledMMAINS4_8MMA_AtomIJNS4_4SM904GMMA28MMA_64x256x16_F32BF16BF16_SSILNSO_5MajorE0ELSQ_0ELNSO_7ScaleInE1ELSR_1EEEEEENS4_6LayoutINS5_IJNSA_ILi2EEESB_SB_EEENS5_IJSB_NSA_ILi0EEESX_EEEEENS5_IJNS4_10UnderscoreES10_S10_EEEEENS4_13SM90_TMA_LOADENS4_14ComposedLayoutINS4_7SwizzleILi3ELi4ELi3EEENS4_18smem_ptr_flag_bitsILi16EEENSU_INS5_IJNSA_ILi8EEESH_EEENS5_IJSH_SB_EEEEEEEvNS4_8identityES13_S1D_vS1E_EENS_8epilogue10collective18CollectiveEpilogueINS1G_22Sm90TmaWarpSpecializedILi4ELi2ELi16ELb1ELb0EEEJSI_NS5_IJSF_NSA_ILi32EEEEEESJ_SK_SJ_SK_NS1G_6fusion15FusionCallbacksIS1K_NS1N_13LinCombEltActINS1G_6thread4SiLuESJ_fSJ_fLNS_15FloatRoundStyleE2EEESI_S1M_JEEES13_NS14_INS15_ILi2ELi4ELi3EEES18_NSU_INS5_IJS19_S1L_EEENS5_IJS1L_SB_EEEEEEENS4_17SM75_U32x4_LDSM_NENS4_14SM90_TMA_STOREES1Z_NS4_17SM90_U32x4_STSM_NENS4_9Copy_AtomIJS22_NS_6half_tEEEEvEEEvvEEEEvNT_6ParamsE --------------------------
	.section	.nv.info._ZN7cutlass13device_kernelINS_4gemm6kernel13GemmUniversalIN4cute5tupleIJiiiiEEENS1_10collective13CollectiveMmaINS1_34MainloopSm90TmaGmmaWarpSpecializedILi4ENS5_IJNS4_1CILi1EEESB_SB_EEENS1_35KernelTmaWarpSpecializedCooperativeEEENS5_IJNSA_ILi128EEENSA_ILi256EEENSA_ILi64EEEEEENS_10bfloat16_tENS5_IJlSB_lEEESJ_SK_NS4_8TiledMMAINS4_8MMA_AtomIJNS4_4SM904GMMA28MMA_64x256x16_F32BF16BF16_SSILNSO_5MajorE0ELSQ_0ELNSO_7ScaleInE1ELSR_1EEEEEENS4_6LayoutINS5_IJNSA_ILi2EEESB_SB_EEENS5_IJSB_NSA_ILi0EEESX_EEEEENS5_IJNS4_10UnderscoreES10_S10_EEEEENS4_13SM90_TMA_LOADENS4_14ComposedLayoutINS4_7SwizzleILi3ELi4ELi3EEENS4_18smem_ptr_flag_bitsILi16EEENSU_INS5_IJNSA_ILi8EEESH_EEENS5_IJSH_SB_EEEEEEEvNS4_8identityES13_S1D_vS1E_EENS_8epilogue10collective18CollectiveEpilogueINS1G_22Sm90TmaWarpSpecializedILi4ELi2ELi16ELb1ELb0EEEJSI_NS5_IJSF_NSA_ILi32EEEEEESJ_SK_SJ_SK_NS1G_6fusion15FusionCallbacksIS1K_NS1N_13LinCombEltActINS1G_6thread4SiLuESJ_fSJ_fLNS_15FloatRoundStyleE2EEESI_S1M_JEEES13_NS14_INS15_ILi2ELi4ELi3EEES18_NSU_INS5_IJS19_S1L_EEENS5_IJS1L_SB_EEEEEEENS4_17SM75_U32x4_LDSM_NENS4_14SM90_TMA_STOREES1Z_NS4_17SM90_U32x4_STSM_NENS4_9Copy_AtomIJS22_NS_6half_tEEEEvEEEvvEEEEvNT_6ParamsE,"",@"SHT_CUDA_INFO"
	.sectionflags	@""
	.align	4


	//----- nvinfo : EIATTR_CUDA_API_VERSION
	.align		4
        /*0000*/ 	.byte	0x04, 0x37
        /*0002*/ 	.short	(.L_26 - .L_25)
.L_25:
        /*0004*/ 	.word	0x00000082


	//----- nvinfo : EIATTR_KPARAM_INFO
	.align		4
.L_26:
        /*0008*/ 	.byte	0x04, 0x17
        /*000a*/ 	.short	(.L_28 - .L_27)
.L_27:
        /*000c*/ 	.word	0x00000000
        /*0010*/ 	.short	0x0000
        /*0012*/ 	.short	0x0070
        /*0014*/ 	.byte	0x00, 0xf0, 0x01, 0x1c


	//----- nvinfo : EIATTR_SPARSE_MMA_MASK
	.align		4
.L_28:
        /*0018*/ 	.byte	0x03, 0x50
        /*001a*/ 	.short	0x0000


	//----- nvinfo : EIATTR_MAXREG_COUNT
	.align		4
        /*001c*/ 	.byte	0x03, 0x1b
        /*001e*/ 	.short	0x00a8


	//----- nvinfo : EIATTR_NUM_BARRIERS
	.align		4
        /*0020*/ 	.byte	0x02, 0x4c
        /*0022*/ 	.byte	0x02
	.zero		1


	//----- nvinfo : EIATTR_EXTERNS
	.align		4
        /*0024*/ 	.byte	0x04, 0x0f
        /*0026*/ 	.short	(.L_30 - .L_29)


	//   ....[0]....
	.align		4
.L_29:
        /*0028*/ 	.word	index@(__assertfail)


	//----- nvinfo : EIATTR_MERCURY_ISA_VERSION
	.align		4
.L_30:
        /*002c*/ 	.byte	0x03, 0x5f
        /*002e*/ 	.short	0x0101


	//----- nvinfo : EIATTR_INT_WARP_WIDE_INSTR_OFFSETS
	.align		4
        /*0030*/ 	.byte	0x04, 0x31
        /*0032*/ 	.short	(.L_32 - .L_31)


	//   ....[0]....
.L_31:
        /*0034*/ 	.word	0x000008c0


	//   ....[1]....
        /*0038*/ 	.word	0x000008d0


	//   ....[2]....
        /*003c*/ 	.word	0x00000960


	//----- nvinfo : EIATTR_COOP_GROUP_MASK_REGIDS
	.align		4
.L_32:
        /*0040*/ 	.byte	0x04, 0x29
        /*0042*/ 	.short	(.L_34 - .L_33)


	//   ....[0]....
.L_33:
        /*0044*/ 	.word	0xffffffff


	//   ....[1]....
        /*0048*/ 	.word	0xffffffff


	//   ....[2]....
        /*004c*/ 	.word	0xffffffff


	//   ....[3]....
        /*0050*/ 	.word	0xffffffff


	//   ....[4]....
        /*0054*/ 	.word	0xffffffff


	//   ....[5]....
        /*0058*/ 	.word	0xffffffff


	//----- nvinfo : EIATTR_COOP_GROUP_INSTR_OFFSETS
	.align		4
.L_34:
        /*005c*/ 	.byte	0x04, 0x28
        /*005e*/ 	.short	(.L_36 - .L_35)


	//   ....[0]....
.L_35:
        /*0060*/ 	.word	0x00000070


	//   ....[1]....
        /*0064*/ 	.word	0x00000080


	//   ....[2]....
        /*0068*/ 	.word	0x00000440


	//   ....[3]....
        /*006c*/ 	.word	0x000005d0


	//   ....[4]....
        /*0070*/ 	.word	0x00000780


	//   ....[5]....
        /*0074*/ 	.word	0x000014a0


	//----- nvinfo : EIATTR_REG_RECONFIG
	.align		4
.L_36:
        /*0078*/ 	.byte	0x01, 0x54
	.zero		2


	//----- nvinfo : EIATTR_SYSCALL_OFFSETS
	.align		4
        /*007c*/ 	.byte	0x04, 0x46
        /*007e*/ 	.short	(.L_38 - .L_37)


	//   ....[0]....
.L_37:
        /*0080*/ 	.word	0x00001660


	//   ....[1]....
        /*0084*/ 	.word	0x000020e0


	//   ....[2]....
        /*0088*/ 	.word	0x000021d0


	//----- nvinfo : EIATTR_MBARRIER_INSTR_OFFSETS
	.align		4
.L_38:
        /*008c*/ 	.byte	0x04, 0x39
        /*008e*/ 	.short	(.L_40 - .L_39)


	//   ....[0]....
.L_39:
        /*0090*/ 	.word	0x00000540
        /*0094*/ 	.word	0x000000ff
        /*0098*/ 	.word	0x00000000
        /*009c*/ 	.short	0x0100
        /*009e*/ 	.byte	0x08
	.zero		1


	//   ....[1]....
        /*00a0*/ 	.word	0x00000550
        /*00a4*/ 	.word	0x000000ff
        /*00a8*/ 	.word	0x00000020
        /*00ac*/ 	.short	0x0100
        /*00ae*/ 	.byte	0x08
	.zero		1


	//   ....[2]....
        /*00b0*/ 	.word	0x00000560
        /*00b4*/ 	.word	0x000000ff
        /*00b8*/ 	.word	0x00000008
        /*00bc*/ 	.short	0x0100
        /*00be*/ 	.byte	0x08
	.zero		1


	//   ....[3]....
        /*00c0*/ 	.word	0x00000570
        /*00c4*/ 	.word	0x000000ff
        /*00c8*/ 	.word	0x00000028
        /*00cc*/ 	.short	0x0100
        /*00ce*/ 	.byte	0x08
	.zero		1


	//   ....[4]....
        /*00d0*/ 	.word	0x00000580
        /*00d4*/ 	.word	0x000000ff
        /*00d8*/ 	.word	0x00000010
        /*00dc*/ 	.short	0x0100
        /*00de*/ 	.byte	0x08
	.zero		1


	//   ....[5]....
        /*00e0*/ 	.word	0x00000590
        /*00e4*/ 	.word	0x000000ff
        /*00e8*/ 	.word	0x00000030
        /*00ec*/ 	.short	0x0100
        /*00ee*/ 	.byte	0x08
	.zero		1


	//   ....[6]....
        /*00f0*/ 	.word	0x000005a0
        /*00f4*/ 	.word	0x000000ff
        /*00f8*/ 	.word	0x00000018
        /*00fc*/ 	.short	0x0100
        /*00fe*/ 	.byte	0x08
	.zero		1


	//   ....[7]....
        /*0100*/ 	.word	0x000005b0
        /*0104*/ 	.word	0x000000ff
        /*0108*/ 	.word	0x00000038
        /*010c*/ 	.short	0x0100
        /*010e*/ 	.byte	0x08
	.zero		1


	//   ....[8]....
        /*0110*/ 	.word	0x000006f0
        /*0114*/ 	.word	0x000000ff
        /*0118*/ 	.word	0x00000040
        /*011c*/ 	.short	0x0100
        /*011e*/ 	.byte	0x08
	.zero		1


	//   ....[9]....
        /*0120*/ 	.word	0x00000700
        /*0124*/ 	.word	0x000000ff
        /*0128*/ 	.word	0x00000060
        /*012c*/ 	.short	0x0100
        /*012e*/ 	.byte	0x08
	.zero		1


	//   ....[10]....
        /*0130*/ 	.word	0x00000710
        /*0134*/ 	.word	0x000000ff
        /*0138*/ 	.word	0x00000048
        /*013c*/ 	.short	0x0100
        /*013e*/ 	.byte	0x08
	.zero		1


	//   ....[11]....
        /*0140*/ 	.word	0x00000720
        /*0144*/ 	.word	0x000000ff
        /*0148*/ 	.word	0x00000068
        /*014c*/ 	.short	0x0100
        /*014e*/ 	.byte	0x08
	.zero		1


	//   ....[12]....
        /*0150*/ 	.word	0x00000730
        /*0154*/ 	.word	0x000000ff
        /*0158*/ 	.word	0x00000050
        /*015c*/ 	.short	0x0100
        /*015e*/ 	.byte	0x08
	.zero		1


	//   ....[13]....
        /*0160*/ 	.word	0x00000740
        /*0164*/ 	.word	0x000000ff
        /*0168*/ 	.word	0x00000070
        /*016c*/ 	.short	0x0100
        /*016e*/ 	.byte	0x08
	.zero		1


	//   ....[14]....
        /*0170*/ 	.word	0x00000750
        /*0174*/ 	.word	0x000000ff
        /*0178*/ 	.word	0x00000058
        /*017c*/ 	.short	0x0100
        /*017e*/ 	.byte	0x08
	.zero		1


	//   ....[15]....
        /*0180*/ 	.word	0x00000760
        /*0184*/ 	.word	0x000000ff
        /*0188*/ 	.word	0x00000078
        /*018c*/ 	.short	0x0100
        /*018e*/ 	.byte	0x08
	.zero		1


	//   ....[16]....
        /*0190*/ 	.word	0x000009f0
        /*0194*/ 	.word	0x000000ff
        /*0198*/ 	.word	0x00000080
        /*019c*/ 	.short	0x0100
        /*019e*/ 	.byte	0x08
	.zero		1


	//   ....[17]....
        /*01a0*/ 	.word	0x00000a60
        /*01a4*/ 	.word	0x000000ff
        /*01a8*/ 	.word	0x00000088
        /*01ac*/ 	.short	0x0100
        /*01ae*/ 	.byte	0x08
	.zero		1


	//   ....[18]....
        /*01b0*/ 	.word	0x000016e0
        /*01b4*/ 	.word	0x00000003
        /*01b8*/ 	.word	0x00000000
        /*01bc*/ 	.short	0x010a
        /*01be*/ 	.byte	0x3f
	.zero		1


	//   ....[19]....
        /*01c0*/ 	.word	0x00001720
        /*01c4*/ 	.word	0x00000003
        /*01c8*/ 	.word	0x00000000
        /*01cc*/ 	.short	0x010a
        /*01ce*/ 	.byte	0x3f
	.zero		1


	//   ....[20]....
        /*01d0*/ 	.word	0x00001ac0
        /*01d4*/ 	.word	0x000000ff
        /*01d8*/ 	.word	0x00000000
        /*01dc*/ 	.short	0x010a
        /*01de*/ 	.byte	0x04
	.zero		1


	//   ....[21]....
        /*01e0*/ 	.word	0x00001b00
        /*01e4*/ 	.word	0x000000ff
        /*01e8*/ 	.word	0x00000000
        /*01ec*/ 	.short	0x010a
        /*01ee*/ 	.byte	0x04
	.zero		1


	//   ....[22]....
        /*01f0*/ 	.word	0x00001d90
        /*01f4*/ 	.word	0x000000ff
        /*01f8*/ 	.word	0x00000000
        /*01fc*/ 	.short	0x0101
        /*01fe*/ 	.byte	0x04
	.zero		1


	//   ....[23]....
        /*0200*/ 	.word	0x00001f40
        /*0204*/ 	.word	0x000000ff
        /*0208*/ 	.word	0x00000000
        /*020c*/ 	.short	0x0101
        /*020e*/ 	.byte	0x04
	.zero		1


	//   ....[24]....
        /*0210*/ 	.word	0x00002670
        /*0214*/ 	.word	0x000000ff
        /*0218*/ 	.word	0x00000040
        /*021c*/ 	.short	0x010a
        /*021e*/ 	.byte	0x2d
	.zero		1


	//   ....[25]....
        /*0220*/ 	.word	0x00004670
        /*0224*/ 	.word	0x000000ff
        /*0228*/ 	.word	0x00000000
        /*022c*/ 	.short	0x0101
        /*022e*/ 	.byte	0x04
	.zero		1


	//   ....[26]....
        /*0230*/ 	.word	0x00004740
        /*0234*/ 	.word	0x00000000
        /*0238*/ 	.word	0x00000040
        /*023c*/ 	.short	0x010a
        /*023e*/ 	.byte	0x3f
	.zero		1


	//   ....[27]....
        /*0240*/ 	.word	0x000065a0
        /*0244*/ 	.word	0x000000ff
        /*0248*/ 	.word	0x00000000
        /*024c*/ 	.short	0x0101
        /*024e*/ 	.byte	0x04
	.zero		1


	//   ....[28]....
        /*0250*/ 	.word	0x00006690
        /*0254*/ 	.word	0x00000000
        /*0258*/ 	.word	0x00000040
        /*025c*/ 	.short	0x010a
        /*025e*/ 	.byte	0x3f
	.zero		1


	//   ....[29]....
        /*0260*/ 	.word	0x00008510
        /*0264*/ 	.word	0x000000ff
        /*0268*/ 	.word	0x00000000
        /*026c*/ 	.short	0x0101
        /*026e*/ 	.byte	0x04
	.zero		1


	//   ....[30]....
        /*0270*/ 	.word	0x000085f0
        /*0274*/ 	.word	0x00000003
        /*0278*/ 	.word	0x00000040
        /*027c*/ 	.short	0x010a
        /*027e*/ 	.byte	0x3f
	.zero		1


	//   ....[31]....
        /*0280*/ 	.word	0x0000a480
        /*0284*/ 	.word	0x000000ff
        /*0288*/ 	.word	0x00000000
        /*028c*/ 	.short	0x0101
        /*028e*/ 	.byte	0x04
	.zero		1


	//   ....[32]....
        /*0290*/ 	.word	0x0000a560
        /*0294*/ 	.word	0x00000000
        /*0298*/ 	.word	0x00000040
        /*029c*/ 	.short	0x010a
        /*029e*/ 	.byte	0x3f
	.zero		1


	//   ....[33]....
        /*02a0*/ 	.word	0x0000c3c0
        /*02a4*/ 	.word	0x000000ff
        /*02a8*/ 	.word	0x00000000
        /*02ac*/ 	.short	0x0101
        /*02ae*/ 	.byte	0x04
	.zero		1


	//   ....[34]....
        /*02b0*/ 	.word	0x0000c4a0
        /*02b4*/ 	.word	0x00000000
        /*02b8*/ 	.word	0x00000040
        /*02bc*/ 	.short	0x010a
        /*02be*/ 	.byte	0x3f
	.zero		1


	//   ....[35]....
        /*02c0*/ 	.word	0x0000e300
        /*02c4*/ 	.word	0x000000ff
        /*02c8*/ 	.word	0x00000000
        /*02cc*/ 	.short	0x0101
        /*02ce*/ 	.byte	0x04
	.zero		1


	//   ....[36]....
        /*02d0*/ 	.word	0x0000e3e0
        /*02d4*/ 	.word	0x00000000
        /*02d8*/ 	.word	0x00000040
        /*02dc*/ 	.short	0x010a
        /*02de*/ 	.byte	0x3f
	.zero		1


	//   ....[37]....
        /*02e0*/ 	.word	0x00010240
        /*02e4*/ 	.word	0x000000ff
        /*02e8*/ 	.word	0x00000000
        /*02ec*/ 	.short	0x0101
        /*02ee*/ 	.byte	0x04
	.zero		1


	//   ....[38]....
        /*02f0*/ 	.word	0x00010310
        /*02f4*/ 	.word	0x00000000
        /*02f8*/ 	.word	0x00000040
        /*02fc*/ 	.short	0x010a
        /*02fe*/ 	.byte	0x3f
	.zero		1


	//   ....[39]....
        /*0300*/ 	.word	0x00012130
        /*0304*/ 	.word	0x000000ff
        /*0308*/ 	.word	0x00000000
        /*030c*/ 	.short	0x0101
        /*030e*/ 	.byte	0x04
	.zero		1


	//   ....[40]....
        /*0310*/ 	.word	0x00012b20
        /*0314*/ 	.word	0x000000ff
        /*0318*/ 	.word	0x00000000
        /*031c*/ 	.short	0x0101
        /*031e*/ 	.byte	0x04
	.zero		1


	//   ....[41]....
        /*0320*/ 	.word	0x00013210
        /*0324*/ 	.word	0x000000ff
        /*0328*/ 	.word	0x00000088
        /*032c*/ 	.short	0x010a
        /*032e*/ 	.byte	0x04
	.zero		1


	//   ....[42]....
        /*0330*/ 	.word	0x00013610
        /*0334*/ 	.word	0x000000ff
        /*0338*/ 	.word	0x00000060
        /*033c*/ 	.short	0x010a
        /*033e*/ 	.byte	0x0d
	.zero		1


	//   ....[43]....
        /*0340*/ 	.word	0x00013700
        /*0344*/ 	.word	0x000000ff
        /*0348*/ 	.word	0x00000040
        /*034c*/ 	.short	0x010b
        /*034e*/ 	.byte	0x0d
	.zero		1


	//   ....[44]....
        /*0350*/ 	.word	0x00013760
        /*0354*/ 	.word	0x000000ff
        /*0358*/ 	.word	0x00000000
        /*035c*/ 	.short	0x0101
        /*035e*/ 	.byte	0x10
	.zero		1


	//   ....[45]....
        /*0360*/ 	.word	0x00013790
        /*0364*/ 	.word	0x000000ff
        /*0368*/ 	.word	0x00000068
        /*036c*/ 	.short	0x010a
        /*036e*/ 	.byte	0x0d
	.zero		1


	//   ....[46]....
        /*0370*/ 	.word	0x000138a0
        /*0374*/ 	.word	0x000000ff
        /*0378*/ 	.word	0x00000048
        /*037c*/ 	.short	0x010b
        /*037e*/ 	.byte	0x0d
	.zero		1


	//   ....[47]....
        /*0380*/ 	.word	0x00013900
        /*0384*/ 	.word	0x000000ff
        /*0388*/ 	.word	0x00000000
        /*038c*/ 	.short	0x0101
        /*038e*/ 	.byte	0x12
	.zero		1


	//   ....[48]....
        /*0390*/ 	.word	0x00013930
        /*0394*/ 	.word	0x000000ff
        /*0398*/ 	.word	0x00000070
        /*039c*/ 	.short	0x010a
        /*039e*/ 	.byte	0x0d
	.zero		1


	//   ....[49]....
        /*03a0*/ 	.word	0x00013a40
        /*03a4*/ 	.word	0x000000ff
        /*03a8*/ 	.word	0x00000050
        /*03ac*/ 	.short	0x010b
        /*03ae*/ 	.byte	0x0d
	.zero		1


	//   ....[50]....
        /*03b0*/ 	.word	0x00013aa0
        /*03b4*/ 	.word	0x000000ff
        /*03b8*/ 	.word	0x00000000
        /*03bc*/ 	.short	0x0101
        /*03be*/ 	.byte	0x15
	.zero		1


	//   ....[51]....
        /*03c0*/ 	.word	0x00013ad0
        /*03c4*/ 	.word	0x000000ff
        /*03c8*/ 	.word	0x00000078
        /*03cc*/ 	.short	0x010a
        /*03ce*/ 	.byte	0x0d
	.zero		1


	//   ....[52]....
        /*03d0*/ 	.word	0x00013be0
        /*03d4*/ 	.word	0x000000ff
        /*03d8*/ 	.word	0x00000058
        /*03dc*/ 	.short	0x010b
        /*03de*/ 	.byte	0x0d
	.zero		1


	//   ....[53]....
        /*03e0*/ 	.word	0x00013c40
        /*03e4*/ 	.word	0x000000ff
        /*03e8*/ 	.word	0x00000000
        /*03ec*/ 	.short	0x0101
        /*03ee*/ 	.byte	0x1d
	.zero		1


	//   ....[54]....
        /*03f0*/ 	.word	0x00013c80
        /*03f4*/ 	.word	0x000000ff
        /*03f8*/ 	.word	0x00000060
        /*03fc*/ 	.short	0x010a
        /*03fe*/ 	.byte	0x0d
	.zero		1


	//   ....[55]....
        /*0400*/ 	.word	0x00013d80
        /*0404*/ 	.word	0x000000ff
        /*0408*/ 	.word	0x00000040
        /*040c*/ 	.short	0x010b
        /*040e*/ 	.byte	0x0d
	.zero		1


	//   ....[56]....
        /*0410*/ 	.word	0x00013dc0
        /*0414*/ 	.word	0x000000ff
        /*0418*/ 	.word	0x00000000
        /*041c*/ 	.short	0x0101
        /*041e*/ 	.byte	0x10
	.zero		1


	//   ....[57]....
        /*0420*/ 	.word	0x00013df0
        /*0424*/ 	.word	0x000000ff
        /*0428*/ 	.word	0x00000068
        /*042c*/ 	.short	0x010a
        /*042e*/ 	.byte	0x0d
	.zero		1


	//   ....[58]....
        /*0430*/ 	.word	0x00013ef0
        /*0434*/ 	.word	0x000000ff
        /*0438*/ 	.word	0x00000048
        /*043c*/ 	.short	0x010b
        /*043e*/ 	.byte	0x0d
	.zero		1


	//   ....[59]....
        /*0440*/ 	.word	0x00013f30
        /*0444*/ 	.word	0x000000ff
        /*0448*/ 	.word	0x00000000
        /*044c*/ 	.short	0x0101
        /*044e*/ 	.byte	0x12
	.zero		1


	//   ....[60]....
        /*0450*/ 	.word	0x00013f60
        /*0454*/ 	.word	0x000000ff
        /*0458*/ 	.word	0x00000070
        /*045c*/ 	.short	0x010a
        /*045e*/ 	.byte	0x0d
	.zero		1


	//   ....[61]....
        /*0460*/ 	.word	0x00014060
        /*0464*/ 	.word	0x000000ff
        /*0468*/ 	.word	0x00000050
        /*046c*/ 	.short	0x010b
        /*046e*/ 	.byte	0x0d
	.zero		1


	//   ....[62]....
        /*0470*/ 	.word	0x000140a0
        /*0474*/ 	.word	0x000000ff
        /*0478*/ 	.word	0x00000000
        /*047c*/ 	.short	0x0101
        /*047e*/ 	.byte	0x15
	.zero		1


	//   ....[63]....
        /*0480*/ 	.word	0x000140d0
        /*0484*/ 	.word	0x000000ff
        /*0488*/ 	.word	0x00000078
        /*048c*/ 	.short	0x010a
        /*048e*/ 	.byte	0x0d
	.zero		1


	//   ....[64]....
        /*0490*/ 	.word	0x000141d0
        /*0494*/ 	.word	0x000000ff
        /*0498*/ 	.word	0x00000058
        /*049c*/ 	.short	0x010b
        /*049e*/ 	.byte	0x0d
	.zero		1


	//   ....[65]....
        /*04a0*/ 	.word	0x00014220
        /*04a4*/ 	.word	0x000000ff
        /*04a8*/ 	.word	0x00000000
        /*04ac*/ 	.short	0x0101
        /*04ae*/ 	.byte	0x1d
	.zero		1


	//   ....[66]....
        /*04b0*/ 	.word	0x000148f0
        /*04b4*/ 	.word	0x00000000
        /*04b8*/ 	.word	0x00000060
        /*04bc*/ 	.short	0x010a
        /*04be*/ 	.byte	0x3f
	.zero		1


	//   ....[67]....
        /*04c0*/ 	.word	0x00014930
        /*04c4*/ 	.word	0x00000000
        /*04c8*/ 	.word	0x00000068
        /*04cc*/ 	.short	0x010a
        /*04ce*/ 	.byte	0x3f
	.zero		1


	//   ....[68]....
        /*04d0*/ 	.word	0x00014970
        /*04d4*/ 	.word	0x00000000
        /*04d8*/ 	.word	0x00000070
        /*04dc*/ 	.short	0x010a
        /*04de*/ 	.byte	0x3f
	.zero		1


	//   ....[69]....
        /*04e0*/ 	.word	0x000149d0
        /*04e4*/ 	.word	0x00000000
        /*04e8*/ 	.word	0x00000078
        /*04ec*/ 	.short	0x010a
        /*04ee*/ 	.byte	0x3f
	.zero		1


	//   ....[70]....
        /*04f0*/ 	.word	0x00014d00
        /*04f4*/ 	.word	0x00000014
        /*04f8*/ 	.word	0x00000020
        /*04fc*/ 	.short	0x010a
        /*04fe*/ 	.byte	0x3f
	.zero		1


	//   ....[71]....
        /*0500*/ 	.word	0x000150b0
        /*0504*/ 	.word	0x00000004
        /*0508*/ 	.word	0x00000088
        /*050c*/ 	.short	0x0101
        /*050e*/ 	.byte	0x3f
	.zero		1


	//   ....[72]....
        /*0510*/ 	.word	0x000157d0
        /*0514*/ 	.word	0x00000007
        /*0518*/ 	.word	0x00000000
        /*051c*/ 	.short	0x010a
        /*051e*/ 	.byte	0x3f
	.zero		1


	//   ....[73]....
        /*0520*/ 	.word	0x00015850
        /*0524*/ 	.word	0x00000009
        /*0528*/ 	.word	0x00000000
        /*052c*/ 	.short	0x010a
        /*052e*/ 	.byte	0x3f
	.zero		1


	//   ....[74]....
        /*0530*/ 	.word	0x000158e0
        /*0534*/ 	.word	0x00000006
        /*0538*/ 	.word	0x00000000
        /*053c*/ 	.short	0x010a
        /*053e*/ 	.byte	0x3f
	.zero		1


	//   ....[75]....
        /*0540*/ 	.word	0x00015970
        /*0544*/ 	.word	0x00000003
        /*0548*/ 	.word	0x00000000
        /*054c*/ 	.short	0x010a
        /*054e*/ 	.byte	0x3f
	.zero		1


	//   ....[76]....
        /*0550*/ 	.word	0x000159d0
        /*0554*/ 	.word	0x00000003
        /*0558*/ 	.word	0x00000000
        /*055c*/ 	.short	0x010a
        /*055e*/ 	.byte	0x3f
	.zero		1


	//   ....[77]....
        /*0560*/ 	.word	0x00015a30
        /*0564*/ 	.word	0x00000004
        /*0568*/ 	.word	0x00000000
        /*056c*/ 	.short	0x010a
        /*056e*/ 	.byte	0x3f
	.zero		1


	//   ....[78]....
        /*0570*/ 	.word	0x00015a90
        /*0574*/ 	.word	0x00000003
        /*0578*/ 	.word	0x00000040
        /*057c*/ 	.short	0x010a
        /*057e*/ 	.byte	0x3f
	.zero		1


	//   ....[79]....
        /*0580*/ 	.word	0x00015ae0
        /*0584*/ 	.word	0x00000000
        /*0588*/ 	.word	0x00000040
        /*058c*/ 	.short	0x010a
        /*058e*/ 	.byte	0x3f
	.zero		1


	//   ....[80]....
        /*0590*/ 	.word	0x00015b30
        /*0594*/ 	.word	0x00000000
        /*0598*/ 	.word	0x00000040
        /*059c*/ 	.short	0x010a
        /*059e*/ 	.byte	0x3f
	.zero		1


	//   ....[81]....
        /*05a0*/ 	.word	0x00015b80
        /*05a4*/ 	.word	0x00000003
        /*05a8*/ 	.word	0x00000040
        /*05ac*/ 	.short	0x010a
        /*05ae*/ 	.byte	0x3f
	.zero		1


	//   ....[82]....
        /*05b0*/ 	.word	0x00015bd0
        /*05b4*/ 	.word	0x00000000
        /*05b8*/ 	.word	0x00000040
        /*05bc*/ 	.short	0x010a
        /*05be*/ 	.byte	0x3f
	.zero		1


	//   ....[83]....
        /*05c0*/ 	.word	0x00015c20
        /*05c4*/ 	.word	0x00000000
        /*05c8*/ 	.word	0x00000040
        /*05cc*/ 	.short	0x010a
        /*05ce*/ 	.byte	0x3f
	.zero		1


	//   ....[84]....
        /*05d0*/ 	.word	0x00015c70
        /*05d4*/ 	.word	0x00000000
        /*05d8*/ 	.word	0x00000040
        /*05dc*/ 	.short	0x010a
        /*05de*/ 	.byte	0x3f
	.zero		1


	//   ....[85]....
        /*05e0*/ 	.word	0x00015cc0
        /*05e4*/ 	.word	0x00000000
        /*05e8*/ 	.word	0x00000040
        /*05ec*/ 	.short	0x010a
        /*05ee*/ 	.byte	0x3f
	.zero		1


	//   ....[86]....
        /*05f0*/ 	.word	0x00015d20
        /*05f4*/ 	.word	0x00000009
        /*05f8*/ 	.word	0x00000088
        /*05fc*/ 	.short	0x010a
        /*05fe*/ 	.byte	0x3f
	.zero		1


	//   ....[87]....
        /*0600*/ 	.word	0x00015d80
        /*0604*/ 	.word	0x00000005
        /*0608*/ 	.word	0x00000060
        /*060c*/ 	.short	0x010a
        /*060e*/ 	.byte	0x3f
	.zero		1


	//   ....[88]....
        /*0610*/ 	.word	0x00015de0
        /*0614*/ 	.word	0x00000005
        /*0618*/ 	.word	0x00000068
        /*061c*/ 	.short	0x010a
        /*061e*/ 	.byte	0x3f
	.zero		1


	//   ....[89]....
        /*0620*/ 	.word	0x00015e40
        /*0624*/ 	.word	0x00000005
        /*0628*/ 	.word	0x00000070
        /*062c*/ 	.short	0x010a
        /*062e*/ 	.byte	0x3f
	.zero		1


	//   ....[90]....
        /*0630*/ 	.word	0x00015ea0
        /*0634*/ 	.word	0x00000005
        /*0638*/ 	.word	0x00000078
        /*063c*/ 	.short	0x010a
        /*063e*/ 	.byte	0x3f
	.zero		1


	//   ....[91]....
        /*0640*/ 	.word	0x00015f00
        /*0644*/ 	.word	0x00000005
        /*0648*/ 	.word	0x00000060
        /*064c*/ 	.short	0x010a
        /*064e*/ 	.byte	0x3f
	.zero		1


	//   ....[92]....
        /*0650*/ 	.word	0x00015f60
        /*0654*/ 	.word	0x00000005
        /*0658*/ 	.word	0x00000068
        /*065c*/ 	.short	0x010a
        /*065e*/ 	.byte	0x3f
	.zero		1


	//   ....[93]....
        /*0660*/ 	.word	0x00015fc0
        /*0664*/ 	.word	0x00000005
        /*0668*/ 	.word	0x00000070
        /*066c*/ 	.short	0x010a
        /*066e*/ 	.byte	0x3f
	.zero		1


	//   ....[94]....
        /*0670*/ 	.word	0x00016020
        /*0674*/ 	.word	0x00000005
        /*0678*/ 	.word	0x00000078
        /*067c*/ 	.short	0x010a
        /*067e*/ 	.byte	0x3f
	.zero		1


	//   ....[95]....
        /*0680*/ 	.word	0x00016070
        /*0684*/ 	.word	0x00000000
        /*0688*/ 	.word	0x00000060
        /*068c*/ 	.short	0x010a
        /*068e*/ 	.byte	0x3f
	.zero		1


	//   ....[96]....
        /*0690*/ 	.word	0x000160c0
        /*0694*/ 	.word	0x00000000
        /*0698*/ 	.word	0x00000068
        /*069c*/ 	.short	0x010a
        /*069e*/ 	.byte	0x3f
	.zero		1


	//   ....[97]....
        /*06a0*/ 	.word	0x00016110
        /*06a4*/ 	.word	0x00000000
        /*06a8*/ 	.word	0x00000070
        /*06ac*/ 	.short	0x010a
        /*06ae*/ 	.byte	0x3f
	.zero		1


	//   ....[98]....
        /*06b0*/ 	.word	0x000161e0
        /*06b4*/ 	.word	0x00000014
        /*06b8*/ 	.word	0x00000020
        /*06bc*/ 	.short	0x010a
        /*06be*/ 	.byte	0x3f
	.zero		1


	//   ....[99]....
        /*06c0*/ 	.word	0x000162b0
        /*06c4*/ 	.word	0x00000007
        /*06c8*/ 	.word	0x00000000
        /*06cc*/ 	.short	0x010a
        /*06ce*/ 	.byte	0x3f
	.zero		1


	//   ....[100]....
        /*06d0*/ 	.word	0x00016300
        /*06d4*/ 	.word	0x00000009
        /*06d8*/ 	.word	0x00000000
        /*06dc*/ 	.short	0x010a
        /*06de*/ 	.byte	0x3f
	.zero		1


	//   ....[101]....
        /*06e0*/ 	.word	0x00016350
        /*06e4*/ 	.word	0x00000006
        /*06e8*/ 	.word	0x00000000
        /*06ec*/ 	.short	0x010a
        /*06ee*/ 	.byte	0x3f
	.zero		1


	//----- nvinfo : EIATTR_NUM_MBARRIERS
	.align		4
.L_40:
        /*06f0*/ 	.byte	0x03, 0x38
        /*06f2*/ 	.short	0x0012


	//----- nvinfo : EIATTR_EXIT_INSTR_OFFSETS
	.align		4
        /*06f4*/ 	.byte	0x04, 0x1c
        /*06f6*/ 	.short	(.L_42 - .L_41)


	//   ....[0]....
.L_41:
        /*06f8*/ 	.word	0x000159c0


	//----- nvinfo : EIATTR_MAX_THREADS
	.align		4
.L_42:
        /*06fc*/ 	.byte	0x04, 0x05
        /*06fe*/ 	.short	(.L_44 - .L_43)
.L_43:
        /*0700*/ 	.word	0x00000180
        /*0704*/ 	.word	0x00000001
        /*0708*/ 	.word	0x00000001


	//----- nvinfo : EIATTR_CRS_STACK_SIZE
	.align		4
.L_44:
        /*070c*/ 	.byte	0x04, 0x1e
        /*070e*/ 	.short	(.L_46 - .L_45)
.L_45:
        /*0710*/ 	.word	0x00000000


	//----- nvinfo : EIATTR_CBANK_PARAM_SIZE
	.align		4
.L_46:
        /*0714*/ 	.byte	0x03, 0x19
        /*0716*/ 	.short	0x0770


	//----- nvinfo : EIATTR_PARAM_CBANK
	.align		4
        /*0718*/ 	.byte	0x04, 0x0a
        /*071a*/ 	.short	(.L_48 - .L_47)
	.align		4
.L_47:
        /*071c*/ 	.word	index@(.nv.constant0._ZN7cutlass13device_kernelINS_4gemm6kernel13GemmUniversalIN4cute5tupleIJiiiiEEENS1_10collective13CollectiveMmaINS1_34MainloopSm90TmaGmmaWarpSpecializedILi4ENS5_IJNS4_1CILi1EEESB_SB_EEENS1_35KernelTmaWarpSpecializedCooperativeEEENS5_IJNSA_ILi128EEENSA_ILi256EEENSA_ILi64EEEEEENS_10bfloat16_tENS5_IJlSB_lEEESJ_SK_NS4_8TiledMMAINS4_8MMA_AtomIJNS4_4SM904GMMA28MMA_64x256x16_F32BF16BF16_SSILNSO_5MajorE0ELSQ_0ELNSO_7ScaleInE1ELSR_1EEEEEENS4_6LayoutINS5_IJNSA_ILi2EEESB_SB_EEENS5_IJSB_NSA_ILi0EEESX_EEEEENS5_IJNS4_10UnderscoreES10_S10_EEEEENS4_13SM90_TMA_LOADENS4_14ComposedLayoutINS4_7SwizzleILi3ELi4ELi3EEENS4_18smem_ptr_flag_bitsILi16EEENSU_INS5_IJNSA_ILi8EEESH_EEENS5_IJSH_SB_EEEEEEEvNS4_8identityES13_S1D_vS1E_EENS_8epilogue10collective18CollectiveEpilogueINS1G_22Sm90TmaWarpSpecializedILi4ELi2ELi16ELb1ELb0EEEJSI_NS5_IJSF_NSA_ILi32EEEEEESJ_SK_SJ_SK_NS1G_6fusion15FusionCallbacksIS1K_NS1N_13LinCombEltActINS1G_6thread4SiLuESJ_fSJ_fLNS_15FloatRoundStyleE2EEESI_S1M_JEEES13_NS14_INS15_ILi2ELi4ELi3EEES18_NSU_INS5_IJS19_S1L_EEENS5_IJS1L_SB_EEEEEEENS4_17SM75_U32x4_LDSM_NENS4_14SM90_TMA_STOREES1Z_NS4_17SM90_U32x4_STSM_NENS4_9Copy_AtomIJS22_NS_6half_tEEEEvEEEvvEEEEvNT_6ParamsE)
        /*0720*/ 	.short	0x0210
        /*0722*/ 	.short	0x0770


	//----- nvinfo : EIATTR_SW_WAR
	.align		4
.L_48:
        /*0724*/ 	.byte	0x04, 0x36
        /*0726*/ 	.short	(.L_50 - .L_49)
.L_49:
        /*0728*/ 	.word	0x00000008
.L_50:


//--------------------- .nv.callgraph             --------------------------
	.section	.nv.callgraph,"",@"SHT_CUDA_CALLGRAPH"
	.align	4
	.sectionentsize	8
	.align		4
        /*0000*/ 	.word	0x00000000
	.align		4
        /*0004*/ 	.word	0xffffffff
	.align		4
        /*0008*/ 	.word	index@(_ZN7cutlass13device_kernelINS_4gemm6kernel13GemmUniversalIN4cute5tupleIJiiiiEEENS1_10collective13CollectiveMmaINS1_34MainloopSm90TmaGmmaWarpSpecializedILi4ENS5_IJNS4_1CILi1EEESB_SB_EEENS1_35KernelTmaWarpSpecializedCooperativeEEENS5_IJNSA_ILi128EEENSA_ILi256EEENSA_ILi64EEEEEENS_10bfloat16_tENS5_IJlSB_lEEESJ_SK_NS4_8TiledMMAINS4_8MMA_AtomIJNS4_4SM904GMMA28MMA_64x256x16_F32BF16BF16_SSILNSO_5MajorE0ELSQ_0ELNSO_7ScaleInE1ELSR_1EEEEEENS4_6LayoutINS5_IJNSA_ILi2EEESB_SB_EEENS5_IJSB_NSA_ILi0EEESX_EEEEENS5_IJNS4_10UnderscoreES10_S10_EEEEENS4_13SM90_TMA_LOADENS4_14ComposedLayoutINS4_7SwizzleILi3ELi4ELi3EEENS4_18smem_ptr_flag_bitsILi16EEENSU_INS5_IJNSA_ILi8EEESH_EEENS5_IJSH_SB_EEEEEEEvNS4_8identityES13_S1D_vS1E_EENS_8epilogue10collective18CollectiveEpilogueINS1G_22Sm90TmaWarpSpecializedILi4ELi2ELi16ELb1ELb0EEEJSI_NS5_IJSF_NSA_ILi32EEEEEESJ_SK_SJ_SK_NS1G_6fusion15FusionCallbacksIS1K_NS1N_13LinCombEltActINS1G_6thread4SiLuESJ_fSJ_fLNS_15FloatRoundStyleE2EEESI_S1M_JEEES13_NS14_INS15_ILi2ELi4ELi3EEES18_NSU_INS5_IJS19_S1L_EEENS5_IJS1L_SB_EEEEEEENS4_17SM75_U32x4_LDSM_NENS4_14SM90_TMA_STOREES1Z_NS4_17SM90_U32x4_STSM_NENS4_9Copy_AtomIJS22_NS_6half_tEEEEvEEEvvEEEEvNT_6ParamsE)
	.align		4
        /*000c*/ 	.word	index@(__assertfail)
	.align		4
        /*0010*/ 	.word	0x00000000
	.align		4
        /*0014*/ 	.word	0xfffffffe
	.align		4
        /*0018*/ 	.word	0x00000000
	.align		4
        /*001c*/ 	.word	0xfffffffd
	.align		4
        /*0020*/ 	.word	0x00000000
	.align		4
        /*0024*/ 	.word	0xfffffffc


//--------------------- .nv.constant4             --------------------------
	.section	.nv.constant4,"a",@progbits
	.align	8
	.align		8
.nv.constant4:
        /*0000*/ 	.dword	__assertfail
	.align		8
        /*0008*/ 	.dword	__unnamed_1
	.align		8
        /*0010*/ 	.dword	__unnamed_2
	.align		8
        /*0018*/ 	.dword	_ZN39_INTERNAL_9baec7a3_4_k_cu_ece56fb3_34224cuda3std3__45__cpo5beginE
	.align		8
        /*0020*/ 	.dword	_ZN39_INTERNAL_9baec7a3_4_k_cu_ece56fb3_34224cuda3std3__45__cpo3endE
	.align		8
        /*0028*/ 	.dword	_ZN39_INTERNAL_9baec7a3_4_k_cu_ece56fb3_34224cuda3std3__45__cpo6cbeginE
	.align		8
        /*0030*/ 	.dword	_ZN39_INTERNAL_9baec7a3_4_k_cu_ece56fb3_34224cuda3std3__45__cpo4cendE
	.align		8
        /*0038*/ 	.dword	_ZN39_INTERNAL_9baec7a3_4_k_cu_ece56fb3_34224cuda3std3__441_GLOBAL__N__9baec7a3_4_k_cu_ece56fb3_34226ignoreE
	.align		8
        /*0040*/ 	.dword	_ZN39_INTERNAL_9baec7a3_4_k_cu_ece56fb3_34224cuda3std3__419piecewise_constructE
	.align		8
        /*0048*/ 	.dword	_ZN39_INTERNAL_9baec7a3_4_k_cu_ece56fb3_34224cuda3std3__48in_placeE
	.align		8
        /*0050*/ 	.dword	_ZN39_INTERNAL_9baec7a3_4_k_cu_ece56fb3_34224cuda3std6ranges3__45__cpo4swapE
	.align		8
        /*0058*/ 	.dword	_ZN39_INTERNAL_9baec7a3_4_k_cu_ece56fb3_34224cuda3std6ranges3__45__cpo9iter_moveE
	.align		8
        /*0060*/ 	.dword	_ZN39_INTERNAL_9baec7a3_4_k_cu_ece56fb3_34224cute7productE
	.align		8
        /*0068*/ 	.dword	_ZN39_INTERNAL_9baec7a3_4_k_cu_ece56fb3_34224cute1_E
	.align		8
        /*0070*/ 	.dword	$str$22
	.align		8
        /*0078*/ 	.dword	$str$23
	.align		8
        /*0080*/ 	.dword	$str$26
	.align		8
        /*0088*/ 	.dword	$str$27


//--------------------- .text._ZN7cutlass13device_kernelINS_4gemm6kernel13GemmUniversalIN4cute5tupleIJiiiiEEENS1_10collective13CollectiveMmaINS1_34MainloopSm90TmaGmmaWarpSpecializedILi4ENS5_IJNS4_1CILi1EEESB_SB_EEENS1_35KernelTmaWarpSpecializedCooperativeEEENS5_IJNSA_ILi128EEENSA_ILi256EEENSA_ILi64EEEEEENS_10bfloat16_tENS5_IJlSB_lEEESJ_SK_NS4_8TiledMMAINS4_8MMA_AtomIJNS4_4SM904GMMA28MMA_64x256x16_F32BF16BF16_SSILNSO_5MajorE0ELSQ_0ELNSO_7ScaleInE1ELSR_1EEEEEENS4_6LayoutINS5_IJNSA_ILi2EEESB_SB_EEENS5_IJSB_NSA_ILi0EEESX_EEEEENS5_IJNS4_10UnderscoreES10_S10_EEEEENS4_13SM90_TMA_LOADENS4_14ComposedLayoutINS4_7SwizzleILi3ELi4ELi3EEENS4_18smem_ptr_flag_bitsILi16EEENSU_INS5_IJNSA_ILi8EEESH_EEENS5_IJSH_SB_EEEEEEEvNS4_8identityES13_S1D_vS1E_EENS_8epilogue10collective18CollectiveEpilogueINS1G_22Sm90TmaWarpSpecializedILi4ELi2ELi16ELb1ELb0EEEJSI_NS5_IJSF_NSA_ILi32EEEEEESJ_SK_SJ_SK_NS1G_6fusion15FusionCallbacksIS1K_NS1N_13LinCombEltActINS1G_6thread4SiLuESJ_fSJ_fLNS_15FloatRoundStyleE2EEESI_S1M_JEEES13_NS14_INS15_ILi2ELi4ELi3EEES18_NSU_INS5_IJS19_S1L_EEENS5_IJS1L_SB_EEEEEEENS4_17SM75_U32x4_LDSM_NENS4_14SM90_TMA_STOREES1Z_NS4_17SM90_U32x4_STSM_NENS4_9Copy_AtomIJS22_NS_6half_tEEEEvEEEvvEEEEvNT_6ParamsE --------------------------
	.section	.text._ZN7cutlass13device_kernelINS_4gemm6kernel13GemmUniversalIN4cute5tupleIJiiiiEEENS1_10collective13CollectiveMmaINS1_34MainloopSm90TmaGmmaWarpSpecializedILi4ENS5_IJNS4_1CILi1EEESB_SB_EEENS1_35KernelTmaWarpSpecializedCooperativeEEENS5_IJNSA_ILi128EEENSA_ILi256EEENSA_ILi64EEEEEENS_10bfloat16_tENS5_IJlSB_lEEESJ_SK_NS4_8TiledMMAINS4_8MMA_AtomIJNS4_4SM904GMMA28MMA_64x256x16_F32BF16BF16_SSILNSO_5MajorE0ELSQ_0ELNSO_7ScaleInE1ELSR_1EEEEEENS4_6LayoutINS5_IJNSA_ILi2EEESB_SB_EEENS5_IJSB_NSA_ILi0EEESX_EEEEENS5_IJNS4_10UnderscoreES10_S10_EEEEENS4_13SM90_TMA_LOADENS4_14ComposedLayoutINS4_7SwizzleILi3ELi4ELi3EEENS4_18smem_ptr_flag_bitsILi16EEENSU_INS5_IJNSA_ILi8EEESH_EEENS5_IJSH_SB_EEEEEEEvNS4_8identityES13_S1D_vS1E_EENS_8epilogue10collective18CollectiveEpilogueINS1G_22Sm90TmaWarpSpecializedILi4ELi2ELi16ELb1ELb0EEEJSI_NS5_IJSF_NSA_ILi32EEEEEESJ_SK_SJ_SK_NS1G_6fusion15FusionCallbacksIS1K_NS1N_13LinCombEltActINS1G_6thread4SiLuESJ_fSJ_fLNS_15FloatRoundStyleE2EEESI_S1M_JEEES13_NS14_INS15_ILi2ELi4ELi3EEES18_NSU_INS5_IJS19_S1L_EEENS5_IJS1L_SB_EEEEEEENS4_17SM75_U32x4_LDSM_NENS4_14SM90_TMA_STOREES1Z_NS4_17SM90_U32x4_STSM_NENS4_9Copy_AtomIJS22_NS_6half_tEEEEvEEEvvEEEEvNT_6ParamsE,"ax",@progbits
	.align	128
.text._ZN7cutlass13device_kernelINS_4gemm6kernel13GemmUniversalIN4cute5tupleIJiiiiEEENS1_10collective13CollectiveMmaINS1_34MainloopSm90TmaGmmaWarpSpecializedILi4ENS5_IJNS4_1CILi1EEESB_SB_EEENS1_35KernelTmaWarpSpecializedCooperativeEEENS5_IJNSA_ILi128EEENSA_ILi256EEENSA_ILi64EEEEEENS_10bfloat16_tENS5_IJlSB_lEEESJ_SK_NS4_8TiledMMAINS4_8MMA_AtomIJNS4_4SM904GMMA28MMA_64x256x16_F32BF16BF16_SSILNSO_5MajorE0ELSQ_0ELNSO_7ScaleInE1ELSR_1EEEEEENS4_6LayoutINS5_IJNSA_ILi2EEESB_SB_EEENS5_IJSB_NSA_ILi0EEESX_EEEEENS5_IJNS4_10UnderscoreES10_S10_EEEEENS4_13SM90_TMA_LOADENS4_14ComposedLayoutINS4_7SwizzleILi3ELi4ELi3EEENS4_18smem_ptr_flag_bitsILi16EEENSU_INS5_IJNSA_ILi8EEESH_EEENS5_IJSH_SB_EEEEEEEvNS4_8identityES13_S1D_vS1E_EENS_8epilogue10collective18CollectiveEpilogueINS1G_22Sm90TmaWarpSpecializedILi4ELi2ELi16ELb1ELb0EEEJSI_NS5_IJSF_NSA_ILi32EEEEEESJ_SK_SJ_SK_NS1G_6fusion15FusionCallbacksIS1K_NS1N_13LinCombEltActINS1G_6thread4SiLuESJ_fSJ_fLNS_15FloatRoundStyleE2EEESI_S1M_JEEES13_NS14_INS15_ILi2ELi4ELi3EEES18_NSU_INS5_IJS19_S1L_EEENS5_IJS1L_SB_EEEEEEENS4_17SM75_U32x4_LDSM_NENS4_14SM90_TMA_STOREES1Z_NS4_17SM90_U32x4_STSM_NENS4_9Copy_AtomIJS22_NS_6half_tEEEEvEEEvvEEEEvNT_6ParamsE:
        .type           _ZN7cutlass13device_kernelINS_4gemm6kernel13GemmUniversalIN4cute5tupleIJiiiiEEENS1_10collective13CollectiveMmaINS1_34MainloopSm90TmaGmmaWarpSpecializedILi4ENS5_IJNS4_1CILi1EEESB_SB_EEENS1_35KernelTmaWarpSpecializedCooperativeEEENS5_IJNSA_ILi128EEENSA_ILi256EEENSA_ILi64EEEEEENS_10bfloat16_tENS5_IJlSB_lEEESJ_SK_NS4_8TiledMMAINS4_8MMA_AtomIJNS4_4SM904GMMA28MMA_64x256x16_F32BF16BF16_SSILNSO_5MajorE0ELSQ_0ELNSO_7ScaleInE1ELSR_1EEEEEENS4_6LayoutINS5_IJNSA_ILi2EEESB_SB_EEENS5_IJSB_NSA_ILi0EEESX_EEEEENS5_IJNS4_10UnderscoreES10_S10_EEEEENS4_13SM90_TMA_LOADENS4_14ComposedLayoutINS4_7SwizzleILi3ELi4ELi3EEENS4_18smem_ptr_flag_bitsILi16EEENSU_INS5_IJNSA_ILi8EEESH_EEENS5_IJSH_SB_EEEEEEEvNS4_8identityES13_S1D_vS1E_EENS_8epilogue10collective18CollectiveEpilogueINS1G_22Sm90TmaWarpSpecializedILi4ELi2ELi16ELb1ELb0EEEJSI_NS5_IJSF_NSA_ILi32EEEEEESJ_SK_SJ_SK_NS1G_6fusion15FusionCallbacksIS1K_NS1N_13LinCombEltActINS1G_6thread4SiLuESJ_fSJ_fLNS_15FloatRoundStyleE2EEESI_S1M_JEEES13_NS14_INS15_ILi2ELi4ELi3EEES18_NSU_INS5_IJS19_S1L_EEENS5_IJS1L_SB_EEEEEEENS4_17SM75_U32x4_LDSM_NENS4_14SM90_TMA_STOREES1Z_NS4_17SM90_U32x4_STSM_NENS4_9Copy_AtomIJS22_NS_6half_tEEEEvEEEvvEEEEvNT_6ParamsE,@function
        .size           _ZN7cutlass13device_kernelINS_4gemm6kernel13GemmUniversalIN4cute5tupleIJiiiiEEENS1_10collective13CollectiveMmaINS1_34MainloopSm90TmaGmmaWarpSpecializedILi4ENS5_IJNS4_1CILi1EEESB_SB_EEENS1_35KernelTmaWarpSpecializedCooperativeEEENS5_IJNSA_ILi128EEENSA_ILi256EEENSA_ILi64EEEEEENS_10bfloat16_tENS5_IJlSB_lEEESJ_SK_NS4_8TiledMMAINS4_8MMA_AtomIJNS4_4SM904GMMA28MMA_64x256x16_F32BF16BF16_SSILNSO_5MajorE0ELSQ_0ELNSO_7ScaleInE1ELSR_1EEEEEENS4_6LayoutINS5_IJNSA_ILi2EEESB_SB_EEENS5_IJSB_NSA_ILi0EEESX_EEEEENS5_IJNS4_10UnderscoreES10_S10_EEEEENS4_13SM90_TMA_LOADENS4_14ComposedLayoutINS4_7SwizzleILi3ELi4ELi3EEENS4_18smem_ptr_flag_bitsILi16EEENSU_INS5_IJNSA_ILi8EEESH_EEENS5_IJSH_SB_EEEEEEEvNS4_8identityES13_S1D_vS1E_EENS_8epilogue10collective18CollectiveEpilogueINS1G_22Sm90TmaWarpSpecializedILi4ELi2ELi16ELb1ELb0EEEJSI_NS5_IJSF_NSA_ILi32EEEEEESJ_SK_SJ_SK_NS1G_6fusion15FusionCallbacksIS1K_NS1N_13LinCombEltActINS1G_6thread4SiLuESJ_fSJ_fLNS_15FloatRoundStyleE2EEESI_S1M_JEEES13_NS14_INS15_ILi2ELi4ELi3EEES18_NSU_INS5_IJS19_S1L_EEENS5_IJS1L_SB_EEEEEEENS4_17SM75_U32x4_LDSM_NENS4_14SM90_TMA_STOREES1Z_NS4_17SM90_U32x4_STSM_NENS4_9Copy_AtomIJS22_NS_6half_tEEEEvEEEvvEEEEvNT_6ParamsE,(.L_x_651 - _ZN7cutlass13device_kernelINS_4gemm6kernel13GemmUniversalIN4cute5tupleIJiiiiEEENS1_10collective13CollectiveMmaINS1_34MainloopSm90TmaGmmaWarpSpecializedILi4ENS5_IJNS4_1CILi1EEESB_SB_EEENS1_35KernelTmaWarpSpecializedCooperativeEEENS5_IJNSA_ILi128EEENSA_ILi256EEENSA_ILi64EEEEEENS_10bfloat16_tENS5_IJlSB_lEEESJ_SK_NS4_8TiledMMAINS4_8MMA_AtomIJNS4_4SM904GMMA28MMA_64x256x16_F32BF16BF16_SSILNSO_5MajorE0ELSQ_0ELNSO_7ScaleInE1ELSR_1EEEEEENS4_6LayoutINS5_IJNSA_ILi2EEESB_SB_EEENS5_IJSB_NSA_ILi0EEESX_EEEEENS5_IJNS4_10UnderscoreES10_S10_EEEEENS4_13SM90_TMA_LOADENS4_14ComposedLayoutINS4_7SwizzleILi3ELi4ELi3EEENS4_18smem_ptr_flag_bitsILi16EEENSU_INS5_IJNSA_ILi8EEESH_EEENS5_IJSH_SB_EEEEEEEvNS4_8identityES13_S1D_vS1E_EENS_8epilogue10collective18CollectiveEpilogueINS1G_22Sm90TmaWarpSpecializedILi4ELi2ELi16ELb1ELb0EEEJSI_NS5_IJSF_NSA_ILi32EEEEEESJ_SK_SJ_SK_NS1G_6fusion15FusionCallbacksIS1K_NS1N_13LinCombEltActINS1G_6thread4SiLuESJ_fSJ_fLNS_15FloatRoundStyleE2EEESI_S1M_JEEES13_NS14_INS15_ILi2ELi4ELi3EEES18_NSU_INS5_IJS19_S1L_EEENS5_IJS1L_SB_EEEEEEENS4_17SM75_U32x4_LDSM_NENS4_14SM90_TMA_STOREES1Z_NS4_17SM90_U32x4_STSM_NENS4_9Copy_AtomIJS22_NS_6half_tEEEEvEEEvvEEEEvNT_6ParamsE)
        .other          _ZN7cutlass13device_kernelINS_4gemm6kernel13GemmUniversalIN4cute5tupleIJiiiiEEENS1_10collective13CollectiveMmaINS1_34MainloopSm90TmaGmmaWarpSpecializedILi4ENS5_IJNS4_1CILi1EEESB_SB_EEENS1_35KernelTmaWarpSpecializedCooperativeEEENS5_IJNSA_ILi128EEENSA_ILi256EEENSA_ILi64EEEEEENS_10bfloat16_tENS5_IJlSB_lEEESJ_SK_NS4_8TiledMMAINS4_8MMA_AtomIJNS4_4SM904GMMA28MMA_64x256x16_F32BF16BF16_SSILNSO_5MajorE0ELSQ_0ELNSO_7ScaleInE1ELSR_1EEEEEENS4_6LayoutINS5_IJNSA_ILi2EEESB_SB_EEENS5_IJSB_NSA_ILi0EEESX_EEEEENS5_IJNS4_10UnderscoreES10_S10_EEEEENS4_13SM90_TMA_LOADENS4_14ComposedLayoutINS4_7SwizzleILi3ELi4ELi3EEENS4_18smem_ptr_flag_bitsILi16EEENSU_INS5_IJNSA_ILi8EEESH_EEENS5_IJSH_SB_EEEEEEEvNS4_8identityES13_S1D_vS1E_EENS_8epilogue10collective18CollectiveEpilogueINS1G_22Sm90TmaWarpSpecializedILi4ELi2ELi16ELb1ELb0EEEJSI_NS5_IJSF_NSA_ILi32EEEEEESJ_SK_SJ_SK_NS1G_6fusion15FusionCallbacksIS1K_NS1N_13LinCombEltActINS1G_6thread4SiLuESJ_fSJ_fLNS_15FloatRoundStyleE2EEESI_S1M_JEEES13_NS14_INS15_ILi2ELi4ELi3EEES18_NSU_INS5_IJS19_S1L_EEENS5_IJS1L_SB_EEEEEEENS4_17SM75_U32x4_LDSM_NENS4_14SM90_TMA_STOREES1Z_NS4_17SM90_U32x4_STSM_NENS4_9Copy_AtomIJS22_NS_6half_tEEEEvEEEvvEEEEvNT_6ParamsE,@"STO_CUDA_ENTRY STV_DEFAULT"
_ZN7cutlass13device_kernelINS_4gemm6kernel13GemmUniversalIN4cute5tupleIJiiiiEEENS1_10collective13CollectiveMmaINS1_34MainloopSm90TmaGmmaWarpSpecializedILi4ENS5_IJNS4_1CILi1EEESB_SB_EEENS1_35KernelTmaWarpSpecializedCooperativeEEENS5_IJNSA_ILi128EEENSA_ILi256EEENSA_ILi64EEEEEENS_10bfloat16_tENS5_IJlSB_lEEESJ_SK_NS4_8TiledMMAINS4_8MMA_AtomIJNS4_4SM904GMMA28MMA_64x256x16_F32BF16BF16_SSILNSO_5MajorE0ELSQ_0ELNSO_7ScaleInE1ELSR_1EEEEEENS4_6LayoutINS5_IJNSA_ILi2EEESB_SB_EEENS5_IJSB_NSA_ILi0EEESX_EEEEENS5_IJNS4_10UnderscoreES10_S10_EEEEENS4_13SM90_TMA_LOADENS4_14ComposedLayoutINS4_7SwizzleILi3ELi4ELi3EEENS4_18smem_ptr_flag_bitsILi16EEENSU_INS5_IJNSA_ILi8EEESH_EEENS5_IJSH_SB_EEEEEEEvNS4_8identityES13_S1D_vS1E_EENS_8epilogue10collective18CollectiveEpilogueINS1G_22Sm90TmaWarpSpecializedILi4ELi2ELi16ELb1ELb0EEEJSI_NS5_IJSF_NSA_ILi32EEEEEESJ_SK_SJ_SK_NS1G_6fusion15FusionCallbacksIS1K_NS1N_13LinCombEltActINS1G_6thread4SiLuESJ_fSJ_fLNS_15FloatRoundStyleE2EEESI_S1M_JEEES13_NS14_INS15_ILi2ELi4ELi3EEES18_NSU_INS5_IJS19_S1L_EEENS5_IJS1L_SB_EEEEEEENS4_17SM75_U32x4_LDSM_NENS4_14SM90_TMA_STOREES1Z_NS4_17SM90_U32x4_STSM_NENS4_9Copy_AtomIJS22_NS_6half_tEEEEvEEEvvEEEEvNT_6ParamsE:
[----:B------:R-:W1:Y:S01]  /*0000*/  LDC R1, c[0x0][0x28] ;  /* 0x00000a00ff017b82 */ /* 0x000e620000000800 */
[----:B------:R-:W2:Y:S07]  /*0010*/  S2R R18, SR_TID.X ;  /* 0x0000000000127919 */ /* 0x000eae0000002100 */
[----:B------:R-:W3:Y:S01]  /*0020*/  LDC.64 R4, c[0x0][0x588] ;  /* 0x00016200ff047b82 */ /* 0x000ee20000000a00 */
[----:B------:R-:W-:Y:S01]  /*0030*/  ELECT P0, URZ, PT ;  /* 0x00000000003f782f */ /* 0x000fe20003800000 */
[----:B------:R-:W-:Y:S01]  /*0040*/  BSSY B0, `(.L_x_0) ;  /* 0x0000016000007945 */ /* 0x000fe20003800000 */
[----:B--2---:R-:W-:-:S02]  /*0050*/  SHF.R.U32.HI R6, RZ, 0x5, R18 ;  /* 0x00000005ff067819 */ /* 0x004fc40000011612 */
[----:B------:R-:W-:-:S03]  /*0060*/  SHF.R.U32.HI R2, RZ, 0x7, R18 ;  /* 0x00000007ff027819 */ /* 0x000fc60000011612 */
[----:B------:R-:W2:Y:S04]  /*0070*/  SHFL.IDX PT, R0, R6, RZ, 0x1f ;  /* 0x00001fff06007589 */ /* 0x000ea800000e0000 */
[----:B------:R4:W1:Y:S01]  /*0080*/  SHFL.IDX PT, R12, R2, RZ, 0x1f ;  /* 0x00001fff020c7589 */ /* 0x00086200000e0000 */
[----:B--2---:R-:W-:Y:S02]  /*0090*/  ISETP.NE.OR P0, PT, R0, RZ, !P0 ;  /* 0x000000ff0000720c */ /* 0x004fe40004705670 */
[----:B------:R-:W-:-:S11]  /*00a0*/  SHF.R.S32.HI R3, RZ, 0x1f, R0 ;  /* 0x0000001fff037819 */ /* 0x000fd60000011400 */
[----:B-1-34-:R-:W-:Y:S05]  /*00b0*/  @P0 BRA `(.L_x_1) ;  /* 0x0000000000380947 */ /* 0x01afea0003800000 */
[----:B------:R-:W-:Y:S02]  /*00c0*/  ULDC.64 UR4, c[0x0][0x198] ;  /* 0x0000660000047ab9 */ /* 0x000fe40000000a00 */
[----:B------:R-:W-:Y:S02]  /*00d0*/  UIADD3 UR6, UP0, UR4, 0xf0, URZ ;  /* 0x000000f004067890 */ /* 0x000fe4000ff1e03f */
[----:B------:R-:W-:Y:S02]  /*00e0*/  UIADD3 UR8, UP1, UR4, 0x1f0, URZ ;  /* 0x000001f004087890 */ /* 0x000fe4000ff3e03f */
[----:B------:R-:W-:Y:S02]  /*00f0*/  UIADD3 UR10, UP2, UR4, 0x3f0, URZ ;  /* 0x000003f0040a7890 */ /* 0x000fe4000ff5e03f */
[----:B------:R-:W-:Y:S02]  /*0100*/  UIADD3 UR4, UP3, UR4, 0x4f0, URZ ;  /* 0x000004f004047890 */ /* 0x000fe4000ff7e03f */
[----:B------:R-:W-:-:S02]  /*0110*/  UIADD3.X UR7, URZ, UR5, URZ, UP0, !UPT ;  /* 0x000000053f077290 */ /* 0x000fc400087fe43f */
[----:B------:R-:W-:Y:S02]  /*0120*/  UIADD3.X UR9, URZ, UR5, URZ, UP1, !UPT ;  /* 0x000000053f097290 */ /* 0x000fe40008ffe43f */
[----:B------:R-:W-:Y:S02]  /*0130*/  UIADD3.X UR11, URZ, UR5, URZ, UP2, !UPT ;  /* 0x000000053f0b7290 */ /* 0x000fe400097fe43f */
[----:B------:R-:W-:-:S03]  /*0140*/  UIADD3.X UR5, URZ, UR5, URZ, UP3, !UPT ;  /* 0x000000053f057290 */ /* 0x000fc60009ffe43f */
[----:B------:R1:W-:Y:S02]  /*0150*/  UTMACCTL.PF [UR6] ;  /* 0x00000000060079b9 */ /* 0x0003e40008040000 */
[----:B------:R1:W-:Y:S02]  /*0160*/  UTMACCTL.PF [UR8] ;  /* 0x00000000080079b9 */ /* 0x0003e40008040000 */
[----:B------:R1:W-:Y:S02]  /*0170*/  UTMACCTL.PF [UR10] ;  /* 0x000000000a0079b9 */ /* 0x0003e40008040000 */
[----:B------:R1:W-:Y:S02]  /*0180*/  UTMACCTL.PF [UR4] ;  /* 0x00000000040079b9 */ /* 0x0003e40008040000 */
[----:B-1----:R-:W-:Y:S01]  /*0190*/  NOP ;  /* 0x0000000000007918 */ /* 0x002fe20000000000 */
.L_x_1:
[----:B------:R-:W-:Y:S05]  /*01a0*/  BSYNC B0 ;  /* 0x0000000000007941 */ /* 0x000fea0003800000 */
.L_x_0:
[----:B------:R-:W-:Y:S01]  /*01b0*/  ULDC.64 UR4, c[0x0][0x590] ;  /* 0x0001640000047ab9 */ /* 0x000fe20000000a00 */
[----:B------:R-:W-:Y:S01]  /*01c0*/  LEA.HI R3, R3, R0, RZ, 0x2 ;  /* 0x0000000003037211 */ /* 0x000fe200078f10ff */
[----:B------:R-:W-:Y:S01]  /*01d0*/  ULDC.64 UR48, c[0x0][0x208] ;  /* 0x0000820000307ab9 */ /* 0x000fe20000000a00 */
[----:B------:R-:W-:Y:S02]  /*01e0*/  ISETP.NE.U32.AND P2, PT, RZ, UR4, PT ;  /* 0x00000004ff007c0c */ /* 0x000fe4000bf45070 */
[----:B------:R-:W-:Y:S02]  /*01f0*/  LOP3.LUT R3, R3, 0xfffffffc, RZ, 0xc0, !PT ;  /* 0xfffffffc03037812 */ /* 0x000fe400078ec0ff */
[----:B------:R-:W-:Y:S02]  /*0200*/  ISETP.NE.AND.EX P3, PT, RZ, UR5, PT, P2 ;  /* 0x00000005ff007c0c */ /* 0x000fe4000bf65320 */
[----:B------:R-:W-:Y:S02]  /*0210*/  IADD3 R0, R0, -R3, RZ ;  /* 0x8000000300007210 */ /* 0x000fe40007ffe0ff */
[----:B------:R-:W-:-:S02]  /*0220*/  PRMT R7, RZ, 0x7610, R7 ;  /* 0x00007610ff077816 */ /* 0x000fc40000000007 */
[----:B------:R-:W-:Y:S02]  /*0230*/  MOV R2, R4 ;  /* 0x0000000400027202 */ /* 0x000fe40000000f00 */
[----:B------:R-:W-:-:S05]  /*0240*/  MOV R3, R5 ;  /* 0x0000000500037202 */ /* 0x000fca0000000f00 */
[----:B------:R-:W-:Y:S05]  /*0250*/  @P3 BRA `(.L_x_2) ;  /* 0x0000000000303947 */ /* 0x000fea0003800000 */
[----:B------:R-:W-:Y:S02]  /*0260*/  ULDC.64 UR6, c[0x0][0x588] ;  /* 0x0001620000067ab9 */ /* 0x000fe40000000a00 */
[----:B------:R-:W-:-:S04]  /*0270*/  ISETP.NE.U32.AND P0, PT, RZ, UR6, PT ;  /* 0x00000006ff007c0c */ /* 0x000fc8000bf05070 */
[----:B------:R-:W-:-:S13]  /*0280*/  ISETP.NE.AND.EX P0, PT, RZ, UR7, PT, P0 ;  /* 0x00000007ff007c0c */ /* 0x000fda000bf05300 */
[----:B------:R-:W-:Y:S05]  /*0290*/  @!P0 BRA `(.L_x_3) ;  /* 0x0000000000108947 */ /* 0x000fea0003800000 */
[----:B------:R-:W2:Y:S02]  /*02a0*/  LDG.E R7, desc[UR48][R2.64] ;  /* 0x0000003002077981 */ /* 0x000ea4000c1e1900 */
[----:B--2---:R-:W-:Y:S02]  /*02b0*/  FSETP.NEU.AND P1, PT, R7, RZ, PT ;  /* 0x000000ff0700720b */ /* 0x004fe40003f2d000 */
[----:B------:R-:W-:Y:S01]  /*02c0*/  MOV R7, 0x1 ;  /* 0x0000000100077802 */ /* 0x000fe20000000f00 */
[----:B------:R-:W-:Y:S10]  /*02d0*/  BRA `(.L_x_2) ;  /* 0x0000000000107947 */ /* 0x000ff40003800000 */
.L_x_3:
[----:B------:R-:W-:Y:S01]  /*02e0*/  ULDC UR6, c[0x0][0x580] ;  /* 0x0001600000067ab9 */ /* 0x000fe20000000800 */
[----:B------:R-:W-:Y:S02]  /*02f0*/  MOV R7, 0x1 ;  /* 0x0000000100077802 */ /* 0x000fe40000000f00 */
[----:B------:R-:W-:Y:S02]  /*0300*/  CS2R R2, SRZ ;  /* 0x0000000000027805 */ /* 0x000fe4000001ff00 */
[----:B------:R-:W-:-:S13]  /*0310*/  FSETP.NEU.AND P1, PT, RZ, UR6, PT ;  /* 0x00000006ff007c0b */ /* 0x000fda000bf2d000 */
.L_x_2:
[----:B------:R-:W-:Y:S02]  /*0320*/  ISETP.NE.U32.AND P4, PT, R2, RZ, PT ;  /* 0x000000ff0200720c */ /* 0x000fe40003f85070 */
[----:B------:R-:W-:Y:S02]  /*0330*/  ISETP.NE.AND.EX P5, PT, RZ, UR5, PT, P2 ;  /* 0x00000005ff007c0c */ /* 0x000fe4000bfa5320 */
[----:B------:R-:W-:Y:S02]  /*0340*/  ISETP.NE.AND.EX P2, PT, R3, RZ, PT, P4 ;  /* 0x000000ff0300720c */ /* 0x000fe40003f45340 */
[----:B------:R-:W-:-:S11]  /*0350*/  PLOP3.LUT P0, PT, PT, PT, PT, 0x8, 0x0 ;  /* 0x000000000000781c */ /* 0x000fd60003f0e170 */
[----:B------:R-:W-:Y:S05]  /*0360*/  @P2 BRA P5, `(.L_x_4) ;  /* 0x0000000000342947 */ /* 0x000fea0002800000 */
[----:B------:R-:W-:-:S04]  /*0370*/  ISETP.NE.U32.AND P0, PT, RZ, UR4, PT ;  /* 0x00000004ff007c0c */ /* 0x000fc8000bf05070 */
[----:B------:R-:W-:-:S13]  /*0380*/  ISETP.NE.AND.EX P0, PT, RZ, UR5, PT, P0 ;  /* 0x00000005ff007c0c */ /* 0x000fda000bf05300 */
[----:B------:R-:W-:Y:S05]  /*0390*/  @!P0 BRA `(.L_x_5) ;  /* 0x0000000000248947 */ /* 0x000fea0003800000 */
[----:B------:R-:W-:Y:S02]  /*03a0*/  PRMT R7, R7, 0x9910, RZ ;  /* 0x0000991007077816 */ /* 0x000fe400000000ff */
[----:B------:R-:W-:Y:S02]  /*03b0*/  ISETP.NE.U32.AND P0, PT, R2, RZ, PT ;  /* 0x000000ff0200720c */ /* 0x000fe40003f05070 */
[----:B------:R-:W-:Y:S02]  /*03c0*/  ISETP.NE.AND P2, PT, R7, RZ, PT ;  /* 0x000000ff0700720c */ /* 0x000fe40003f45270 */
[----:B------:R-:W-:Y:S02]  /*03d0*/  ISETP.NE.AND.EX P0, PT, R3, RZ, PT, P0 ;  /* 0x000000ff0300720c */ /* 0x000fe40003f05300 */
[----:B------:R-:W-:-:S09]  /*03e0*/  SEL R2, RZ, 0xffffffff, P1 ;  /* 0xffffffffff027807 */ /* 0x000fd20000800000 */
[----:B------:R-:W-:-:S04]  /*03f0*/  @!P2 SEL R2, RZ, 0xffffffff, P0 ;  /* 0xffffffffff02a807 */ /* 0x000fc80000000000 */
[----:B------:R-:W-:-:S04]  /*0400*/  LOP3.LUT R2, R2, 0x1, RZ, 0xc0, !PT ;  /* 0x0000000102027812 */ /* 0x000fc800078ec0ff */
[----:B------:R-:W-:Y:S01]  /*0410*/  ISETP.EQ.U32.AND P0, PT, R2, 0x1, PT ;  /* 0x000000010200780c */ /* 0x000fe20003f02070 */
[----:B------:R-:W-:-:S12]  /*0420*/  BRA `(.L_x_4) ;  /* 0x0000000000047947 */ /* 0x000fd80003800000 */
.L_x_5:
[----:B------:R-:W-:-:S13]  /*0430*/  PLOP3.LUT P0, PT, P1, PT, PT, 0x8, 0x0 ;  /* 0x000000000000781c */ /* 0x000fda0000f0e170 */
.L_x_4:
[----:B------:R-:W1:Y:S02]  /*0440*/  SHFL.IDX PT, R2, R6, RZ, 0x1f ;  /* 0x00001fff06027589 */ /* 0x000e6400000e0000 */
[----:B-1----:R-:W-:-:S13]  /*0450*/  ISETP.NE.AND P1, PT, R2, RZ, PT ;  /* 0x000000ff0200720c */ /* 0x002fda0003f25270 */
[----:B------:R-:W-:Y:S05]  /*0460*/  @P1 BRA `(.L_x_6) ;  /* 0x0000000000581947 */ /* 0x000fea0003800000 */
[----:B------:R-:W1:Y:S01]  /*0470*/  S2UR UR8, SR_CgaCtaId ;  /* 0x00000000000879c3 */ /* 0x000e620000008800 */
[----:B------:R-:W-:Y:S01]  /*0480*/  UMOV UR4, 0x400 ;  /* 0x0000040000047882 */ /* 0x000fe20000000000 */
[----:B------:R-:W-:Y:S01]  /*0490*/  UMOV UR5, 0x1 ;  /* 0x0000000100057882 */ /* 0x000fe20000000000 */
[----:B------:R-:W-:Y:S01]  /*04a0*/  UMOV UR6, 0x100 ;  /* 0x0000010000067882 */ /* 0x000fe20000000000 */
[----:B------:R-:W-:Y:S01]  /*04b0*/  ELECT P1, URZ, PT ;  /* 0x00000000003f782f */ /* 0x000fe20003820000 */
[----:B------:R-:W-:-:S04]  /*04c0*/  UIADD3 UR6, -UR6, 0x100000, URZ ;  /* 0x0010000006067890 */ /* 0x000fc8000fffe13f */
[----:B------:R-:W-:Y:S02]  /*04d0*/  USHF.L.U32 UR7, UR6, 0xb, URZ ;  /* 0x0000000b06077899 */ /* 0x000fe4000800063f */
[----:B------:R-:W-:Y:S02]  /*04e0*/  USHF.L.U32 UR6, UR6, 0x1, URZ ;  /* 0x0000000106067899 */ /* 0x000fe4000800063f */
[----:B-1----:R-:W-:Y:S02]  /*04f0*/  ULEA UR8, UR8, UR4, 0x18 ;  /* 0x0000000408087291 */ /* 0x002fe4000f8ec03f */
[----:B------:R-:W-:-:S04]  /*0500*/  UIADD3 UR4, -UR5, 0x100000, URZ ;  /* 0x0010000005047890 */ /* 0x000fc8000fffe13f */
[----:B------:R-:W-:Y:S02]  /*0510*/  USHF.L.U32 UR5, UR4, 0xb, URZ ;  /* 0x0000000b04057899 */ /* 0x000fe4000800063f */
[----:B------:R-:W-:Y:S01]  /*0520*/  USHF.L.U32 UR4, UR4, 0x1, URZ ;  /* 0x0000000104047899 */ /* 0x000fe2000800063f */
[----:B------:R-:W1:Y:S11]  /*0530*/  FENCE.VIEW.ASYNC.S ;  /* 0x00000000000073c6 */ /* 0x000e760000000000 */
[----:B-1----:R1:W2:Y:S01]  /*0540*/  SYNCS.EXCH.64 URZ, [UR8], UR4 ;  /* 0x00000004083f75b2 */ /* 0x0022a20008000100 */
[----:B------:R1:W3:Y:S01]  /*0550*/  SYNCS.EXCH.64 URZ, [UR8+0x20], UR6 ;  /* 0x00002006083f75b2 */ /* 0x0002e20008000100 */
[----:B------:R1:W4:Y:S01]  /*0560*/  SYNCS.EXCH.64 URZ, [UR8+0x8], UR4 ;  /* 0x00000804083f75b2 */ /* 0x0003220008000100 */
[----:B------:R1:W1:Y:S01]  /*0570*/  SYNCS.EXCH.64 URZ, [UR8+0x28], UR6 ;  /* 0x00002806083f75b2 */ /* 0x0002620008000100 */
[----:B------:R1:W1:Y:S01]  /*0580*/  SYNCS.EXCH.64 URZ, [UR8+0x10], UR4 ;  /* 0x00001004083f75b2 */ /* 0x0002620008000100 */
[----:B------:R1:W1:Y:S01]  /*0590*/  SYNCS.EXCH.64 URZ, [UR8+0x30], UR6 ;  /* 0x00003006083f75b2 */ /* 0x0002620008000100 */
[----:B------:R1:W1:Y:S01]  /*05a0*/  SYNCS.EXCH.64 URZ, [UR8+0x18], UR4 ;  /* 0x00001804083f75b2 */ /* 0x0002620008000100 */
[----:B------:R1:W1:Y:S01]  /*05b0*/  SYNCS.EXCH.64 URZ, [UR8+0x38], UR6 ;  /* 0x00003806083f75b2 */ /* 0x0002620008000100 */
[----:B------:R-:W-:Y:S01]  /*05c0*/  NOP ;  /* 0x0000000000007918 */ /* 0x000fe20000000000 */
.L_x_6:
[----:B------:R-:W5:Y:S01]  /*05d0*/  SHFL.IDX PT, R2, R6, RZ, 0x1f ;  /* 0x00001fff06027589 */ /* 0x000f6200000e0000 */
[----:B------:R-:W1:Y:S01]  /*05e0*/  LDC R22, c[0x0][0x904] ;  /* 0x00024100ff167b82 */ /* 0x000e620000000800 */
[----:B------:R-:W-:Y:S01]  /*05f0*/  NOP ;  /* 0x0000000000007918 */ /* 0x000fe20000000000 */
[----:B-----5:R-:W-:-:S13]  /*0600*/  ISETP.NE.AND P1, PT, R2, RZ, PT ;  /* 0x000000ff0200720c */ /* 0x020fda0003f25270 */
[----:B------:R-:W-:Y:S05]  /*0610*/  @P1 BRA `(.L_x_7) ;  /* 0x0000000000581947 */ /* 0x000fea0003800000 */
[----:B-1----:R-:W1:Y:S01]  /*0620*/  S2UR UR5, SR_CgaCtaId ;  /* 0x00000000000579c3 */ /* 0x002e620000008800 */
[----:B------:R-:W-:Y:S01]  /*0630*/  UMOV UR4, 0x400 ;  /* 0x0000040000047882 */ /* 0x000fe20000000000 */
[----:B------:R-:W-:Y:S01]  /*0640*/  UMOV UR6, 0x20 ;  /* 0x0000002000067882 */ /* 0x000fe20000000000 */
[----:B------:R-:W-:Y:S01]  /*0650*/  UMOV UR7, 0x100 ;  /* 0x0000010000077882 */ /* 0x000fe20000000000 */
[----:B------:R-:W-:Y:S01]  /*0660*/  ELECT P1, URZ, PT ;  /* 0x00000000003f782f */ /* 0x000fe20003820000 */
[----:B-1----:R-:W-:Y:S02]  /*0670*/  ULEA UR8, UR5, UR4, 0x18 ;  /* 0x0000000405087291 */ /* 0x002fe4000f8ec03f */
[----:B------:R-:W-:-:S04]  /*0680*/  UIADD3 UR4, -UR6, 0x100000, URZ ;  /* 0x0010000006047890 */ /* 0x000fc8000fffe13f */
[----:B------:R-:W-:Y:S02]  /*0690*/  USHF.L.U32 UR5, UR4, 0xb, URZ ;  /* 0x0000000b04057899 */ /* 0x000fe4000800063f */
[----:B------:R-:W-:Y:S02]  /*06a0*/  USHF.L.U32 UR4, UR4, 0x1, URZ ;  /* 0x0000000104047899 */ /* 0x000fe4000800063f */
[----:B------:R-:W-:-:S04]  /*06b0*/  UIADD3 UR6, -UR7, 0x100000, URZ ;  /* 0x0010000007067890 */ /* 0x000fc8000fffe13f */
[----:B------:R-:W-:Y:S02]  /*06c0*/  USHF.L.U32 UR7, UR6, 0xb, URZ ;  /* 0x0000000b06077899 */ /* 0x000fe4000800063f */
[----:B------:R-:W-:Y:S01]  /*06d0*/  USHF.L.U32 UR6, UR6, 0x1, URZ ;  /* 0x0000000106067899 */ /* 0x000fe2000800063f */
[----:B------:R-:W1:Y:S03]  /*06e0*/  FENCE.VIEW.ASYNC.S ;  /* 0x00000000000073c6 */ /* 0x000e660000000000 */
[----:B-1----:R1:W1:Y:S08]  /*06f0*/  SYNCS.EXCH.64 URZ, [UR8+0x40], UR4 ;  /* 0x00004004083f75b2 */ /* 0x0022700008000100 */
[----:B------:R1:W1:Y:S01]  /*0700*/  SYNCS.EXCH.64 URZ, [UR8+0x60], UR6 ;  /* 0x00006006083f75b2 */ /* 0x0002620008000100 */
[----:B------:R1:W1:Y:S01]  /*0710*/  SYNCS.EXCH.64 URZ, [UR8+0x48], UR4 ;  /* 0x00004804083f75b2 */ /* 0x0002620008000100 */
[----:B------:R1:W1:Y:S01]  /*0720*/  SYNCS.EXCH.64 URZ, [UR8+0x68], UR6 ;  /* 0x00006806083f75b2 */ /* 0x0002620008000100 */
[----:B------:R1:W1:Y:S01]  /*0730*/  SYNCS.EXCH.64 URZ, [UR8+0x50], UR4 ;  /* 0x00005004083f75b2 */ /* 0x0002620008000100 */
[----:B------:R1:W1:Y:S01]  /*0740*/  SYNCS.EXCH.64 URZ, [UR8+0x70], UR6 ;  /* 0x00007006083f75b2 */ /* 0x0002620008000100 */
[----:B------:R1:W1:Y:S01]  /*0750*/  SYNCS.EXCH.64 URZ, [UR8+0x58], UR4 ;  /* 0x00005804083f75b2 */ /* 0x0002620008000100 */
[----:B------:R1:W1:Y:S01]  /*0760*/  SYNCS.EXCH.64 URZ, [UR8+0x78], UR6 ;  /* 0x00007806083f75b2 */ /* 0x0002620008000100 */
[----:B------:R-:W-:Y:S01]  /*0770*/  NOP ;  /* 0x0000000000007918 */ /* 0x000fe20000000000 */
.L_x_7:
[----:B------:R-:W5:Y:S01]  /*0780*/  SHFL.IDX PT, R6, R6, RZ, 0x1f ;  /* 0x00001fff06067589 */ /* 0x000f6200000e0000 */
[----:B-1----:R-:W-:Y:S02]  /*0790*/  ISETP.NE.AND P6, PT, R22, 0x1, PT ;  /* 0x000000011600780c */ /* 0x002fe40003fc5270 */
[----:B------:R-:W-:Y:S01]  /*07a0*/  ELECT P1, URZ, PT ;  /* 0x00000000003f782f */ /* 0x000fe20003820000 */
[----:B------:R-:W1:Y:S01]  /*07b0*/  S2UR UR37, SR_CgaCtaId ;  /* 0x00000000002579c3 */ /* 0x000e620000008800 */
[----:B------:R-:W2:Y:S01]  /*07c0*/  S2R R13, SR_CTAID.Y ;  /* 0x00000000000d7919 */ /* 0x000ea20000002600 */
[----:B------:R-:W-:Y:S01]  /*07d0*/  UMOV UR4, 0x20 ;  /* 0x0000002000047882 */ /* 0x000fe20000000000 */
[----:B------:R-:W-:Y:S01]  /*07e0*/  P2R R2, PR, RZ, 0x40 ;  /* 0x00000040ff027803 */ /* 0x000fe20000000000 */
[----:B------:R-:W-:Y:S01]  /*07f0*/  NOP ;  /* 0x0000000000007918 */ /* 0x000fe20000000000 */
[----:B------:R-:W3:Y:S01]  /*0800*/  S2R R8, SR_CTAID.X ;  /* 0x0000000000087919 */ /* 0x000ee20000002500 */
[----:B------:R-:W-:Y:S01]  /*0810*/  ISETP.NE.AND P4, PT, R0, RZ, PT ;  /* 0x000000ff0000720c */ /* 0x000fe20003f85270 */
[----:B------:R-:W-:Y:S03]  /*0820*/  BSSY B6, `(.L_x_8) ;  /* 0x0001519000067945 */ /* 0x000fe60003800000 */
[----:B------:R-:W3:Y:S01]  /*0830*/  @P6 LDC R3, c[0x0][0x10] ;  /* 0x00000400ff036b82 */ /* 0x000ee20000000800 */
[----:B------:R-:W-:Y:S01]  /*0840*/  @P6 MOV R11, RZ ;  /* 0x000000ff000b6202 */ /* 0x000fe20000000f00 */
[----:B------:R-:W-:-:S06]  /*0850*/  @P6 IMAD.MOV.U32 R9, RZ, RZ, RZ ;  /* 0x000000ffff096224 */ /* 0x000fcc00078e00ff */
[----:B------:R-:W4:Y:S01]  /*0860*/  @!P6 LDC R7, c[0x0][0xc] ;  /* 0x00000300ff07eb82 */ /* 0x000f220000000800 */
[----:B-----5:R-:W-:Y:S02]  /*0870*/  ISETP.NE.OR P2, PT, R6, RZ, !P1 ;  /* 0x000000ff0600720c */ /* 0x020fe40004f45670 */
[----:B------:R-:W-:-:S04]  /*0880*/  ISETP.EQ.OR P1, PT, R0, 0x3, !P4 ;  /* 0x000000030000780c */ /* 0x000fc80006722670 */
[----:B------:R-:W-:-:S04]  /*0890*/  ISETP.EQ.AND P1, PT, R12, RZ, P1 ;  /* 0x000000ff0c00720c */ /* 0x000fc80000f22270 */
[----:B------:R-:W-:Y:S02]  /*08a0*/  SEL R17, RZ, 0x1, !P1 ;  /* 0x00000001ff117807 */ /* 0x000fe40004800000 */
[----:B--2---:R-:W-:Y:S01]  /*08b0*/  @P6 MOV R10, R13 ;  /* 0x0000000d000a6202 */ /* 0x004fe20000000f00 */
[----:B------:R-:W-:Y:S01]  /*08c0*/  VOTEU.ALL UP0, P2 ;  /* 0x00000000003f7886 */ /* 0x000fe20001000000 */
[----:B------:R-:W-:-:S03]  /*08d0*/  VOTEU.ALL UP1, P2 ;  /* 0x00000000003f7886 */ /* 0x000fc60001020000 */
[----:B---3--:R-:W-:Y:S01]  /*08e0*/  @P6 IMAD.WIDE.U32 R2, R8, R3, R10 ;  /* 0x0000000308026225 */ /* 0x008fe200078e000a */
[----:B------:R-:W-:Y:S01]  /*08f0*/  @!UP0 UMOV UR6, 0x400 ;  /* 0x0000040000068882 */ /* 0x000fe20000000000 */
[----:B------:R-:W-:-:S04]  /*0900*/  @!UP0 UIADD3 UR4, -UR4, 0x100000, URZ ;  /* 0x0010000004048890 */ /* 0x000fc8000fffe13f */
[----:B------:R-:W-:Y:S02]  /*0910*/  @!UP0 USHF.L.U32 UR5, UR4, 0xb, URZ ;  /* 0x0000000b04058899 */ /* 0x000fe4000800063f */
[----:B------:R-:W-:Y:S01]  /*0920*/  @!UP0 USHF.L.U32 UR4, UR4, 0x1, URZ ;  /* 0x0000000104048899 */ /* 0x000fe2000800063f */
[----:B------:R-:W-:Y:S01]  /*0930*/  @!P6 MOV R10, R13 ;  /* 0x0000000d000ae202 */ /* 0x000fe20000000f00 */
[----:B-1----:R-:W-:Y:S01]  /*0940*/  @!UP0 ULEA UR8, UR37, UR6, 0x18 ;  /* 0x0000000625088291 */ /* 0x002fe2000f8ec03f */
[----:B------:R-:W-:Y:S01]  /*0950*/  @P6 IADD3 R16, R3, R9, RZ ;  /* 0x0000000903106210 */ /* 0x000fe20007ffe0ff */
[----:B------:R-:W-:Y:S01]  /*0960*/  VOTEU.ALL UP0, P2 ;  /* 0x00000000003f7886 */ /* 0x000fe20001000000 */
[----:B------:R-:W-:Y:S01]  /*0970*/  ISETP.NE.AND P2, PT, R12, RZ, PT ;  /* 0x000000ff0c00720c */ /* 0x000fe20003f45270 */
[----:B------:R-:W-:Y:S01]  /*0980*/  ULDC UR6, c[0x0][0xc] ;  /* 0x0000030000067ab9 */ /* 0x000fe20000000800 */
[----:B------:R-:W-:Y:S01]  /*0990*/  ULDC UR7, c[0x0][0x10] ;  /* 0x0000040000077ab9 */ /* 0x000fe20000000800 */
[----:B------:R-:W-:-:S02]  /*09a0*/  MOV R9, RZ ;  /* 0x000000ff00097202 */ /* 0x000fc40000000f00 */
[----:B------:R-:W-:Y:S02]  /*09b0*/  IADD3 R12, R12, -0x1, RZ ;  /* 0xffffffff0c0c7810 */ /* 0x000fe40007ffe0ff */
[----:B------:R-:W-:Y:S01]  /*09c0*/  ISETP.EQ.AND P5, PT, R0, 0x2, !P2 ;  /* 0x000000020000780c */ /* 0x000fe200057a2270 */
[----:B----4-:R-:W-:Y:S01]  /*09d0*/  @!P6 IMAD.WIDE.U32 R6, R7, R10, R8 ;  /* 0x0000000a0706e225 */ /* 0x010fe200078e0008 */
[----:B------:R-:W1:Y:S02]  /*09e0*/  FENCE.VIEW.ASYNC.S ;  /* 0x00000000000073c6 */ /* 0x000e640000000000 */
[----:B-1----:R-:W1:Y:S01]  /*09f0*/  @!UP0 SYNCS.EXCH.64 URZ, [UR8+0x80], UR4 ;  /* 0x00008004083f85b2 */ /* 0x002e620008000100 */
[----:B------:R-:W-:Y:S02]  /*0a00*/  ISETP.GE.U32.AND P1, PT, R12, 0x2, PT ;  /* 0x000000020c00780c */ /* 0x000fe40003f26070 */
[----:B------:R-:W-:Y:S02]  /*0a10*/  SEL R19, RZ, 0x1, !P5 ;  /* 0x00000001ff137807 */ /* 0x000fe40006800000 */
[----:B------:R-:W-:-:S02]  /*0a20*/  @!P6 MOV R2, R6 ;  /* 0x000000060002e202 */ /* 0x000fc40000000f00 */
[----:B------:R-:W-:Y:S02]  /*0a30*/  @!P6 MOV R16, R7 ;  /* 0x000000070010e202 */ /* 0x000fe40000000f00 */
[----:B------:R-:W-:Y:S02]  /*0a40*/  SEL R19, R19, 0x2, P1 ;  /* 0x0000000213137807 */ /* 0x000fe40000800000 */
[----:B------:R-:W-:Y:S01]  /*0a50*/  SEL R17, R17, 0x2, P1 ;  /* 0x0000000211117807 */ /* 0x000fe20000800000 */
[----:B------:R2:W1:Y:S01]  /*0a60*/  @!UP1 SYNCS.EXCH.64 URZ, [UR8+0x88], UR4 ;  /* 0x00008804083f95b2 */ /* 0x0004620008000100 */
[----:B------:R-:W-:Y:S01]  /*0a70*/  NOP ;  /* 0x0000000000007918 */ /* 0x000fe20000000000 */
[----:B--2---:R-:W-:-:S03]  /*0a80*/  UIMAD.WIDE.U32 UR4, UR6, UR7, URZ ;  /* 0x00000007060472a5 */ /* 0x004fc6000f8e003f */
[----:B------:R-:W-:Y:S02]  /*0a90*/  ULDC UR6, c[0x0][0x14] ;  /* 0x0000050000067ab9 */ /* 0x000fe40000000800 */
[----:B------:R-:W-:Y:S02]  /*0aa0*/  UIMAD.WIDE.U32 UR46, UR4, UR6, URZ ;  /* 0x00000006042e72a5 */ /* 0x000fe4000f8e003f */
[----:B------:R-:W-:-:S04]  /*0ab0*/  UIMAD UR38, UR5, UR6, URZ ;  /* 0x00000006052672a4 */ /* 0x000fc8000f8e023f */
[----:B------:R-:W-:Y:S01]  /*0ac0*/  UIADD3 UR38, UR47, UR38, URZ ;  /* 0x000000262f267290 */ /* 0x000fe2000fffe03f */
[----:B-1----:R-:W-:Y:S06]  /*0ad0*/  BAR.SYNC.DEFER_BLOCKING 0x0 ;  /* 0x0000000000007b1d */ /* 0x002fec0000010000 */
[----:B------:R-:W-:Y:S05]  /*0ae0*/  @!P2 BRA `(.L_x_9) ;  /* 0x000001200014a947 */ /* 0x000fea0003800000 */
[----:B------:R-:W-:-:S13]  /*0af0*/  ISETP.GT.U32.AND P0, PT, R12, 0x1, PT ;  /* 0x000000010c00780c */ /* 0x000fda0003f04070 */
[----:B------:R-:W-:Y:S05]  /*0b00*/  @P0 BRA `(.L_x_10) ;  /* 0x0000014c00a80947 */ /* 0x000fea0003800000 */
[----:B------:R-:W-:Y:S01]  /*0b10*/  ULDC.64 UR4, c[0x0][0x8f8] ;  /* 0x00023e0000047ab9 */ /* 0x000fe20000000a00 */
[----:B------:R-:W-:Y:S01]  /*0b20*/  UMOV UR55, 0xffffffff ;  /* 0xffffffff00377882 */ /* 0x000fe20000000000 */
[----:B------:R-:W-:Y:S01]  /*0b30*/  ISETP.GE.U32.AND P0, PT, R2, UR4, PT ;  /* 0x0000000402007c0c */ /* 0x000fe2000bf06070 */
[----:B------:R-:W-:Y:S01]  /*0b40*/  IMAD.MOV.U32 R156, RZ, RZ, -0x1 ;  /* 0xffffffffff9c7424 */ /* 0x000fe200078e00ff */
[----:B------:R-:W-:Y:S02]  /*0b50*/  PRMT R152, RZ, 0x7610, R152 ;  /* 0x00007610ff987816 */ /* 0x000fe40000000098 */
[----:B------:R-:W-:Y:S02]  /*0b60*/  ISETP.GE.U32.AND.EX P0, PT, R16, UR5, PT, P0 ;  /* 0x0000000510007c0c */ /* 0x000fe4000bf06100 */
[----:B------:R-:W-:Y:S02]  /*0b70*/  MOV R23, 0xffffffff ;  /* 0xffffffff00177802 */ /* 0x000fe40000000f00 */
[----:B------:R-:W-:-:S09]  /*0b80*/  PRMT R0, RZ, 0x7610, R0 ;  /* 0x00007610ff007816 */ /* 0x000fd20000000000 */
[----:B------:R-:W-:Y:S05]  /*0b90*/  @P0 BRA `(.L_x_11) ;  /* 0x0000000400640947 */ /* 0x000fea0003800000 */
[----:B------:R-:W1:Y:S01]  /*0ba0*/  LDC.64 R14, c[0x0][0x8d0] ;  /* 0x00023400ff0e7b82 */ /* 0x000e620000000a00 */
[----:B------:R-:W-:Y:S02]  /*0bb0*/  MOV R4, R2 ;  /* 0x0000000200047202 */ /* 0x000fe40000000f00 */
[----:B------:R-:W-:-:S05]  /*0bc0*/  MOV R5, R16 ;  /* 0x0000001000057202 */ /* 0x000fca0000000f00 */
[----:B------:R-:W2:Y:S08]  /*0bd0*/  LDC R0, c[0x0][0x8d8] ;  /* 0x00023600ff007b82 */ /* 0x000eb00000000800 */
[----:B------:R-:W3:Y:S01]  /*0be0*/  LDC.64 R20, c[0x0][0x8c8] ;  /* 0x00023200ff147b82 */ /* 0x000ee20000000a00 */
[----:B-1----:R-:W-:-:S04]  /*0bf0*/  ISETP.NE.U32.AND P0, PT, R14, RZ, PT ;  /* 0x000000ff0e00720c */ /* 0x002fc80003f05070 */
[----:B------:R-:W-:-:S13]  /*0c00*/  ISETP.NE.AND.EX P0, PT, R15, RZ, PT, P0 ;  /* 0x000000ff0f00720c */ /* 0x000fda0003f05300 */
[----:B--23--:R-:W-:Y:S05]  /*0c10*/  @!P0 BRA `(.L_x_12) ;  /* 0x0000000000288947 */ /* 0x00cfea0003800000 */
[----:B------:R-:W1:Y:S02]  /*0c20*/  LDC R3, c[0x0][0x8dc] ;  /* 0x00023700ff037b82 */ /* 0x000e640000000800 */
[----:B-1----:R-:W-:-:S04]  /*0c30*/  IADD3 R3, P0, R2, R3, RZ ;  /* 0x0000000302037210 */ /* 0x002fc80007f1e0ff */
[----:B------:R-:W-:-:S05]  /*0c40*/  IADD3.X R11, RZ, R16, RZ, P0, !PT ;  /* 0x00000010ff0b7210 */ /* 0x000fca00007fe4ff */
[----:B------:R-:W-:-:S04]  /*0c50*/  IMAD.WIDE.U32 R4, R11, R14, RZ ;  /* 0x0000000e0b047225 */ /* 0x000fc800078e00ff */
[----:B------:R-:W-:-:S04]  /*0c60*/  IMAD.WIDE.U32 R6, P0, R3, R15, R4 ;  /* 0x0000000f03067225 */ /* 0x000fc80007800004 */
[----:B------:R-:W-:Y:S01]  /*0c70*/  IMAD.WIDE.U32 R4, R3, R14, RZ ;  /* 0x0000000e03047225 */ /* 0x000fe200078e00ff */
[----:B------:R-:W-:Y:S02]  /*0c80*/  IADD3.X R13, RZ, RZ, RZ, P0, !PT ;  /* 0x000000ffff0d7210 */ /* 0x000fe400007fe4ff */
[----:B------:R-:W-:Y:S02]  /*0c90*/  MOV R12, R7 ;  /* 0x00000007000c7202 */ /* 0x000fe40000000f00 */
[----:B------:R-:W-:-:S05]  /*0ca0*/  IADD3 RZ, P0, R5, R6, RZ ;  /* 0x0000000605ff7210 */ /* 0x000fca0007f1e0ff */
[----:B------:R-:W-:-:S08]  /*0cb0*/  IMAD.WIDE.U32.X R4, R11, R15, R12, P0 ;  /* 0x0000000f0b047225 */ /* 0x000fd000000e040c */
.L_x_12:
[-CC-:B------:R-:W-:Y:S01]  /*0cc0*/  SHF.R.U64 R29, R4, R0.reuse, R5.reuse ;  /* 0x00000000041d7219 */ /* 0x180fe20000001205 */
[----:B------:R-:W1:Y:S01]  /*0cd0*/  LDC.64 R24, c[0x0][0x8e8] ;  /* 0x00023a00ff187b82 */ /* 0x000e620000000a00 */
[----:B------:R-:W-:Y:S01]  /*0ce0*/  SHF.R.U32.HI R3, RZ, R0, R5 ;  /* 0x00000000ff037219 */ /* 0x000fe20000011605 */
[----:B------:R-:W-:Y:S01]  /*0cf0*/  ULDC UR4, c[0x0][0x150] ;  /* 0x0000540000047ab9 */ /* 0x000fe20000000800 */
[----:B------:R-:W-:Y:S02]  /*0d00*/  IADD3 R9, P0, RZ, -R29, RZ ;  /* 0x8000001dff097210 */ /* 0x000fe40007f1e0ff */
[----:B------:R-:W-:Y:S02]  /*0d10*/  I2FP.F32.U32 R0, R8 ;  /* 0x0000000800007245 */ /* 0x000fe40000201000 */
[----:B------:R-:W-:Y:S01]  /*0d20*/  IADD3.X R11, RZ, ~R3, RZ, P0, !PT ;  /* 0x80000003ff0b7210 */ /* 0x000fe200007fe4ff */
[----:B------:R-:W2:Y:S01]  /*0d30*/  LDC R12, c[0x0][0x8c0] ;  /* 0x00023000ff0c7b82 */ /* 0x000ea20000000800 */
[----:B------:R-:W-:Y:S01]  /*0d40*/  MOV R3, R16 ;  /* 0x0000001000037202 */ /* 0x000fe20000000f00 */
[----:B------:R-:W-:Y:S01]  /*0d50*/  FMUL R0, R0, UR4 ;  /* 0x0000000400007c20 */ /* 0x000fe20008400000 */
[----:B------:R-:W-:Y:S01]  /*0d60*/  ULDC UR4, c[0x0][0x154] ;  /* 0x0000550000047ab9 */ /* 0x000fe20000000800 */
[----:B------:R-:W-:-:S02]  /*0d70*/  IMAD R6, R11, R20, RZ ;  /* 0x000000140b067224 */ /* 0x000fc400078e02ff */
[C---:B------:R-:W-:Y:S02]  /*0d80*/  IMAD.WIDE.U32 R4, R9.reuse, R20, R2 ;  /* 0x0000001409047225 */ /* 0x040fe400078e0002 */
[----:B------:R-:W3:Y:S01]  /*0d90*/  LDC R7, c[0x0][0x144] ;  /* 0x00005100ff077b82 */ /* 0x000ee20000000800 */
[----:B------:R-:W4:Y:S01]  /*0da0*/  F2I.U32.TRUNC.NTZ R0, R0 ;  /* 0x0000000000007305 */ /* 0x000f22000020f000 */
[----:B------:R-:W-:Y:S01]  /*0db0*/  IMAD R3, R9, R21, R6 ;  /* 0x0000001509037224 */ /* 0x000fe200078e0206 */
[----:B------:R-:W-:-:S03]  /*0dc0*/  MOV R9, 0x1 ;  /* 0x0000000100097802 */ /* 0x000fc60000000f00 */
[----:B------:R-:W-:Y:S01]  /*0dd0*/  IMAD.IADD R5, R5, 0x1, R3 ;  /* 0x0000000105057824 */ /* 0x000fe200078e0203 */
[----:B------:R-:W-:Y:S01]  /*0de0*/  I2FP.F32.U32 R3, R10 ;  /* 0x0000000a00037245 */ /* 0x000fe20000201000 */
[----:B------:R-:W5:Y:S01]  /*0df0*/  LDC R11, c[0x0][0x8b0] ;  /* 0x00022c00ff0b7b82 */ /* 0x000f620000000800 */
[----:B-1----:R-:W-:-:S04]  /*0e00*/  ISETP.NE.U32.AND P0, PT, R24, RZ, PT ;  /* 0x000000ff1800720c */ /* 0x002fc80003f05070 */
[----:B------:R-:W-:-:S03]  /*0e10*/  ISETP.NE.AND.EX P0, PT, R25, RZ, PT, P0 ;  /* 0x000000ff1900720c */ /* 0x000fc60003f05300 */
[----:B------:R-:W1:Y:S01]  /*0e20*/  LDC R20, c[0x0][0x900] ;  /* 0x00024000ff147b82 */ /* 0x000e620000000800 */
[----:B----4-:R-:W-:Y:S02]  /*0e30*/  IADD3 R6, -R0, RZ, RZ ;  /* 0x000000ff00067210 */ /* 0x010fe40007ffe1ff */
[-CC-:B--2---:R-:W-:Y:S02]  /*0e40*/  SHF.R.U64 R21, R4, R12.reuse, R5.reuse ;  /* 0x0000000c04157219 */ /* 0x184fe40000001205 */
[----:B------:R-:W-:Y:S01]  /*0e50*/  SHF.R.U32.HI R4, RZ, R12, R5 ;  /* 0x0000000cff047219 */ /* 0x000fe20000011605 */
[----:B------:R-:W-:Y:S02]  /*0e60*/  FMUL R5, R3, UR4 ;  /* 0x0000000403057c20 */ /* 0x000fe40008400000 */
[----:B------:R-:W2:Y:S01]  /*0e70*/  LDC R13, c[0x0][0x148] ;  /* 0x00005200ff0d7b82 */ /* 0x000ea20000000800 */
[----:B---3--:R-:W-:Y:S01]  /*0e80*/  IMAD R0, R7, R6, R8 ;  /* 0x0000000607007224 */ /* 0x008fe200078e0208 */
[----:B------:R-:W-:Y:S01]  /*0e90*/  MOV R7, 0xffffffff ;  /* 0xffffffff00077802 */ /* 0x000fe20000000f00 */
[----:B------:R3:W4:Y:S05]  /*0ea0*/  F2I.U32.TRUNC.NTZ R12, R5 ;  /* 0x00000005000c7305 */ /* 0x00072a000020f000 */
[----:B------:R-:W2:Y:S01]  /*0eb0*/  LDC R14, c[0x0][0x8a8] ;  /* 0x00022a00ff0e7b82 */ /* 0x000ea20000000800 */
[----:B-----5:R-:W-:-:S02]  /*0ec0*/  SHF.R.U64 R28, R21, R11, R4 ;  /* 0x0000000b151c7219 */ /* 0x020fc40000001204 */
[----:B------:R-:W-:-:S05]  /*0ed0*/  SHF.R.U32.HI R3, RZ, R11, R4 ;  /* 0x0000000bff037219 */ /* 0x000fca0000011604 */
[----:B------:R-:W2:Y:S01]  /*0ee0*/  LDC R23, c[0x0][0x8f0] ;  /* 0x00023c00ff177b82 */ /* 0x000ea20000000800 */
[-C--:B-1----:R-:W-:Y:S02]  /*0ef0*/  SHF.L.U32 R4, R7, R20.reuse, RZ ;  /* 0x0000001407047219 */ /* 0x082fe400000006ff */
[-CC-:B------:R-:W-:Y:S02]  /*0f00*/  SHF.R.U64 R30, R28, R20.reuse, R3.reuse ;  /* 0x000000141c1e7219 */ /* 0x180fe40000001203 */
[----:B------:R-:W-:Y:S02]  /*0f10*/  SHF.R.U32.HI R15, RZ, R20, R3 ;  /* 0x00000014ff0f7219 */ /* 0x000fe40000011603 */
[----:B------:R-:W-:Y:S01]  /*0f20*/  LOP3.LUT R11, RZ, R4, RZ, 0x33, !PT ;  /* 0x00000004ff0b7212 */ /* 0x000fe200078e33ff */
[----:B------:R-:W1:Y:S01]  /*0f30*/  LDC R26, c[0x0][0x8e0] ;  /* 0x00023800ff1a7b82 */ /* 0x000e620000000800 */
[----:B------:R-:W-:Y:S02]  /*0f40*/  SHF.L.U32 R3, R9, R20, RZ ;  /* 0x0000001409037219 */ /* 0x000fe400000006ff */
[----:B------:R-:W-:-:S02]  /*0f50*/  MOV R4, R30 ;  /* 0x0000001e00047202 */ /* 0x000fc40000000f00 */
[----:B---3--:R-:W-:-:S03]  /*0f60*/  MOV R5, R15 ;  /* 0x0000000f00057202 */ /* 0x008fc60000000f00 */
[----:B------:R-:W3:Y:S01]  /*0f70*/  LDC R27, c[0x0][0x8b8] ;  /* 0x00022e00ff1b7b82 */ /* 0x000ee20000000800 */
[----:B----4-:R-:W-:Y:S05]  /*0f80*/  @!P0 BRA `(.L_x_13) ;  /* 0x0000000000288947 */ /* 0x010fea0003800000 */
[----:B------:R-:W4:Y:S02]  /*0f90*/  LDC R9, c[0x0][0x8f4] ;  /* 0x00023d00ff097b82 */ /* 0x000f240000000800 */
[----:B----4-:R-:W-:-:S04]  /*0fa0*/  IADD3 R9, P0, R30, R9, RZ ;  /* 0x000000091e097210 */ /* 0x010fc80007f1e0ff */
[----:B------:R-:W-:-:S05]  /*0fb0*/  IADD3.X R15, RZ, R15, RZ, P0, !PT ;  /* 0x0000000fff0f7210 */ /* 0x000fca00007fe4ff */
[----:B------:R-:W-:-:S04]  /*0fc0*/  IMAD.WIDE.U32 R4, R15, R24, RZ ;  /* 0x000000180f047225 */ /* 0x000fc800078e00ff */
[----:B------:R-:W-:-:S04]  /*0fd0*/  IMAD.WIDE.U32 R6, P0, R9, R25, R4 ;  /* 0x0000001909067225 */ /* 0x000fc80007800004 */
[----:B------:R-:W-:Y:S01]  /*0fe0*/  IMAD.WIDE.U32 R4, R9, R24, RZ ;  /* 0x0000001809047225 */ /* 0x000fe200078e00ff */
[----:B------:R-:W-:-:S03]  /*0ff0*/  IADD3.X R9, RZ, RZ, RZ, P0, !PT ;  /* 0x000000ffff097210 */ /* 0x000fc600007fe4ff */
[----:B------:R-:W-:Y:S01]  /*1000*/  IMAD.MOV.U32 R8, RZ, RZ, R7 ;  /* 0x000000ffff087224 */ /* 0x000fe200078e0007 */
[----:B------:R-:W-:-:S05]  /*1010*/  IADD3 RZ, P0, R5, R6, RZ ;  /* 0x0000000605ff7210 */ /* 0x000fca0007f1e0ff */
[----:B------:R-:W-:-:S08]  /*1020*/  IMAD.WIDE.U32.X R4, R15, R25, R8, P0 ;  /* 0x000000190f047225 */ /* 0x000fd000000e0408 */
.L_x_13:
[----:B--2---:R-:W-:Y:S02]  /*1030*/  SHF.R.U64 R5, R4, R23, R5 ;  /* 0x0000001704057219 */ /* 0x004fe40000001205 */
[----:B------:R-:W-:Y:S02]  /*1040*/  LOP3.LUT R4, R28, R11, RZ, 0xc0, !PT ;  /* 0x0000000b1c047212 */ /* 0x000fe400078ec0ff */
[----:B------:R-:W-:Y:S02]  /*1050*/  IADD3 R12, -R12, RZ, RZ ;  /* 0x000000ff0c0c7210 */ /* 0x000fe40007ffe1ff */
[----:B------:R-:W-:Y:S02]  /*1060*/  IADD3 R6, R14, -0x1, RZ ;  /* 0xffffffff0e067810 */ /* 0x000fe40007ffe0ff */
[----:B------:R-:W-:Y:S01]  /*1070*/  IADD3 R7, -R5, RZ, RZ ;  /* 0x000000ff05077210 */ /* 0x000fe20007ffe1ff */
[----:B------:R-:W-:Y:S01]  /*1080*/  IMAD R5, R3, R5, R4 ;  /* 0x0000000503057224 */ /* 0x000fe200078e0204 */
[----:B------:R-:W-:Y:S01]  /*1090*/  LOP3.LUT R6, R21, R6, RZ, 0xc0, !PT ;  /* 0x0000000615067212 */ /* 0x000fe200078ec0ff */
[----:B------:R-:W-:Y:S01]  /*10a0*/  @P6 IMAD R0, R13, R12, R10 ;  /* 0x0000000c0d006224 */ /* 0x000fe200078e020a */
[----:B------:R-:W-:Y:S01]  /*10b0*/  R2UR UR55, R29 ;  /* 0x000000001d3772ca */ /* 0x000fe200000e0000 */
[----:B-1----:R-:W-:Y:S01]  /*10c0*/  IMAD R3, R7, R26, R30 ;  /* 0x0000001a07037224 */ /* 0x002fe200078e021e */
[----:B------:R-:W-:Y:S01]  /*10d0*/  MOV R4, 0x1 ;  /* 0x0000000100047802 */ /* 0x000fe20000000f00 */
[----:B---3--:R-:W-:-:S02]  /*10e0*/  IMAD R0, R5, R27, R0 ;  /* 0x0000001b05007224 */ /* 0x008fc400078e0200 */
[----:B------:R-:W-:-:S05]  /*10f0*/  IMAD R3, R3, R14, R6 ;  /* 0x0000000e03037224 */ /* 0x000fca00078e0206 */
[----:B------:R-:W-:Y:S02]  /*1100*/  SEL R156, R3, R0, !P6 ;  /* 0x00000000039c7207 */ /* 0x000fe40007000000 */
[----:B------:R-:W-:Y:S02]  /*1110*/  SEL R23, R0, R3, !P6 ;  /* 0x0000000300177207 */ /* 0x000fe40007000000 */
[----:B------:R-:W-:-:S07]  /*1120*/  PRMT R0, R4, 0x7610, R0 ;  /* 0x0000761004007816 */ /* 0x000fce0000000000 */
.L_x_11:
[----:B------:R-:W-:-:S08]  /*1130*/  NOP ;  /* 0x0000000000007918 */ /* 0x000fd00000000000 */
[----:B------:R-:W1:Y:S02]  /*1140*/  USETMAXREG.TRY_ALLOC.CTAPOOL UP0, 0xe8 ;  /* 0x000000e8000079c8 */ /* 0x000e640008000600 */
[----:B-1----:R-:W-:-:S13]  /*1150*/  PLOP3.LUT P0, PT, PT, PT, UP0, 0x80, 0x0 ;  /* 0x000000000000781c */ /* 0x002fda0003f0f008 */
[----:B------:R-:W-:Y:S05]  /*1160*/  @!P0 BRA `(.L_x_11) ;  /* 0xfffffffc00f08947 */ /* 0x000fea000383ffff */
[----:B------:R-:W-:Y:S02]  /*1170*/  ULDC.64 UR4, c[0x0][0x590] ;  /* 0x0001640000047ab9 */ /* 0x000fe40000000a00 */
[----:B------:R-:W-:-:S04]  /*1180*/  ISETP.NE.U32.AND P0, PT, RZ, UR4, PT ;  /* 0x00000004ff007c0c */ /* 0x000fc8000bf05070 */
[----:B------:R-:W-:-:S13]  /*1190*/  ISETP.NE.AND.EX P0, PT, RZ, UR5, PT, P0 ;  /* 0x00000005ff007c0c */ /* 0x000fda000bf05300 */
[----:B------:R-:W-:Y:S05]  /*11a0*/  @P0 BRA `(.L_x_14) ;  /* 0x00000000002c0947 */ /* 0x000fea0003800000 */
[----:B------:R-:W-:Y:S02]  /*11b0*/  ULDC.64 UR4, c[0x0][0x588] ;  /* 0x0001620000047ab9 */ /* 0x000fe40000000a00 */
[----:B------:R-:W-:-:S04]  /*11c0*/  ISETP.NE.U32.AND P0, PT, RZ, UR4, PT ;  /* 0x00000004ff007c0c */ /* 0x000fc8000bf05070 */
[----:B------:R-:W-:-:S13]  /*11d0*/  ISETP.NE.AND.EX P0, PT, RZ, UR5, PT, P0 ;  /* 0x00000005ff007c0c */ /* 0x000fda000bf05300 */
[----:B------:R-:W-:Y:S05]  /*11e0*/  @!P0 BRA `(.L_x_15) ;  /* 0x0000000000108947 */ /* 0x000fea0003800000 */
[----:B------:R-:W1:Y:S02]  /*11f0*/  LDC.64 R4, c[0x0][0x588] ;  /* 0x00016200ff047b82 */ /* 0x000e640000000a00 */
[----:B-1----:R1:W5:Y:S01]  /*1200*/  LDG.E R153, desc[UR48][R4.64] ;  /* 0x0000003004997981 */ /* 0x002362000c1e1900 */
[----:B------:R-:W-:Y:S01]  /*1210*/  MOV R152, 0x1 ;  /* 0x0000000100987802 */ /* 0x000fe20000000f00 */
[----:B------:R-:W-:Y:S06]  /*1220*/  BRA `(.L_x_14) ;  /* 0x00000000000c7947 */ /* 0x000fec0003800000 */
.L_x_15:
[----:B------:R-:W-:Y:S01]  /*1230*/  ULDC UR4, c[0x0][0x580] ;  /* 0x0001600000047ab9 */ /* 0x000fe20000000800 */
[----:B------:R-:W-:Y:S02]  /*1240*/  MOV R152, 0x1 ;  /* 0x0000000100987802 */ /* 0x000fe40000000f00 */
[----:B------:R-:W-:-:S07]  /*1250*/  MOV R153, UR4 ;  /* 0x0000000400997c02 */ /* 0x000fce0008000f00 */
.L_x_14:
        /* <DEDUP_REMOVED lines=8> */
[----:B------:R-:W2:Y:S02]  /*12e0*/  LDC.64 R154, c[0x0][0x5a8] ;  /* 0x00016a00ff9a7b82 */ /* 0x000ea40000000a00 */
[----:B--2---:R2:W5:Y:S01]  /*12f0*/  LDG.E R154, desc[UR48][R154.64] ;  /* 0x000000309a9a7981 */ /* 0x004562000c1e1900 */
[----:B------:R-:W-:Y:S05]  /*1300*/  BRA `(.L_x_16) ;  /* 0x0000000000087947 */ /* 0x000fea0003800000 */
.L_x_17:
[----:B------:R-:W-:Y:S02]  /*1310*/  ULDC UR4, c[0x0][0x5a0] ;  /* 0x0001680000047ab9 */ /* 0x000fe40000000800 */
[----:B------:R-:W-:-:S07]  /*1320*/  IMAD.U32 R154, RZ, RZ, UR4 ;  /* 0x00000004ff9a7e24 */ /* 0x000fce000f8e00ff */
.L_x_16:
[----:B------:R-:W-:Y:S01]  /*1330*/  LOP3.LUT P1, RZ, R0, 0xff, RZ, 0xc0, !PT ;  /* 0x000000ff00ff7812 */ /* 0x000fe2000782c0ff */
[----:B------:R-:W-:Y:S01]  /*1340*/  UMOV UR36, URZ ;  /* 0x0000003f00247c82 */ /* 0x000fe20008000000 */
[----:B------:R-:W-:-:S11]  /*1350*/  PLOP3.LUT P0, PT, PT, PT, PT, 0x80, 0x0 ;  /* 0x000000000000781c */ /* 0x000fd60003f0f070 */
[----:B------:R-:W-:Y:S05]  /*1360*/  @!P1 BRA `(.L_x_18) ;  /* 0x0000011400549947 */ /* 0x000fea0003800000 */
[----:B------:R-:W-:Y:S01]  /*1370*/  ULDC UR4, c[0x0][0x28c] ;  /* 0x0000a30000047ab9 */ /* 0x000fe20000000800 */
[----:B------:R-:W-:Y:S01]  /*1380*/  LOP3.LUT P0, RZ, R18, 0x4, RZ, 0xc0, !PT ;  /* 0x0000000412ff7812 */ /* 0x000fe2000780c0ff */
[----:B------:R-:W-:Y:S01]  /*1390*/  UIADD3 UR4, UR4, 0x3f, URZ ;  /* 0x0000003f04047890 */ /* 0x000fe2000fffe03f */
[----:B--2---:R-:W-:Y:S01]  /*13a0*/  MOV R155, 0x10 ;  /* 0x00000010009b7802 */ /* 0x004fe20000000f00 */
[----:B------:R-:W-:Y:S01]  /*13b0*/  ULDC.64 UR40, c[0x0][0x198] ;  /* 0x0000660000287ab9 */ /* 0x000fe20000000a00 */
[----:B------:R-:W-:Y:S01]  /*13c0*/  LOP3.LUT R158, R17, 0x1, RZ, 0xfc, !PT ;  /* 0x00000001119e7812 */ /* 0x000fe200078efcff */
[----:B------:R-:W-:Y:S01]  /*13d0*/  USHF.R.S32.HI UR5, URZ, 0x1f, UR4 ;  /* 0x0000001f3f057899 */ /* 0x000fe20008011404 */
[----:B------:R-:W-:Y:S01]  /*13e0*/  LOP3.LUT R160, R19, 0x1, RZ, 0xfc, !PT ;  /* 0x0000000113a07812 */ /* 0x000fe200078efcff */
[----:B------:R-:W-:Y:S01]  /*13f0*/  UMOV UR39, URZ ;  /* 0x0000003f00277c82 */ /* 0x000fe20008000000 */
[----:B------:R-:W-:Y:S01]  /*1400*/  SEL R155, R155, 0xfffffff0, !P0 ;  /* 0xfffffff09b9b7807 */ /* 0x000fe20004000000 */
[----:B------:R-:W-:Y:S01]  /*1410*/  ULEA.HI UR5, UR5, UR4, URZ, 0x6 ;  /* 0x0000000405057291 */ /* 0x000fe2000f8f303f */
[----:B------:R-:W-:Y:S01]  /*1420*/  UMOV UR42, URZ ;  /* 0x0000003f002a7c82 */ /* 0x000fe20008000000 */
[----:B------:R-:W-:-:S02]  /*1430*/  UMOV UR43, URZ ;  /* 0x0000003f002b7c82 */ /* 0x000fc40008000000 */
[----:B------:R-:W-:Y:S01]  /*1440*/  USHF.R.S32.HI UR44, URZ, 0x6, UR5 ;  /* 0x000000063f2c7899 */ /* 0x000fe20008011405 */
[----:B------:R-:W-:-:S11]  /*1450*/  UMOV UR36, URZ ;  /* 0x0000003f00247c82 */ /* 0x000fd60008000000 */
.L_x_519:
[----:B------:R-:W-:Y:S01]  /*1460*/  LOP3.LUT R0, R18, 0x80, RZ, 0xc0, !PT ;  /* 0x0000008012007812 */ /* 0x000fe200078ec0ff */
[----:B------:R-:W2:Y:S01]  /*1470*/  S2UR UR50, SR_CgaCtaId ;  /* 0x00000000003279c3 */ /* 0x000ea20000008800 */
[----:B------:R-:W-:Y:S02]  /*1480*/  UMOV UR45, 0x400 ;  /* 0x00000400002d7882 */ /* 0x000fe40000000000 */
[----:B------:R-:W-:-:S06]  /*1490*/  SHF.R.U32.HI R0, RZ, 0x7, R0 ;  /* 0x00000007ff007819 */ /* 0x000fcc0000011600 */
[----:B------:R-:W3:Y:S01]  /*14a0*/  SHFL.IDX PT, R0, R0, RZ, 0x1f ;  /* 0x00001fff00007589 */ /* 0x000ee200000e0000 */
[----:B--2---:R-:W-:Y:S01]  /*14b0*/  ULEA UR45, UR50, UR45, 0x18 ;  /* 0x0000002d322d7291 */ /* 0x004fe2000f8ec03f */
[----:B---3--:R-:W-:-:S13]  /*14c0*/  R2UR UR4, R0 ;  /* 0x00000000000472ca */ /* 0x008fda00000e0000 */
[----:B------:R-:W-:-:S04]  /*14d0*/  ULEA.HI UR5, UR4, UR4, URZ, 0x1 ;  /* 0x0000000404057291 */ /* 0x000fc8000f8f083f */
[----:B------:R-:W-:-:S04]  /*14e0*/  ULOP3.LUT UR5, UR5, 0x7fffe, URZ, 0xc0, !UPT ;  /* 0x0007fffe05057892 */ /* 0x000fc8000f8ec03f */
[----:B------:R-:W-:-:S03]  /*14f0*/  UIADD3 UR5, UR4, -UR5, URZ ;  /* 0x8000000504057290 */ /* 0x000fc6000fffe03f */
[----:B------:R-:W-:Y:S01]  /*1500*/  ULDC UR4, c[0x0][0x28c] ;  /* 0x0000a30000047ab9 */ /* 0x000fe20000000800 */
[----:B------:R-:W-:Y:S01]  /*1510*/  ULEA UR5, UR5, UR45, 0xd ;  /* 0x0000002d05057291 */ /* 0x000fe2000f8e683f */
[----:B------:R-:W-:-:S03]  /*1520*/  ISETP.LT.AND P0, PT, RZ, UR4, PT ;  /* 0x00000004ff007c0c */ /* 0x000fc6000bf01270 */
[----:B------:R-:W-:-:S04]  /*1530*/  UIADD3 UR5, UR5, 0x8400, URZ ;  /* 0x0000840005057890 */ /* 0x000fc8000fffe03f */
[----:B------:R-:W-:-:S04]  /*1540*/  USHF.R.U32.HI UR5, URZ, 0x4, UR5 ;  /* 0x000000043f057899 */ /* 0x000fc80008011605 */
[----:B------:R-:W-:Y:S02]  /*1550*/  ULOP3.LUT UR51, UR5, 0x3fff, URZ, 0xc0, !UPT ;  /* 0x00003fff05337892 */ /* 0x000fe4000f8ec03f */
[----:B-1----:R-:W-:Y:S10]  /*1560*/  @P0 BRA `(.L_x_19) ;  /* 0x0000000000400947 */ /* 0x002ff40003800000 */
[----:B------:R-:W-:Y:S01]  /*1570*/  MOV R0, 0x0 ;  /* 0x0000000000007802 */ /* 0x000fe20000000f00 */
[----:B------:R-:W-:Y:S01]  /*1580*/  ULDC.64 UR4, c[0x4][0x70] ;  /* 0x01001c0000047ab9 */ /* 0x000fe20000000a00 */
[----:B------:R-:W-:Y:S01]  /*1590*/  ULDC.64 UR6, c[0x4][0x8] ;  /* 0x0100020000067ab9 */ /* 0x000fe20000000a00 */
[----:B-1----:R-:W-:Y:S01]  /*15a0*/  MOV R4, UR4 ;  /* 0x0000000400047c02 */ /* 0x002fe20008000f00 */
[----:B------:R1:W2:Y:S01]  /*15b0*/  LDC.64 R14, c[0x4][R0] ;  /* 0x01000000000e7b82 */ /* 0x0002a20000000a00 */
[----:B------:R-:W-:Y:S01]  /*15c0*/  MOV R5, UR5 ;  /* 0x0000000500057c02 */ /* 0x000fe20008000f00 */
[----:B------:R-:W-:Y:S01]  /*15d0*/  ULDC.64 UR4, c[0x4][0x78] ;  /* 0x01001e0000047ab9 */ /* 0x000fe20000000a00 */
[----:B------:R-:W-:Y:S01]  /*15e0*/  MOV R10, UR6 ;  /* 0x00000006000a7c02 */ /* 0x000fe20008000f00 */
[----:B------:R-:W-:Y:S01]  /*15f0*/  IMAD.MOV.U32 R8, RZ, RZ, 0x1e1 ;  /* 0x000001e1ff087424 */ /* 0x000fe200078e00ff */
[----:B------:R-:W-:Y:S02]  /*1600*/  MOV R6, UR4 ;  /* 0x0000000400067c02 */ /* 0x000fe40008000f00 */
[----:B------:R-:W-:-:S02]  /*1610*/  MOV R7, UR5 ;  /* 0x0000000500077c02 */ /* 0x000fc40008000f00 */
[----:B------:R-:W-:Y:S02]  /*1620*/  MOV R11, UR7 ;  /* 0x00000007000b7c02 */ /* 0x000fe40008000f00 */
[----:B------:R-:W-:Y:S02]  /*1630*/  MOV R12, 0x1 ;  /* 0x00000001000c7802 */ /* 0x000fe40000000f00 */
[----:B-1----:R-:W-:-:S07]  /*1640*/  MOV R13, RZ ;  /* 0x000000ff000d7202 */ /* 0x002fce0000000f00 */
[----:B------:R-:W-:-:S07]  /*1650*/  LEPC R20, `(.L_x_19) ;  /* 0x000000001014794e */ /* 0x000fce0000000000 */
[----:B--2--5:R-:W-:Y:S05]  /*1660*/  CALL.ABS.NOINC R14 ;  /* 0x000000000e007343 */ /* 0x024fea0003c00000 */
.L_x_19:
[----:B------:R-:W-:-:S13]  /*1670*/  ISETP.NE.AND P0, PT, R158, 0x3, PT ;  /* 0x000000039e00780c */ /* 0x000fda0003f05270 */
[----:B------:R-:W-:Y:S05]  /*1680*/  @!P0 BRA `(.L_x_20) ;  /* 0x0000000000048947 */ /* 0x000fea0003800000 */
[----:B------:R-:W-:Y:S01]  /*1690*/  BPT.TRAP 0x1 ;  /* 0x000000040000795c */ /* 0x000fe20000300000 */
.L_x_20:
[----:B------:R-:W-:Y:S02]  /*16a0*/  MOV R3, UR43 ;  /* 0x0000002b00037c02 */ /* 0x000fe40008000f00 */
[----:B------:R-:W-:Y:S02]  /*16b0*/  MOV R0, UR42 ;  /* 0x0000002a00007c02 */ /* 0x000fe40008000f00 */
[----:B------:R-:W-:Y:S02]  /*16c0*/  LEA R3, R3, UR45, 0x3 ;  /* 0x0000002d03037c11 */ /* 0x000fe4000f8e18ff */
[----:B------:R-:W-:-:S04]  /*16d0*/  SHF.L.U32 R0, R0, 0x1f, RZ ;  /* 0x0000001f00007819 */ /* 0x000fc800000006ff */
[----:B------:R2:W3:Y:S01]  /*16e0*/  SYNCS.PHASECHK.TRANS64.TRYWAIT P1, [R3+URZ], R0 ;  /* 0x00000000030075a7 */ /* 0x0004e2000802017f */
[----:B------:R-:W-:Y:S05]  /*16f0*/  @!P0 BRA `(.L_x_21) ;  /* 0x0000000000048947 */ /* 0x000fea0003800000 */
[----:B------:R-:W-:Y:S01]  /*1700*/  BPT.TRAP 0x1 ;  /* 0x000000040000795c */ /* 0x000fe20000300000 */
.L_x_21:
[----:B---3--:R-:W-:Y:S05]  /*1710*/  @P1 BRA `(.L_x_22) ;  /* 0x0000000000081947 */ /* 0x008fea0003800000 */
[----:B------:R-:W3:Y:S02]  /*1720*/  SYNCS.PHASECHK.TRANS64.TRYWAIT P1, [R3+URZ], R0 ;  /* 0x00000000030075a7 */ /* 0x000ee4000802017f */
[----:B---3--:R-:W-:Y:S05]  /*1730*/  @!P1 BRA `(.L_x_23) ;  /* 0x0000014000a49947 */ /* 0x008fea0003800000 */
.L_x_22:
[----:B------:R-:W-:-:S04]  /*1740*/  UISETP.LT.AND UP0, UPT, UR44, 0x1, UPT ;  /* 0x000000012c00788c */ /* 0x000fc8000bf01270 */
[----:B------:R-:W-:-:S06]  /*1750*/  USEL UR4, UR44, 0x1, UP0 ;  /* 0x000000012c047887 */ /* 0x000fcc0008000000 */
[----:B--23--:R-:W-:Y:S01]  /*1760*/  MOV R0, UR4 ;  /* 0x0000000400007c02 */ /* 0x00cfe20008000f00 */
[----:B------:R-:W-:Y:S05]  /*1770*/  WARPSYNC.ALL ;  /* 0x0000000000007948 */ /* 0x000fea0003800000 */
[----:B------:R-:W-:-:S04]  /*1780*/  IADD3 R0, -R0, UR44, RZ ;  /* 0x0000002c00007c10 */ /* 0x000fc8000fffe1ff */
[----:B------:R-:W-:Y:S01]  /*1790*/  ISETP.GE.AND P1, PT, R0, 0x1, PT ;  /* 0x000000010000780c */ /* 0x000fe20003f26270 */
[----:B------:R-:W-:Y:S01]  /*17a0*/  UIADD3 UR4, UR45, 0x18400, URZ ;  /* 0x000184002d047890 */ /* 0x000fe2000fffe03f */
[----:B------:R-:W-:Y:S01]  /*17b0*/  WARPGROUP.ARRIVE ;  /* 0x00000000000079c5 */ /* 0x000fe20000000000 */
[----:B------:R-:W-:Y:S02]  /*17c0*/  ULOP3.LUT UR8, UR51, 0x10000, URZ, 0xfc, !UPT ;  /* 0x0001000033087892 */ /* 0x000fe4000f8efc3f */
[----:B------:R-:W-:Y:S02]  /*17d0*/  USHF.R.U32.HI UR4, URZ, 0x4, UR4 ;  /* 0x000000043f047899 */ /* 0x000fe40008011604 */
[----:B------:R-:W-:Y:S02]  /*17e0*/  ULEA UR10, UR43, UR8, 0xa ;  /* 0x000000082b0a7291 */ /* 0x000fe4000f8e503f */
[----:B------:R-:W-:Y:S01]  /*17f0*/  ULOP3.LUT UR4, UR4, 0x3fff, URZ, 0xc0, !UPT ;  /* 0x00003fff04047892 */ /* 0x000fe2000f8ec03f */
[----:B------:R-:W-:Y:S01]  /*1800*/  UMOV UR5, 0x40000040 ;  /* 0x4000004000057882 */ /* 0x000fe20000000000 */
[----:B------:R-:W-:-:S02]  /*1810*/  UMOV UR7, 0x40000040 ;  /* 0x4000004000077882 */ /* 0x000fc40000000000 */
[----:B------:R-:W-:-:S03]  /*1820*/  ULOP3.LUT UR9, UR4, 0x10000, URZ, 0xfc, !UPT ;  /* 0x0001000004097892 */ /* 0x000fc6000f8efc3f */
[----:B------:R-:W-:Y:S01]  /*1830*/  UMOV UR4, UR10 ;  /* 0x0000000a00047c82 */ /* 0x000fe20008000000 */
[----:B------:R-:W-:-:S07]  /*1840*/  ULEA UR11, UR43, UR9, 0xb ;  /* 0x000000092b0b7291 */ /* 0x000fce000f8e583f */
[----:B------:R-:W-:Y:S02]  /*1850*/  UMOV UR6, UR11 ;  /* 0x0000000b00067c82 */ /* 0x000fe40008000000 */
[----:B------:R-:W-:Y:S01]  /*1860*/  HGMMA.64x256x16.F32.BF16 R24, gdesc[UR4], RZ, !UPT, gsb0 ;  /* 0x03e00000041879f0 */ /* 0x000fe2000c0018ff */
[----:B------:R-:W-:Y:S02]  /*1870*/  UIADD3 UR4, UR10, 0x2, URZ ;  /* 0x000000020a047890 */ /* 0x000fe4000fffe03f */
[----:B------:R-:W-:Y:S01]  /*1880*/  UIADD3 UR6, UR11, 0x2, URZ ;  /* 0x000000020b067890 */ /* 0x000fe2000fffe03f */
[----:B------:R-:W-:Y:S01]  /*1890*/  UMOV UR5, 0x40000040 ;  /* 0x4000004000057882 */ /* 0x000fe20000000000 */
[----:B------:R-:W-:Y:S01]  /*18a0*/  UMOV UR7, 0x40000040 ;  /* 0x4000004000077882 */ /* 0x000fe20000000000 */
[----:B------:R-:W-:Y:S02]  /*18b0*/  WARPGROUP.DEPBAR.LE gsb0, 0x0 ;  /* 0x00008000000079c5 */ /* 0x000fe40000010000 */
[----:B------:R-:W-:-:S15]  /*18c0*/  WARPGROUP.ARRIVE ;  /* 0x00000000000079c5 */ /* 0x000fde0000000000 */
[----:B------:R-:W-:-:S05]  /*18d0*/  NOP ;  /* 0x0000000000007918 */ /* 0x000fca0000000000 */
[----:B------:R-:W-:Y:S01]  /*18e0*/  HGMMA.64x256x16.F32.BF16 R24, gdesc[UR4], R24, gsb0 ;  /* 0x03e00000041879f0 */ /* 0x000fe20008001818 */
        /* <DEDUP_REMOVED lines=15> */
[----:B------:R-:W-:Y:S03]  /*19e0*/  HGMMA.64x256x16.F32.BF16 R24, gdesc[UR4], R24, gsb0 ;  /* 0x03e00000041879f0 */ /* 0x000fe60008001818 */
[----:B------:R-:W-:Y:S02]  /*19f0*/  WARPGROUP.DEPBAR.LE gsb0, 0x0 ;  /* 0x00008000000079c5 */ /* 0x000fe40000010000 */
[----:B------:R-:W-:Y:S05]  /*1a00*/  @!P1 BRA `(.L_x_24) ;  /* 0x0000000400189947 */ /* 0x000fea0003800000 */
[----:B------:R-:W-:Y:S02]  /*1a10*/  UIADD3 UR4, UR43, 0x1, URZ ;  /* 0x000000012b047890 */ /* 0x000fe4000fffe03f */
[----:B------:R-:W-:Y:S02]  /*1a20*/  UMOV UR11, UR43 ;  /* 0x0000002b000b7c82 */ /* 0x000fe40008000000 */
[----:B------:R-:W-:-:S04]  /*1a30*/  UISETP.NE.AND UP0, UPT, UR4, 0x4, UPT ;  /* 0x000000040400788c */ /* 0x000fc8000bf05270 */
[----:B------:R-:W-:Y:S02]  /*1a40*/  USEL UR5, URZ, 0x1, UP0 ;  /* 0x000000013f057887 */ /* 0x000fe40008000000 */
[----:B------:R-:W-:Y:S02]  /*1a50*/  USEL UR10, UR4, URZ, UP0 ;  /* 0x0000003f040a7287 */ /* 0x000fe40008000000 */
[----:B------:R-:W-:-:S06]  /*1a60*/  ULOP3.LUT UR5, UR42, UR5, URZ, 0x3c, !UPT ;  /* 0x000000052a057292 */ /* 0x000fcc000f8e3c3f */
[----:B-1----:R-:W-:-:S07]  /*1a70*/  MOV R5, UR5 ;  /* 0x0000000500057c02 */ /* 0x002fce0008000f00 */
.L_x_31:
[----:B-12---:R-:W-:Y:S05]  /*1a80*/  @!P0 BRA `(.L_x_25) ;  /* 0x0000000000048947 */ /* 0x006fea0003800000 */
[----:B------:R-:W-:Y:S01]  /*1a90*/  BPT.TRAP 0x1 ;  /* 0x000000040000795c */ /* 0x000fe20000300000 */
.L_x_25:
[----:B------:R-:W-:Y:S01]  /*1aa0*/  ULEA UR4, UR10, UR45, 0x3 ;  /* 0x0000002d0a047291 */ /* 0x000fe2000f8e183f */
[----:B------:R-:W-:-:S08]  /*1ab0*/  SHF.L.U32 R3, R5, 0x1f, RZ ;  /* 0x0000001f05037819 */ /* 0x000fd000000006ff */
[----:B------:R1:W2:Y:S01]  /*1ac0*/  SYNCS.PHASECHK.TRANS64.TRYWAIT P1, [UR4], R3 ;  /* 0x00000003ff0075a7 */ /* 0x0002a20008020144 */
[----:B------:R-:W-:Y:S05]  /*1ad0*/  @!P0 BRA `(.L_x_26) ;  /* 0x0000000000048947 */ /* 0x000fea0003800000 */
[----:B------:R-:W-:Y:S01]  /*1ae0*/  BPT.TRAP 0x1 ;  /* 0x000000040000795c */ /* 0x000fe20000300000 */
.L_x_26:
[----:B--2---:R-:W-:Y:S05]  /*1af0*/  @P1 BRA `(.L_x_27) ;  /* 0x0000000000081947 */ /* 0x004fea0003800000 */
[----:B------:R-:W2:Y:S02]  /*1b00*/  SYNCS.PHASECHK.TRANS64.TRYWAIT P1, [UR4], R3 ;  /* 0x00000003ff0075a7 */ /* 0x000ea40008020144 */
[----:B--2---:R-:W-:Y:S05]  /*1b10*/  @!P1 BRA `(.L_x_28) ;  /* 0x0000013c00c09947 */ /* 0x004fea0003800000 */
.L_x_27:
[----:B------:R-:W-:Y:S01]  /*1b20*/  ULEA UR12, UR10, UR8, 0xa ;  /* 0x000000080a0c7291 */ /* 0x000fe2000f8e503f */
[----:B------:R-:W-:Y:S01]  /*1b30*/  WARPGROUP.ARRIVE ;  /* 0x00000000000079c5 */ /* 0x000fe20000000000 */
[----:B------:R-:W-:Y:S01]  /*1b40*/  ULEA UR13, UR10, UR9, 0xb ;  /* 0x000000090a0d7291 */ /* 0x000fe2000f8e583f */
[----:B------:R-:W-:Y:S01]  /*1b50*/  UMOV UR5, 0x40000040 ;  /* 0x4000004000057882 */ /* 0x000fe20000000000 */
[----:B------:R-:W-:-:S03]  /*1b60*/  UMOV UR7, 0x40000040 ;  /* 0x4000004000077882 */ /* 0x000fc60000000000 */
[----:B------:R-:W-:Y:S02]  /*1b70*/  UMOV UR4, UR12 ;  /* 0x0000000c00047c82 */ /* 0x000fe40008000000 */
[----:B------:R-:W-:Y:S02]  /*1b80*/  UMOV UR6, UR13 ;  /* 0x0000000d00067c82 */ /* 0x000fe40008000000 */
[----:B------:R-:W-:Y:S01]  /*1b90*/  HGMMA.64x256x16.F32.BF16 R24, gdesc[UR4], R24, gsb0 ;  /* 0x03e00000041879f0 */ /* 0x000fe20008001818 */
[----:B------:R-:W-:Y:S02]  /*1ba0*/  UIADD3 UR4, UR12, 0x2, URZ ;  /* 0x000000020c047890 */ /* 0x000fe4000fffe03f */
[----:B------:R-:W-:Y:S01]  /*1bb0*/  UIADD3 UR6, UR13, 0x2, URZ ;  /* 0x000000020d067890 */ /* 0x000fe2000fffe03f */
[----:B------:R-:W-:Y:S01]  /*1bc0*/  UMOV UR5, 0x40000040 ;  /* 0x4000004000057882 */ /* 0x000fe20000000000 */
[----:B------:R-:W-:Y:S01]  /*1bd0*/  UMOV UR7, 0x40000040 ;  /* 0x4000004000077882 */ /* 0x000fe20000000000 */
[----:B------:R-:W-:-:S02]  /*1be0*/  WARPGROUP.DEPBAR.LE gsb0, 0x0 ;  /* 0x00008000000079c5 */ /* 0x000fc40000010000 */
        /* <DEDUP_REMOVED lines=21> */
[----:B------:R-:W-:Y:S01]  /*1d40*/  BPT.TRAP 0x1 ;  /* 0x000000040000795c */ /* 0x000fe20000300000 */
.L_x_29:
[----:B------:R-:W-:Y:S01]  /*1d50*/  ULEA UR4, UR11, UR45, 0x3 ;  /* 0x0000002d0b047291 */ /* 0x000fe2000f8e183f */
[----:B------:R-:W-:-:S03]  /*1d60*/  ISETP.GT.U32.AND P1, PT, R17, 0x1, PT ;  /* 0x000000011100780c */ /* 0x000fc60003f24070 */
[----:B------:R-:W-:-:S04]  /*1d70*/  UIADD3 UR4, UR4, 0x20, URZ ;  /* 0x0000002004047890 */ /* 0x000fc8000fffe03f */
[----:B------:R-:W-:-:S09]  /*1d80*/  UPRMT UR4, URZ, 0x654, UR4 ;  /* 0x000006543f047896 */ /* 0x000fd20008000004 */
[----:B------:R-:W-:Y:S01]  /*1d90*/  SYNCS.ARRIVE.TRANS64.RED.A1T0 RZ, [UR4], RZ ;  /* 0x000000ffffff79a7 */ /* 0x000fe20008100404 */
[----:B------:R-:W-:Y:S05]  /*1da0*/  @P1 BRA `(.L_x_30) ;  /* 0x0000000000041947 */ /* 0x000fea0003800000 */
[----:B------:R-:W-:Y:S01]  /*1db0*/  BPT.TRAP 0x1 ;  /* 0x000000040000795c */ /* 0x000fe20000300000 */
.L_x_30:
[----:B------:R-:W-:Y:S01]  /*1dc0*/  UIADD3 UR10, UR10, 0x1, URZ ;  /* 0x000000010a0a7890 */ /* 0x000fe2000fffe03f */
[C---:B------:R-:W-:Y:S01]  /*1dd0*/  ISETP.GT.AND P1, PT, R0.reuse, 0x1, PT ;  /* 0x000000010000780c */ /* 0x040fe20003f24270 */
[----:B------:R-:W-:Y:S01]  /*1de0*/  UIADD3 UR11, UR11, 0x1, URZ ;  /* 0x000000010b0b7890 */ /* 0x000fe2000fffe03f */
[----:B------:R-:W-:Y:S01]  /*1df0*/  IADD3 R0, R0, -0x1, RZ ;  /* 0xffffffff00007810 */ /* 0x000fe20007ffe0ff */
[----:B------:R-:W-:Y:S02]  /*1e00*/  UISETP.NE.AND UP0, UPT, UR10, 0x4, UPT ;  /* 0x000000040a00788c */ /* 0x000fe4000bf05270 */
[----:B------:R-:W-:Y:S02]  /*1e10*/  UISETP.NE.AND UP1, UPT, UR11, 0x4, UPT ;  /* 0x000000040b00788c */ /* 0x000fe4000bf25270 */
[----:B------:R-:W-:Y:S02]  /*1e20*/  USEL UR4, URZ, 0x1, UP0 ;  /* 0x000000013f047887 */ /* 0x000fe40008000000 */
[----:B------:R-:W-:-:S02]  /*1e30*/  USEL UR10, UR10, URZ, UP0 ;  /* 0x0000003f0a0a7287 */ /* 0x000fc40008000000 */
[----:B------:R-:W-:Y:S02]  /*1e40*/  USEL UR11, UR11, URZ, UP1 ;  /* 0x0000003f0b0b7287 */ /* 0x000fe40008800000 */
[----:B------:R-:W-:Y:S01]  /*1e50*/  LOP3.LUT R5, R5, UR4, RZ, 0x3c, !PT ;  /* 0x0000000405057c12 */ /* 0x000fe2000f8e3cff */
[----:B------:R-:W-:Y:S09]  /*1e60*/  @P1 BRA `(.L_x_31) ;  /* 0xfffffffc00041947 */ /* 0x000ff2000383ffff */
.L_x_24:
[----:B------:R-:W3:Y:S02]  /*1e70*/  LDC R0, c[0x0][0x28c] ;  /* 0x0000a300ff007b82 */ /* 0x000ee40000000800 */
[----:B---3--:R-:W-:-:S13]  /*1e80*/  ISETP.GE.AND P1, PT, R0, 0x1, PT ;  /* 0x000000010000780c */ /* 0x008fda0003f26270 */
[----:B------:R-:W-:Y:S05]  /*1e90*/  @!P1 BRA `(.L_x_32) ;  /* 0x0000000000349947 */ /* 0x000fea0003800000 */
[----:B------:R-:W-:Y:S05]  /*1ea0*/  @!P0 BRA `(.L_x_33) ;  /* 0x0000000000048947 */ /* 0x000fea0003800000 */
[----:B------:R-:W-:Y:S01]  /*1eb0*/  BPT.TRAP 0x1 ;  /* 0x000000040000795c */ /* 0x000fe20000300000 */
.L_x_33:
[----:B------:R-:W-:Y:S01]  /*1ec0*/  UISETP.LT.AND UP0, UPT, UR44, 0x1, UPT ;  /* 0x000000012c00788c */ /* 0x000fe2000bf01270 */
[----:B------:R-:W-:-:S03]  /*1ed0*/  ISETP.GT.U32.AND P0, PT, R17, 0x1, PT ;  /* 0x000000011100780c */ /* 0x000fc60003f04070 */
[----:B------:R-:W-:-:S04]  /*1ee0*/  USEL UR4, UR44, 0x1, UP0 ;  /* 0x000000012c047887 */ /* 0x000fc80008000000 */
[----:B------:R-:W-:-:S04]  /*1ef0*/  UIADD3 UR4, UR43, UR44, -UR4 ;  /* 0x0000002c2b047290 */ /* 0x000fc8000fffe804 */
[----:B------:R-:W-:-:S04]  /*1f00*/  USHF.L.U32 UR4, UR4, 0x3, URZ ;  /* 0x0000000304047899 */ /* 0x000fc8000800063f */
[----:B------:R-:W-:-:S04]  /*1f10*/  ULOP3.LUT UR4, UR4, 0x18, URZ, 0xc0, !UPT ;  /* 0x0000001804047892 */ /* 0x000fc8000f8ec03f */
[----:B------:R-:W-:-:S04]  /*1f20*/  UIADD3 UR4, UR45, 0x20, UR4 ;  /* 0x000000202d047890 */ /* 0x000fc8000fffe004 */
[----:B------:R-:W-:-:S09]  /*1f30*/  UPRMT UR4, URZ, 0x654, UR4 ;  /* 0x000006543f047896 */ /* 0x000fd20008000004 */
[----:B------:R-:W-:Y:S01]  /*1f40*/  SYNCS.ARRIVE.TRANS64.RED.A1T0 RZ, [UR4], RZ ;  /* 0x000000ffffff79a7 */ /* 0x000fe20008100404 */
[----:B------:R-:W-:Y:S05]  /*1f50*/  @P0 BRA `(.L_x_32) ;  /* 0x0000000000040947 */ /* 0x000fea0003800000 */
[----:B------:R-:W-:Y:S01]  /*1f60*/  BPT.TRAP 0x1 ;  /* 0x000000040000795c */ /* 0x000fe20000300000 */
.L_x_32:
[----:B------:R-:W-:Y:S01]  /*1f70*/  UIADD3 UR4, UR45, 0x200, URZ ;  /* 0x000002002d047890 */ /* 0x000fe2000fffe03f */
[----:B------:R-:W-:Y:S02]  /*1f80*/  R2UR UR54, R23 ;  /* 0x00000000173672ca */ /* 0x000fe400000e0000 */
[----:B------:R-:W-:Y:S01]  /*1f90*/  R2UR UR53, R156 ;  /* 0x000000009c3572ca */ /* 0x000fe200000e0000 */
[----:B------:R-:W-:-:S06]  /*1fa0*/  ULOP3.LUT UP0, URZ, UR4, 0x1bf, URZ, 0xc0, !UPT ;  /* 0x000001bf043f7892 */ /* 0x000fcc000f80c03f */
[----:B------:R-:W-:-:S04]  /*1fb0*/  PLOP3.LUT P0, PT, PT, PT, UP0, 0x80, 0x0 ;  /* 0x000000000000781c */ /* 0x000fc80003f0f008 */
[----:B------:R-:W-:Y:S02]  /*1fc0*/  USHF.L.U32 UR54, UR54, 0x7, URZ ;  /* 0x0000000736367899 */ /* 0x000fe4000800063f */
[----:B------:R-:W-:-:S07]  /*1fd0*/  USHF.L.U32 UR53, UR53, 0x8, URZ ;  /* 0x0000000835357899 */ /* 0x000fce000800063f */
[----:B------:R-:W-:Y:S05]  /*1fe0*/  @!P0 BRA `(.L_x_34) ;  /* 0x00000000007c8947 */ /* 0x000fea0003800000 */
[----:B------:R-:W-:Y:S01]  /*1ff0*/  MOV R23, 0x0 ;  /* 0x0000000000177802 */ /* 0x000fe20000000f00 */
[----:B------:R-:W-:Y:S01]  /*2000*/  ULDC.64 UR4, c[0x4][0x80] ;  /* 0x0100200000047ab9 */ /* 0x000fe20000000a00 */
[----:B------:R-:W-:Y:S01]  /*2010*/  ULDC.64 UR6, c[0x4][0x10] ;  /* 0x0100040000067ab9 */ /* 0x000fe20000000a00 */
[----:B-12---:R-:W-:Y:S01]  /*2020*/  IMAD.U32 R4, RZ, RZ, UR4 ;  /* 0x00000004ff047e24 */ /* 0x006fe2000f8e00ff */
[----:B------:R1:W2:Y:S01]  /*2030*/  LDC.64 R14, c[0x4][R23] ;  /* 0x01000000170e7b82 */ /* 0x0002a20000000a00 */
[----:B------:R-:W-:Y:S01]  /*2040*/  MOV R5, UR5 ;  /* 0x0000000500057c02 */ /* 0x000fe20008000f00 */
[----:B------:R-:W-:Y:S01]  /*2050*/  ULDC.64 UR4, c[0x4][0x88] ;  /* 0x0100220000047ab9 */ /* 0x000fe20000000a00 */
[----:B------:R-:W-:Y:S01]  /*2060*/  MOV R10, UR6 ;  /* 0x00000006000a7c02 */ /* 0x000fe20008000f00 */
[----:B------:R-:W-:Y:S01]  /*2070*/  IMAD.MOV.U32 R13, RZ, RZ, RZ ;  /* 0x000000ffff0d7224 */ /* 0x000fe200078e00ff */
[----:B------:R-:W-:Y:S02]  /*2080*/  MOV R6, UR4 ;  /* 0x0000000400067c02 */ /* 0x000fe40008000f00 */
[----:B------:R-:W-:-:S02]  /*2090*/  MOV R7, UR5 ;  /* 0x0000000500077c02 */ /* 0x000fc40008000f00 */
[----:B------:R-:W-:Y:S02]  /*20a0*/  MOV R11, UR7 ;  /* 0x00000007000b7c02 */ /* 0x000fe40008000f00 */
[----:B------:R-:W-:Y:S02]  /*20b0*/  MOV R8, 0x70 ;  /* 0x0000007000087802 */ /* 0x000fe40000000f00 */
[----:B-1----:R-:W-:-:S07]  /*20c0*/  MOV R12, 0x1 ;  /* 0x00000001000c7802 */ /* 0x002fce0000000f00 */
[----:B------:R-:W-:-:S07]  /*20d0*/  LEPC R20, `(.L_x_35) ;  /* 0x000000001014794e */ /* 0x000fce0000000000 */
[----:B--2--5:R-:W-:Y:S05]  /*20e0*/  CALL.ABS.NOINC R14 ;  /* 0x000000000e007343 */ /* 0x024fea0003c00000 */
.L_x_35:
[----:B------:R1:W2:Y:S01]  /*20f0*/  LDC.64 R14, c[0x4][R23] ;  /* 0x01000000170e7b82 */ /* 0x0002a20000000a00 */
[----:B------:R-:W-:Y:S01]  /*2100*/  ULDC.64 UR4, c[0x4][0x80] ;  /* 0x0100200000047ab9 */ /* 0x000fe20000000a00 */
[----:B------:R-:W-:Y:S01]  /*2110*/  ULDC.64 UR6, c[0x4][0x10] ;  /* 0x0100040000067ab9 */ /* 0x000fe20000000a00 */
[----:B------:R-:W-:Y:S01]  /*2120*/  MOV R4, UR4 ;  /* 0x0000000400047c02 */ /* 0x000fe20008000f00 */
[----:B------:R-:W-:Y:S01]  /*2130*/  IMAD.MOV.U32 R12, RZ, RZ, 0x1 ;  /* 0x00000001ff0c7424 */ /* 0x000fe200078e00ff */
[----:B------:R-:W-:Y:S01]  /*2140*/  MOV R5, UR5 ;  /* 0x0000000500057c02 */ /* 0x000fe20008000f00 */
[----:B------:R-:W-:Y:S01]  /*2150*/  ULDC.64 UR4, c[0x4][0x88] ;  /* 0x0100220000047ab9 */ /* 0x000fe20000000a00 */
[----:B------:R-:W-:Y:S02]  /*2160*/  MOV R10, UR6 ;  /* 0x00000006000a7c02 */ /* 0x000fe40008000f00 */
[----:B------:R-:W-:Y:S02]  /*2170*/  MOV R6, UR4 ;  /* 0x0000000400067c02 */ /* 0x000fe40008000f00 */
[----:B------:R-:W-:-:S02]  /*2180*/  MOV R7, UR5 ;  /* 0x0000000500077c02 */ /* 0x000fc40008000f00 */
[----:B------:R-:W-:Y:S02]  /*2190*/  MOV R11, UR7 ;  /* 0x00000007000b7c02 */ /* 0x000fe40008000f00 */
[----:B------:R-:W-:Y:S02]  /*21a0*/  MOV R8, 0x70 ;  /* 0x0000007000087802 */ /* 0x000fe40000000f00 */
[----:B-1----:R-:W-:-:S07]  /*21b0*/  MOV R13, RZ ;  /* 0x000000ff000d7202 */ /* 0x002fce0000000f00 */
[----:B------:R-:W-:-:S07]  /*21c0*/  LEPC R20, `(.L_x_34) ;  /* 0x000000001014794e */ /* 0x000fce0000000000 */
[----:B--2---:R-:W-:Y:S05]  /*21d0*/  CALL.ABS.NOINC R14 ;  /* 0x000000000e007343 */ /* 0x004fea0003c00000 */
.L_x_34:
[----:B------:R-:W3:Y:S02]  /*21e0*/  LDC.64 R8, c[0x0][0x590] ;  /* 0x00016400ff087b82 */ /* 0x000ee40000000a00 */
[----:B---3--:R-:W-:-:S04]  /*21f0*/  ISETP.NE.U32.AND P2, PT, R8, RZ, PT ;  /* 0x000000ff0800720c */ /* 0x008fc80003f45070 */
[----:B------:R-:W-:-:S13]  /*2200*/  ISETP.NE.AND.EX P2, PT, R9, RZ, PT, P2 ;  /* 0x000000ff0900720c */ /* 0x000fda0003f45320 */
[----:B------:R-:W-:Y:S05]  /*2210*/  @!P2 BRA `(.L_x_36) ;  /* 0x000000000034a947 */ /* 0x000fea0003800000 */
[----:B------:R-:W-:Y:S02]  /*2220*/  ULDC.64 UR4, c[0x0][0x588] ;  /* 0x0001620000047ab9 */ /* 0x000fe40000000a00 */
[----:B------:R-:W-:-:S04]  /*2230*/  ISETP.NE.U32.AND P0, PT, RZ, UR4, PT ;  /* 0x00000004ff007c0c */ /* 0x000fc8000bf05070 */
[----:B------:R-:W-:-:S13]  /*2240*/  ISETP.NE.AND.EX P0, PT, RZ, UR5, PT, P0 ;  /* 0x00000005ff007c0c */ /* 0x000fda000bf05300 */
[----:B------:R-:W-:Y:S05]  /*2250*/  @!P0 BRA `(.L_x_37) ;  /* 0x0000000000188947 */ /* 0x000fea0003800000 */
[----:B-12---:R-:W1:Y:S01]  /*2260*/  LDC.64 R4, c[0x0][0x588] ;  /* 0x00016200ff047b82 */ /* 0x006e620000000a00 */
[----:B------:R-:W-:-:S04]  /*2270*/  IMAD R3, R8, UR55, RZ ;  /* 0x0000003708037c24 */ /* 0x000fc8000f8e02ff */
[----:B-1----:R-:W-:-:S05]  /*2280*/  IMAD.WIDE R4, R3, 0x4, R4 ;  /* 0x0000000403047825 */ /* 0x002fca00078e0204 */
[----:B-----5:R3:W5:Y:S01]  /*2290*/  LDG.E R153, desc[UR48][R4.64] ;  /* 0x0000003004997981 */ /* 0x020762000c1e1900 */
[----:B------:R-:W-:Y:S01]  /*22a0*/  MOV R152, 0x1 ;  /* 0x0000000100987802 */ /* 0x000fe20000000f00 */
[----:B------:R-:W-:Y:S06]  /*22b0*/  BRA `(.L_x_36) ;  /* 0x00000000000c7947 */ /* 0x000fec0003800000 */
.L_x_37:
[----:B------:R-:W-:Y:S01]  /*22c0*/  ULDC UR4, c[0x0][0x580] ;  /* 0x0001600000047ab9 */ /* 0x000fe20000000800 */
[----:B------:R-:W-:Y:S02]  /*22d0*/  MOV R152, 0x1 ;  /* 0x0000000100987802 */ /* 0x000fe40000000f00 */
[----:B-----5:R-:W-:-:S07]  /*22e0*/  MOV R153, UR4 ;  /* 0x0000000400997c02 */ /* 0x020fce0008000f00 */
.L_x_36:
[----:B------:R-:W4:Y:S02]  /*22f0*/  LDC.64 R6, c[0x0][0x5b0] ;  /* 0x00016c00ff067b82 */ /* 0x000f240000000a00 */
[----:B----4-:R-:W-:-:S04]  /*2300*/  ISETP.NE.U32.AND P0, PT, R6, RZ, PT ;  /* 0x000000ff0600720c */ /* 0x010fc80003f05070 */
[----:B------:R-:W-:-:S13]  /*2310*/  ISETP.NE.AND.EX P0, PT, R7, RZ, PT, P0 ;  /* 0x000000ff0700720c */ /* 0x000fda0003f05300 */
[----:B------:R-:W-:Y:S05]  /*2320*/  @!P0 BRA `(.L_x_38) ;  /* 0x00000000002c8947 */ /* 0x000fea0003800000 */
[----:B------:R-:W-:Y:S02]  /*2330*/  ULDC.64 UR4, c[0x0][0x5a8] ;  /* 0x00016a0000047ab9 */ /* 0x000fe40000000a00 */
[----:B------:R-:W-:-:S04]  /*2340*/  ISETP.NE.U32.AND P0, PT, RZ, UR4, PT ;  /* 0x00000004ff007c0c */ /* 0x000fc8000bf05070 */
[----:B------:R-:W-:-:S13]  /*2350*/  ISETP.NE.AND.EX P0, PT, RZ, UR5, PT, P0 ;  /* 0x00000005ff007c0c */ /* 0x000fda000bf05300 */
[----:B------:R-:W-:Y:S05]  /*2360*/  @!P0 BRA `(.L_x_39) ;  /* 0x0000000000148947 */ /* 0x000fea0003800000 */
[----:B-123--:R-:W1:Y:S01]  /*2370*/  LDC.64 R4, c[0x0][0x5a8] ;  /* 0x00016a00ff047b82 */ /* 0x00ee620000000a00 */
[----:B------:R-:W-:-:S04]  /*2380*/  IMAD R3, R6, UR55, RZ ;  /* 0x0000003706037c24 */ /* 0x000fc8000f8e02ff */
[----:B-1----:R-:W-:-:S05]  /*2390*/  IMAD.WIDE R4, R3, 0x4, R4 ;  /* 0x0000000403047825 */ /* 0x002fca00078e0204 */
[----:B-----5:R4:W5:Y:S01]  /*23a0*/  LDG.E R154, desc[UR48][R4.64] ;  /* 0x00000030049a7981 */ /* 0x020962000c1e1900 */
[----:B------:R-:W-:Y:S05]  /*23b0*/  BRA `(.L_x_38) ;  /* 0x0000000000087947 */ /* 0x000fea0003800000 */
.L_x_39:
[----:B------:R-:W-:Y:S02]  /*23c0*/  ULDC UR4, c[0x0][0x5a0] ;  /* 0x0001680000047ab9 */ /* 0x000fe40000000800 */
[----:B-----5:R-:W-:-:S07]  /*23d0*/  MOV R154, UR4 ;  /* 0x00000004009a7c02 */ /* 0x020fce0008000f00 */
.L_x_38:
[----:B------:R-:W-:Y:S01]  /*23e0*/  ULDC.64 UR4, c[0x0][0x588] ;  /* 0x0001620000047ab9 */ /* 0x000fe20000000a00 */
[----:B------:R-:W-:Y:S01]  /*23f0*/  ISETP.NE.U32.AND P3, PT, R8, RZ, PT ;  /* 0x000000ff0800720c */ /* 0x000fe20003f65070 */
[----:B------:R-:W-:Y:S02]  /*2400*/  UISETP.NE.U32.AND UP0, UPT, UR4, URZ, UPT ;  /* 0x0000003f0400728c */ /* 0x000fe4000bf05070 */
[----:B------:R-:W-:Y:S02]  /*2410*/  ISETP.NE.U32.AND P4, PT, RZ, UR4, PT ;  /* 0x00000004ff007c0c */ /* 0x000fe4000bf85070 */
[----:B------:R-:W-:Y:S01]  /*2420*/  ISETP.NE.AND.EX P3, PT, R9, RZ, PT, P3 ;  /* 0x000000ff0900720c */ /* 0x000fe20003f65330 */
[----:B------:R-:W-:Y:S02]  /*2430*/  UISETP.NE.AND.EX UP0, UPT, UR5, URZ, UPT, UP0 ;  /* 0x0000003f0500728c */ /* 0x000fe4000bf05300 */
[----:B------:R-:W-:Y:S02]  /*2440*/  ISETP.NE.AND.EX P4, PT, RZ, UR5, PT, P4 ;  /* 0x00000005ff007c0c */ /* 0x000fe4000bf85340 */
[----:B------:R-:W-:-:S02]  /*2450*/  PLOP3.LUT P0, PT, PT, PT, PT, 0x8, 0x0 ;  /* 0x000000000000781c */ /* 0x000fc40003f0e170 */
[----:B------:R-:W-:-:S04]  /*2460*/  PLOP3.LUT P1, PT, PT, PT, UP0, 0x80, 0x0 ;  /* 0x000000000000781c */ /* 0x000fc80003f2f008 */
[----:B------:R-:W-:-:S05]  /*2470*/  PLOP3.LUT P1, PT, P1, PT, PT, 0x8, 0x0 ;  /* 0x000000000000781c */ /* 0x000fca0000f2e170 */
[----:B------:R-:W-:Y:S08]  /*2480*/  @P4 BRA P3, `(.L_x_40) ;  /* 0x0000000000244947 */ /* 0x000ff00001800000 */
[----:B------:R-:W-:Y:S04]  /*2490*/  BSSY B0, `(.L_x_40) ;  /* 0x0000008000007945 */ /* 0x000fe80003800000 */
[----:B------:R-:W-:Y:S05]  /*24a0*/  @!P2 BRA `(.L_x_41) ;  /* 0x000000000014a947 */ /* 0x000fea0003800000 */
[----:B------:R-:W-:Y:S02]  /*24b0*/  LOP3.LUT P3, RZ, R152, 0xff, RZ, 0xc0, !PT ;  /* 0x000000ff98ff7812 */ /* 0x000fe4000786c0ff */
[----:B------:R-:W-:-:S11]  /*24c0*/  PLOP3.LUT P0, PT, P1, PT, PT, 0x80, 0x0 ;  /* 0x000000000000781c */ /* 0x000fd60000f0f070 */
[----:B------:R-:W-:Y:S05]  /*24d0*/  @!P3 BRA `(.L_x_42) ;  /* 0x00000000000cb947 */ /* 0x000fea0003800000 */
[----:B-----5:R-:W-:Y:S01]  /*24e0*/  FSETP.EQ.AND P0, PT, R153, RZ, PT ;  /* 0x000000ff9900720b */ /* 0x020fe20003f02000 */
[----:B------:R-:W-:-:S12]  /*24f0*/  BRA `(.L_x_42) ;  /* 0x0000000000047947 */ /* 0x000fd80003800000 */
.L_x_41:
[----:B-----5:R-:W-:-:S13]  /*2500*/  FSETP.EQ.AND P0, PT, R153, RZ, PT ;  /* 0x000000ff9900720b */ /* 0x020fda0003f02000 */
.L_x_42:
[----:B------:R-:W-:Y:S05]  /*2510*/  BSYNC B0 ;  /* 0x0000000000007941 */ /* 0x000fea0003800000 */
.L_x_40:
[----:B------:R-:W-:Y:S04]  /*2520*/  BSSY B0, `(.L_x_43) ;  /* 0x0000007000007945 */ /* 0x000fe80003800000 */
[----:B------:R-:W-:Y:S05]  /*2530*/  @!P2 BRA `(.L_x_44) ;  /* 0x000000000010a947 */ /* 0x000fea0003800000 */
[----:B------:R-:W-:-:S13]  /*2540*/  LOP3.LUT P2, RZ, R152, 0xff, RZ, 0xc0, !PT ;  /* 0x000000ff98ff7812 */ /* 0x000fda000784c0ff */
[----:B------:R-:W-:Y:S05]  /*2550*/  @!P2 BRA `(.L_x_45) ;  /* 0x00000000000ca947 */ /* 0x000fea0003800000 */
[----:B-----5:R-:W-:Y:S01]  /*2560*/  FSETP.EQ.AND P1, PT, R153, RZ, PT ;  /* 0x000000ff9900720b */ /* 0x020fe20003f22000 */
[----:B------:R-:W-:-:S12]  /*2570*/  BRA `(.L_x_45) ;  /* 0x0000000000047947 */ /* 0x000fd80003800000 */
.L_x_44:
[----:B-----5:R-:W-:-:S13]  /*2580*/  FSETP.EQ.AND P1, PT, R153, RZ, PT ;  /* 0x000000ff9900720b */ /* 0x020fda0003f22000 */
.L_x_45:
[----:B------:R-:W-:Y:S05]  /*2590*/  BSYNC B0 ;  /* 0x0000000000007941 */ /* 0x000fea0003800000 */
.L_x_43:
[----:B------:R-:W-:Y:S01]  /*25a0*/  BSSY B0, `(.L_x_46) ;  /* 0x0000024000007945 */ /* 0x000fe20003800000 */
[----:B------:R-:W-:Y:S02]  /*25b0*/  MOV R12, RZ ;  /* 0x000000ff000c7202 */ /* 0x000fe40000000f00 */
[----:B------:R-:W-:Y:S02]  /*25c0*/  CS2R R6, SRZ ;  /* 0x0000000000067805 */ /* 0x000fe4000001ff00 */
[----:B-1234-:R-:W-:Y:S02]  /*25d0*/  CS2R R4, SRZ ;  /* 0x0000000000047805 */ /* 0x01efe4000001ff00 */
[----:B------:R-:W-:Y:S02]  /*25e0*/  CS2R R10, SRZ ;  /* 0x00000000000a7805 */ /* 0x000fe4000001ff00 */
[----:B------:R-:W-:Y:S01]  /*25f0*/  CS2R R8, SRZ ;  /* 0x0000000000087805 */ /* 0x000fe2000001ff00 */
[----:B------:R-:W-:Y:S06]  /*2600*/  @P0 BRA `(.L_x_47) ;  /* 0x0000000000740947 */ /* 0x000fec0003800000 */
[----:B------:R-:W-:-:S13]  /*2610*/  ISETP.NE.AND P2, PT, R160, 0x3, PT ;  /* 0x00000003a000780c */ /* 0x000fda0003f45270 */
[----:B------:R-:W-:Y:S05]  /*2620*/  @!P2 BRA `(.L_x_48) ;  /* 0x000000000004a947 */ /* 0x000fea0003800000 */
[----:B------:R-:W-:Y:S01]  /*2630*/  BPT.TRAP 0x1 ;  /* 0x000000040000795c */ /* 0x000fe20000300000 */
.L_x_48:
[----:B------:R-:W-:Y:S01]  /*2640*/  SHF.L.U32 R0, RZ, 0x1f, RZ ;  /* 0x0000001fff007819 */ /* 0x000fe200000006ff */
[----:B------:R-:W-:Y:S01]  /*2650*/  IMAD.MOV.U32 R7, RZ, RZ, RZ ;  /* 0x000000ffff077224 */ /* 0x000fe200078e00ff */
[----:B------:R-:W-:Y:S02]  /*2660*/  MOV R12, 0x1 ;  /* 0x00000001000c7802 */ /* 0x000fe40000000f00 */
[----:B------:R-:W1:Y:S02]  /*2670*/  SYNCS.PHASECHK.TRANS64.TRYWAIT P2, [UR45+0x40], R0 ;  /* 0x00004000ff0075a7 */ /* 0x000e64000804016d */
[----:B-1----:R-:W-:Y:S05]  /*2680*/  @!P2 BRA `(.L_x_49) ;  /* 0x0000013000fca947 */ /* 0x002fea0003800000 */
.L_x_617:
[----:B------:R-:W-:Y:S02]  /*2690*/  MOV R6, RZ ;  /* 0x000000ff00067202 */ /* 0x000fe40000000f00 */
[----:B------:R-:W-:Y:S02]  /*26a0*/  CS2R R4, SRZ ;  /* 0x0000000000047805 */ /* 0x000fe4000001ff00 */
[----:B------:R-:W-:Y:S02]  /*26b0*/  CS2R R10, SRZ ;  /* 0x00000000000a7805 */ /* 0x000fe4000001ff00 */
[----:B------:R-:W-:Y:S01]  /*26c0*/  CS2R R8, SRZ ;  /* 0x0000000000087805 */ /* 0x000fe2000001ff00 */
[----:B------:R-:W-:Y:S06]  /*26d0*/  @P1 BRA `(.L_x_47) ;  /* 0x0000000000401947 */ /* 0x000fec0003800000 */
[C---:B-1----:R-:W-:Y:S01]  /*26e0*/  SHF.L.U32 R0, R18.reuse, 0x4, RZ ;  /* 0x0000000412007819 */ /* 0x042fe200000006ff */
[----:B------:R-:W-:Y:S05]  /*26f0*/  WARPSYNC.ALL ;  /* 0x0000000000007948 */ /* 0x000fea0003800000 */
[----:B------:R-:W-:Y:S02]  /*2700*/  SHF.L.U32 R3, R18, 0x5, RZ ;  /* 0x0000000512037819 */ /* 0x000fe400000006ff */
[----:B------:R-:W-:Y:S02]  /*2710*/  SHF.R.U32.HI R5, RZ, 0x1, R18 ;  /* 0x00000001ff057819 */ /* 0x000fe40000011612 */
[----:B------:R-:W-:-:S02]  /*2720*/  LOP3.LUT R0, R0, 0xe00, RZ, 0xc0, !PT ;  /* 0x00000e0000007812 */ /* 0x000fc400078ec0ff */
[----:B------:R-:W-:Y:S02]  /*2730*/  LOP3.LUT R4, R3, 0xc0, RZ, 0xc0, !PT ;  /* 0x000000c003047812 */ /* 0x000fe400078ec0ff */
[----:B------:R-:W-:Y:S02]  /*2740*/  SHF.L.U32 R7, R18, 0x2, RZ ;  /* 0x0000000212077819 */ /* 0x000fe400000006ff */
[----:B------:R-:W-:Y:S02]  /*2750*/  LOP3.LUT R0, R0, 0x20, R3, 0xf8, !PT ;  /* 0x0000002000007812 */ /* 0x000fe400078ef803 */
[----:B------:R-:W-:Y:S02]  /*2760*/  LOP3.LUT R4, R4, 0x8, R5, 0xf8, !PT ;  /* 0x0000000804047812 */ /* 0x000fe400078ef805 */
[----:B------:R-:W-:Y:S02]  /*2770*/  LOP3.LUT R0, R0, 0x100, R3, 0xf8, !PT ;  /* 0x0000010000007812 */ /* 0x000fe400078ef803 */
[----:B------:R-:W-:-:S04]  /*2780*/  LOP3.LUT R7, R4, 0x18, R7, 0x78, !PT ;  /* 0x0000001804077812 */ /* 0x000fc800078e7807 */
[----:B------:R-:W-:-:S04]  /*2790*/  LOP3.LUT R0, R0, R7, RZ, 0xfc, !PT ;  /* 0x0000000700007212 */ /* 0x000fc800078efcff */
[----:B------:R-:W-:-:S04]  /*27a0*/  LEA R0, R0, UR45, 0x1 ;  /* 0x0000002d00007c11 */ /* 0x000fc8000f8e08ff */
[----:B------:R-:W-:Y:S01]  /*27b0*/  LEA R4, R155, R0, 0x1 ;  /* 0x000000009b047211 */ /* 0x000fe200078e08ff */
[----:B------:R2:W3:Y:S05]  /*27c0*/  LDSM.16.M88.4 R8, [R0+0x200] ;  /* 0x000200000008783b */ /* 0x0004ea0000000200 */
[----:B------:R-:W4:Y:S02]  /*27d0*/  LDSM.16.M88.4 R4, [R4+0x200] ;  /* 0x000200000404783b */ /* 0x000f240000000200 */
.L_x_47:
[----:B------:R-:W-:Y:S05]  /*27e0*/  BSYNC B0 ;  /* 0x0000000000007941 */ /* 0x000fea0003800000 */
.L_x_46:
[----:B---3--:R-:W-:Y:S01]  /*27f0*/  SHF.L.U32 R14, R8, 0x10, RZ ;  /* 0x00000010080e7819 */ /* 0x008fe200000006ff */
[----:B------:R-:W-:Y:S01]  /*2800*/  IMAD.U32 R162, R10, 0x10000, RZ ;  /* 0x000100000aa27824 */ /* 0x000fe200078e00ff */
[----:B-12---:R-:W-:Y:S01]  /*2810*/  LOP3.LUT R0, R18, 0xff, RZ, 0xc0, !PT ;  /* 0x000000ff12007812 */ /* 0x006fe200078ec0ff */
[----:B------:R-:W-:Y:S01]  /*2820*/  BSSY B1, `(.L_x_50) ;  /* 0x00000bf000017945 */ /* 0x000fe20003800000 */
[----:B------:R-:W-:Y:S01]  /*2830*/  LOP3.LUT R8, R8, 0xffff0000, RZ, 0xc0, !PT ;  /* 0xffff000008087812 */ /* 0x000fe200078ec0ff */
[C---:B-----5:R-:W-:Y:S01]  /*2840*/  FMUL R13, R153.reuse, R14 ;  /* 0x0000000e990d7220 */ /* 0x060fe20000400000 */
[----:B------:R-:W-:Y:S01]  /*2850*/  IADD3 R0, R0, 0x1f, RZ ;  /* 0x0000001f00007810 */ /* 0x000fe20007ffe0ff */
[C---:B------:R-:W-:Y:S01]  /*2860*/  FMUL R21, R153.reuse, R162 ;  /* 0x000000a299157220 */ /* 0x040fe20000400000 */
[----:B------:R-:W-:Y:S01]  /*2870*/  MOV R3, 0x3bbb989d ;  /* 0x3bbb989d00037802 */ /* 0x000fe20000000f00 */
[C---:B------:R-:W-:Y:S01]  /*2880*/  FFMA R24, R154.reuse, R24, R13 ;  /* 0x000000189a187223 */ /* 0x040fe2000000000d */
[----:B------:R-:W-:Y:S01]  /*2890*/  FMUL R14, R153, R8 ;  /* 0x00000008990e7220 */ /* 0x000fe20000400000 */
[C---:B----4-:R-:W-:Y:S01]  /*28a0*/  SHF.L.U32 R172, R5.reuse, 0x10, RZ ;  /* 0x0000001005ac7819 */ /* 0x050fe200000006ff */
[----:B------:R-:W-:Y:S01]  /*28b0*/  FFMA R28, R154, R28, R21 ;  /* 0x0000001c9a1c7223 */ /* 0x000fe20000000015 */
[----:B------:R-:W-:Y:S01]  /*28c0*/  LOP3.LUT R174, R5, 0xffff0000, RZ, 0xc0, !PT ;  /* 0xffff000005ae7812 */ /* 0x000fe200078ec0ff */
[-C--:B------:R-:W-:Y:S01]  /*28d0*/  FFMA.SAT R5, -R24, R3.reuse, 0.5 ;  /* 0x3f00000018057423 */ /* 0x080fe20000002103 */
[----:B------:R-:W-:Y:S01]  /*28e0*/  ISETP.GT.U32.AND P5, PT, R0, 0x3e, PT ;  /* 0x0000003e0000780c */ /* 0x000fe20003fa4070 */
[----:B------:R-:W-:Y:S01]  /*28f0*/  IMAD.MOV.U32 R0, RZ, RZ, 0x437c0000 ;  /* 0x437c0000ff007424 */ /* 0x000fe200078e00ff */
[----:B------:R-:W-:Y:S01]  /*2900*/  SHF.L.U32 R176, R6, 0x10, RZ ;  /* 0x0000001006b07819 */ /* 0x000fe200000006ff */
[----:B------:R-:W-:Y:S01]  /*2910*/  FFMA.SAT R169, -R28, R3, 0.5 ;  /* 0x3f0000001ca97423 */ /* 0x000fe20000002103 */
[----:B------:R-:W-:Y:S01]  /*2920*/  LOP3.LUT R178, R6, 0xffff0000, RZ, 0xc0, !PT ;  /* 0xffff000006b27812 */ /* 0x000fe200078ec0ff */
[----:B------:R-:W-:Y:S01]  /*2930*/  FFMA R6, R154, R25, R14 ;  /* 0x000000199a067223 */ /* 0x000fe2000000000e */
[C---:B------:R-:W-:Y:S01]  /*2940*/  SHF.L.U32 R168, R4.reuse, 0x10, RZ ;  /* 0x0000001004a87819 */ /* 0x040fe200000006ff */
[-C--:B------:R-:W-:Y:S01]  /*2950*/  FFMA.RM R162, R169, R0.reuse, 12582913 ;  /* 0x4b400001a9a27423 */ /* 0x080fe20000004000 */
[----:B------:R-:W-:Y:S01]  /*2960*/  LOP3.LUT R170, R4, 0xffff0000, RZ, 0xc0, !PT ;  /* 0xffff000004aa7812 */ /* 0x000fe200078ec0ff */
[----:B------:R-:W-:Y:S01]  /*2970*/  FFMA.RM R4, R5, R0, 12582913 ;  /* 0x4b40000105047423 */ /* 0x000fe20000004000 */
[-C--:B------:R-:W-:Y:S01]  /*2980*/  FFMA.SAT R5, -R6, R3.reuse, 0.5 ;  /* 0x3f00000006057423 */ /* 0x080fe20000002103 */
[----:B------:R-:W-:Y:S01]  /*2990*/  SHF.L.U32 R20, R9, 0x10, RZ ;  /* 0x0000001009147819 */ /* 0x000fe200000006ff */
[----:B------:R-:W-:Y:S01]  /*29a0*/  FMUL R25, R153, R168 ;  /* 0x000000a899197220 */ /* 0x000fe20000400000 */
[----:B------:R-:W-:Y:S01]  /*29b0*/  LOP3.LUT R156, R9, 0xffff0000, RZ, 0xc0, !PT ;  /* 0xffff0000099c7812 */ /* 0x000fe200078ec0ff */
[----:B------:R-:W-:Y:S01]  /*29c0*/  FFMA.RM R5, R5, R0, 12582913 ;  /* 0x4b40000105057423 */ /* 0x000fe20000004000 */
[----:B------:R-:W-:Y:S01]  /*29d0*/  SHF.L.U32 R180, R7, 0x10, RZ ;  /* 0x0000001007b47819 */ /* 0x000fe200000006ff */
[----:B------:R-:W-:Y:S01]  /*29e0*/  FMUL R157, R153, R20 ;  /* 0x00000014999d7220 */ /* 0x000fe20000400000 */
[----:B------:R-:W-:Y:S01]  /*29f0*/  LOP3.LUT R182, R7, 0xffff0000, RZ, 0xc0, !PT ;  /* 0xffff000007b67812 */ /* 0x000fe200078ec0ff */
[----:B------:R-:W-:Y:S01]  /*2a00*/  FADD R9, R5, -12583039 ;  /* 0xcb40007f05097421 */ /* 0x000fe20000000000 */
[----:B------:R-:W-:Y:S01]  /*2a10*/  FMUL R23, R153, R156 ;  /* 0x0000009c99177220 */ /* 0x000fe20000400000 */
[----:B------:R-:W-:Y:S01]  /*2a20*/  FADD R7, R4, -12583039 ;  /* 0xcb40007f04077421 */ /* 0x000fe20000000000 */
[C---:B------:R-:W-:Y:S01]  /*2a30*/  LOP3.LUT R166, R11.reuse, 0xffff0000, RZ, 0xc0, !PT ;  /* 0xffff00000ba67812 */ /* 0x040fe200078ec0ff */
[----:B------:R-:W-:Y:S01]  /*2a40*/  FFMA R9, -R6, 1.4426950216293334961, -R9 ;  /* 0x3fb8aa3b06097823 */ /* 0x000fe20000000909 */
[----:B------:R-:W-:Y:S01]  /*2a50*/  FFMA R26, R154, R26, R157 ;  /* 0x0000001a9a1a7223 */ /* 0x000fe2000000009d */
[----:B------:R-:W-:Y:S01]  /*2a60*/  FFMA R7, -R24, 1.4426950216293334961, -R7 ;  /* 0x3fb8aa3b18077823 */ /* 0x000fe20000000907 */
[----:B------:R-:W-:Y:S01]  /*2a70*/  LOP3.LUT R10, R10, 0xffff0000, RZ, 0xc0, !PT ;  /* 0xffff00000a0a7812 */ /* 0x000fe200078ec0ff */
[----:B------:R-:W-:Y:S01]  /*2a80*/  FFMA R9, -R6, 1.925963033500011079e-08, R9 ;  /* 0x32a5706006097823 */ /* 0x000fe20000000109 */
[----:B------:R-:W-:Y:S01]  /*2a90*/  SHF.L.U32 R164, R11, 0x10, RZ ;  /* 0x000000100ba47819 */ /* 0x000fe200000006ff */
[C---:B------:R-:W-:Y:S01]  /*2aa0*/  FMUL R159, R153.reuse, R166 ;  /* 0x000000a6999f7220 */ /* 0x040fe20000400000 */
[----:B------:R-:W-:Y:S01]  /*2ab0*/  FFMA R11, -R24, 1.925963033500011079e-08, R7 ;  /* 0x32a57060180b7823 */ /* 0x000fe20000000107 */
[----:B------:R1:W-:Y:S01]  /*2ac0*/  MUFU.EX2 R156, R9 ;  /* 0x00000009009c7308 */ /* 0x0003e20000000800 */
[----:B------:R-:W-:Y:S01]  /*2ad0*/  FFMA.SAT R165, -R26, R3, 0.5 ;  /* 0x3f0000001aa57423 */ /* 0x000fe20000002103 */
[C---:B------:R-:W-:Y:S01]  /*2ae0*/  FFMA R7, R154.reuse, R27, R23 ;  /* 0x0000001b9a077223 */ /* 0x040fe20000000017 */
[----:B------:R-:W-:Y:S01]  /*2af0*/  FMUL R15, R153, R10 ;  /* 0x0000000a990f7220 */ /* 0x000fe20000400000 */
[----:B------:R-:W-:Y:S01]  /*2b00*/  FFMA R32, R154, R32, R25 ;  /* 0x000000209a207223 */ /* 0x000fe20000000019 */
[----:B------:R-:W-:Y:S01]  /*2b10*/  FFMA.RM R10, R165, R0, 12582913 ;  /* 0x4b400001a50a7423 */ /* 0x000fe20000004000 */
[----:B------:R-:W-:Y:S01]  /*2b20*/  FFMA.SAT R167, -R7, R3, 0.5 ;  /* 0x3f00000007a77423 */ /* 0x000fe20000002103 */
[C---:B------:R-:W-:Y:S01]  /*2b30*/  FMUL R27, R153.reuse, R172 ;  /* 0x000000ac991b7220 */ /* 0x040fe20000400000 */
[----:B------:R-:W-:Y:S01]  /*2b40*/  FMUL R163, R153, R170 ;  /* 0x000000aa99a37220 */ /* 0x000fe20000400000 */
[----:B-1----:R-:W-:Y:S01]  /*2b50*/  FADD R9, R162, -12583039 ;  /* 0xcb40007fa2097421 */ /* 0x002fe20000000000 */
[----:B------:R-:W-:Y:S01]  /*2b60*/  FADD R165, R10, -12583039 ;  /* 0xcb40007f0aa57421 */ /* 0x000fe20000000000 */
[----:B------:R-:W-:Y:S01]  /*2b70*/  FFMA.RM R20, R167, R0, 12582913 ;  /* 0x4b400001a7147423 */ /* 0x000fe20000004000 */
[----:B------:R-:W-:Y:S01]  /*2b80*/  FFMA R8, R154, R29, R15 ;  /* 0x0000001d9a087223 */ /* 0x000fe2000000000f */
[----:B------:R-:W-:Y:S01]  /*2b90*/  FFMA R9, -R28, 1.4426950216293334961, -R9 ;  /* 0x3fb8aa3b1c097823 */ /* 0x000fe20000000909 */
[----:B------:R-:W-:Y:S01]  /*2ba0*/  FFMA R167, -R26, 1.4426950216293334961, -R165 ;  /* 0x3fb8aa3b1aa77823 */ /* 0x000fe200000009a5 */
[----:B------:R-:W-:Y:S01]  /*2bb0*/  FADD R166, R20, -12583039 ;  /* 0xcb40007f14a67421 */ /* 0x000fe20000000000 */
[C---:B------:R-:W-:Y:S01]  /*2bc0*/  FMUL R165, R153.reuse, R174 ;  /* 0x000000ae99a57220 */ /* 0x040fe20000400000 */
[----:B------:R-:W-:Y:S01]  /*2bd0*/  FFMA R171, -R28, 1.925963033500011079e-08, R9 ;  /* 0x32a570601cab7823 */ /* 0x000fe20000000109 */
[C---:B------:R-:W-:Y:S01]  /*2be0*/  FFMA R9, R154.reuse, R31, R159 ;  /* 0x0000001f9a097223 */ /* 0x040fe2000000009f */
[----:B------:R-:W-:Y:S01]  /*2bf0*/  FMUL R161, R153, R164 ;  /* 0x000000a499a17220 */ /* 0x000fe20000400000 */
[----:B------:R-:W-:Y:S01]  /*2c00*/  FFMA R33, R154, R33, R163 ;  /* 0x000000219a217223 */ /* 0x000fe200000000a3 */
[----:B------:R-:W-:Y:S01]  /*2c10*/  FFMA R164, -R26, 1.925963033500011079e-08, R167 ;  /* 0x32a570601aa47823 */ /* 0x000fe200000001a7 */
[-C--:B------:R-:W-:Y:S01]  /*2c20*/  FFMA.SAT R177, -R9, R3.reuse, 0.5 ;  /* 0x3f00000009b17423 */ /* 0x080fe20000002103 */
[----:B------:R-:W-:Y:S01]  /*2c30*/  FFMA R166, -R7, 1.4426950216293334961, -R166 ;  /* 0x3fb8aa3b07a67823 */ /* 0x000fe200000009a6 */
[-C--:B------:R-:W-:Y:S01]  /*2c40*/  FFMA.SAT R167, -R8, R3.reuse, 0.5 ;  /* 0x3f00000008a77423 */ /* 0x080fe20000002103 */
[----:B------:R-:W-:Y:S01]  /*2c50*/  FFMA R34, R154, R34, R27 ;  /* 0x000000229a227223 */ /* 0x000fe2000000001b */
[-C--:B------:R-:W-:Y:S01]  /*2c60*/  FFMA.RM R172, R177, R0.reuse, 12582913 ;  /* 0x4b400001b1ac7423 */ /* 0x080fe20000004000 */
[-C--:B------:R-:W-:Y:S01]  /*2c70*/  FFMA.SAT R177, -R32, R3.reuse, 0.5 ;  /* 0x3f00000020b17423 */ /* 0x080fe20000002103 */
[----:B------:R-:W-:Y:S01]  /*2c80*/  FFMA R168, -R7, 1.925963033500011079e-08, R166 ;  /* 0x32a5706007a87823 */ /* 0x000fe200000001a6 */
[----:B------:R-:W-:Y:S01]  /*2c90*/  FFMA.RM R166, R167, R0, 12582913 ;  /* 0x4b400001a7a67423 */ /* 0x000fe20000004000 */
[----:B------:R-:W-:Y:S01]  /*2ca0*/  FFMA R30, R154, R30, R161 ;  /* 0x0000001e9a1e7223 */ /* 0x000fe200000000a1 */
[-C--:B------:R-:W-:Y:S01]  /*2cb0*/  FFMA.RM R174, R177, R0.reuse, 12582913 ;  /* 0x4b400001b1ae7423 */ /* 0x080fe20000004000 */
[-C--:B------:R-:W-:Y:S01]  /*2cc0*/  FFMA.SAT R177, -R33, R3.reuse, 0.5 ;  /* 0x3f00000021b17423 */ /* 0x080fe20000002103 */
[-C--:B------:R-:W-:Y:S01]  /*2cd0*/  FFMA.SAT R181, -R34, R3.reuse, 0.5 ;  /* 0x3f00000022b57423 */ /* 0x080fe20000002103 */
[----:B------:R-:W-:Y:S01]  /*2ce0*/  FADD R169, R166, -12583039 ;  /* 0xcb40007fa6a97421 */ /* 0x000fe20000000000 */
[----:B------:R-:W-:Y:S01]  /*2cf0*/  FADD R179, R174, -12583039 ;  /* 0xcb40007faeb37421 */ /* 0x000fe20000000000 */
[----:B------:R-:W-:Y:S01]  /*2d00*/  FFMA.RM R177, R177, R0, 12582913 ;  /* 0x4b400001b1b17423 */ /* 0x000fe20000004000 */
[C---:B------:R-:W-:Y:S01]  /*2d10*/  FMUL R167, R153.reuse, R178 ;  /* 0x000000b299a77220 */ /* 0x040fe20000400000 */
[----:B------:R-:W-:Y:S01]  /*2d20*/  FMUL R31, R153, R180 ;  /* 0x000000b4991f7220 */ /* 0x000fe20000400000 */
[----:B------:R-:W-:Y:S01]  /*2d30*/  FFMA R179, -R32, 1.4426950216293334961, -R179 ;  /* 0x3fb8aa3b20b37823 */ /* 0x000fe200000009b3 */
[----:B------:R-:W-:Y:S01]  /*2d40*/  FADD R180, R177, -12583039 ;  /* 0xcb40007fb1b47421 */ /* 0x000fe20000000000 */
[----:B------:R-:W-:Y:S01]  /*2d50*/  FFMA.SAT R173, -R30, R3, 0.5 ;  /* 0x3f0000001ead7423 */ /* 0x000fe20000002103 */
[----:B------:R-:W-:Y:S01]  /*2d60*/  FFMA R35, R154, R35, R165 ;  /* 0x000000239a237223 */ /* 0x000fe200000000a5 */
[----:B------:R-:W-:Y:S01]  /*2d70*/  FFMA R178, -R32, 1.925963033500011079e-08, R179 ;  /* 0x32a5706020b27823 */ /* 0x000fe200000001b3 */
[----:B------:R-:W-:Y:S01]  /*2d80*/  FFMA.RM R179, R181, R0, 12582913 ;  /* 0x4b400001b5b37423 */ /* 0x000fe20000004000 */
[----:B------:R-:W-:Y:S01]  /*2d90*/  FMUL R29, R153, R176 ;  /* 0x000000b0991d7220 */ /* 0x000fe20000400000 */
[C---:B------:R-:W-:Y:S01]  /*2da0*/  FFMA R169, -R8.reuse, 1.4426950216293334961, -R169 ;  /* 0x3fb8aa3b08a97823 */ /* 0x040fe200000009a9 */
[----:B------:R-:W-:Y:S01]  /*2db0*/  FFMA R180, -R33, 1.4426950216293334961, -R180 ;  /* 0x3fb8aa3b21b47823 */ /* 0x000fe200000009b4 */
[----:B------:R-:W-:Y:S01]  /*2dc0*/  FFMA.RM R170, R173, R0, 12582913 ;  /* 0x4b400001adaa7423 */ /* 0x000fe20000004000 */
[-C--:B------:R-:W-:Y:S01]  /*2dd0*/  FFMA.SAT R183, -R35, R3.reuse, 0.5 ;  /* 0x3f00000023b77423 */ /* 0x080fe20000002103 */
[----:B------:R-:W-:Y:S01]  /*2de0*/  FADD R181, R179, -12583039 ;  /* 0xcb40007fb3b57421 */ /* 0x000fe20000000000 */
[----:B------:R-:W1:Y:S01]  /*2df0*/  MUFU.EX2 R11, R11 ;  /* 0x0000000b000b7308 */ /* 0x000e620000000800 */
[----:B------:R-:W-:Y:S01]  /*2e00*/  FFMA R173, -R8, 1.925963033500011079e-08, R169 ;  /* 0x32a5706008ad7823 */ /* 0x000fe200000001a9 */
[----:B------:R-:W-:Y:S01]  /*2e10*/  FFMA R36, R154, R36, R29 ;  /* 0x000000249a247223 */ /* 0x000fe2000000001d */
[----:B------:R-:W-:Y:S01]  /*2e20*/  FMUL R169, R153, R182 ;  /* 0x000000b699a97220 */ /* 0x000fe20000400000 */
[----:B------:R-:W-:Y:S01]  /*2e30*/  FADD R176, R172, -12583039 ;  /* 0xcb40007facb07421 */ /* 0x000fe20000000000 */
[----:B------:R-:W-:Y:S01]  /*2e40*/  FFMA R182, -R33, 1.925963033500011079e-08, R180 ;  /* 0x32a5706021b67823 */ /* 0x000fe200000001b4 */
[----:B------:R-:W-:Y:S01]  /*2e50*/  FFMA.RM R180, R183, R0, 12582913 ;  /* 0x4b400001b7b47423 */ /* 0x000fe20000004000 */
[----:B------:R-:W-:Y:S01]  /*2e60*/  FFMA R181, -R34, 1.4426950216293334961, -R181 ;  /* 0x3fb8aa3b22b57823 */ /* 0x000fe200000009b5 */
[----:B------:R-:W-:Y:S01]  /*2e70*/  FFMA.SAT R185, -R36, R3, 0.5 ;  /* 0x3f00000024b97423 */ /* 0x000fe20000002103 */
[----:B------:R-:W-:Y:S01]  /*2e80*/  FFMA R176, -R9, 1.4426950216293334961, -R176 ;  /* 0x3fb8aa3b09b07823 */ /* 0x000fe200000009b0 */
[----:B------:R-:W-:Y:S01]  /*2e90*/  FFMA R37, R154, R37, R167 ;  /* 0x000000259a257223 */ /* 0x000fe200000000a7 */
[----:B------:R-:W-:Y:S01]  /*2ea0*/  FADD R184, R180, -12583039 ;  /* 0xcb40007fb4b87421 */ /* 0x000fe20000000000 */
[----:B------:R-:W-:Y:S01]  /*2eb0*/  FFMA R183, -R34, 1.925963033500011079e-08, R181 ;  /* 0x32a5706022b77823 */ /* 0x000fe200000001b5 */
[C---:B------:R-:W-:Y:S01]  /*2ec0*/  FFMA R38, R154.reuse, R38, R31 ;  /* 0x000000269a267223 */ /* 0x040fe2000000001f */
[----:B------:R-:W-:Y:S01]  /*2ed0*/  FFMA R39, R154, R39, R169 ;  /* 0x000000279a277223 */ /* 0x000fe200000000a9 */
[-C--:B------:R-:W-:Y:S01]  /*2ee0*/  FFMA.RM R181, R185, R0.reuse, 12582913 ;  /* 0x4b400001b9b57423 */ /* 0x080fe20000004000 */
[----:B------:R-:W2:Y:S01]  /*2ef0*/  MUFU.EX2 R168, R168 ;  /* 0x000000a800a87308 */ /* 0x000ea20000000800 */
[----:B------:R-:W-:Y:S01]  /*2f00*/  FFMA R176, -R9, 1.925963033500011079e-08, R176 ;  /* 0x32a5706009b07823 */ /* 0x000fe200000001b0 */
[-C--:B------:R-:W-:Y:S01]  /*2f10*/  FFMA.SAT R187, -R37, R3.reuse, 0.5 ;  /* 0x3f00000025bb7423 */ /* 0x080fe20000002103 */
[----:B------:R-:W-:Y:S01]  /*2f20*/  FFMA R184, -R35, 1.4426950216293334961, -R184 ;  /* 0x3fb8aa3b23b87823 */ /* 0x000fe200000009b8 */
[-C--:B------:R-:W-:Y:S01]  /*2f30*/  FFMA.SAT R189, -R38, R3.reuse, 0.5 ;  /* 0x3f00000026bd7423 */ /* 0x080fe20000002103 */
[----:B------:R-:W-:Y:S01]  /*2f40*/  FFMA.SAT R191, -R39, R3, 0.5 ;  /* 0x3f00000027bf7423 */ /* 0x000fe20000002103 */
[----:B------:R-:W-:Y:S01]  /*2f50*/  FADD R185, R181, -12583039 ;  /* 0xcb40007fb5b97421 */ /* 0x000fe20000000000 */
[----:B------:R-:W-:Y:S01]  /*2f60*/  SHF.L.U32 R186, R4, 0x17, RZ ;  /* 0x0000001704ba7819 */ /* 0x000fe200000006ff */
[----:B------:R-:W3:Y:S01]  /*2f70*/  MUFU.EX2 R164, R164 ;  /* 0x000000a400a47308 */ /* 0x000ee20000000800 */
[-C--:B------:R-:W-:Y:S01]  /*2f80*/  FFMA.RM R3, R187, R0.reuse, 12582913 ;  /* 0x4b400001bb037423 */ /* 0x080fe20000004000 */
[----:B------:R-:W-:Y:S01]  /*2f90*/  SHF.L.U32 R5, R5, 0x17, RZ ;  /* 0x0000001705057819 */ /* 0x000fe200000006ff */
[----:B------:R-:W-:Y:S01]  /*2fa0*/  FFMA R187, -R35, 1.925963033500011079e-08, R184 ;  /* 0x32a5706023bb7823 */ /* 0x000fe200000001b8 */
[-C--:B------:R-:W-:Y:S01]  /*2fb0*/  FFMA.RM R184, R189, R0.reuse, 12582913 ;  /* 0x4b400001bdb87423 */ /* 0x080fe20000004000 */
[----:B------:R-:W-:Y:S01]  /*2fc0*/  FFMA R185, -R36, 1.4426950216293334961, -R185 ;  /* 0x3fb8aa3b24b97823 */ /* 0x000fe200000009b9 */
[----:B------:R-:W-:Y:S01]  /*2fd0*/  FFMA.RM R191, R191, R0, 12582913 ;  /* 0x4b400001bfbf7423 */ /* 0x000fe20000004000 */
[----:B-1----:R-:W-:Y:S01]  /*2fe0*/  FFMA R0, R186, R11, 1 ;  /* 0x3f800000ba007423 */ /* 0x002fe2000000000b */
[----:B------:R-:W1:Y:S01]  /*2ff0*/  MUFU.EX2 R171, R171 ;  /* 0x000000ab00ab7308 */ /* 0x000e620000000800 */
[----:B------:R-:W-:Y:S01]  /*3000*/  SHF.L.U32 R11, R10, 0x17, RZ ;  /* 0x000000170a0b7819 */ /* 0x000fe200000006ff */
[----:B------:R-:W-:Y:S01]  /*3010*/  FFMA R10, R5, R156, 1 ;  /* 0x3f800000050a7423 */ /* 0x000fe2000000009c */
[----:B------:R-:W-:Y:S01]  /*3020*/  FFMA R186, -R36, 1.925963033500011079e-08, R185 ;  /* 0x32a5706024ba7823 */ /* 0x000fe200000001b9 */
[----:B------:R-:W-:Y:S01]  /*3030*/  FADD R5, R184, -12583039 ;  /* 0xcb40007fb8057421 */ /* 0x000fe20000000000 */
[----:B------:R-:W-:Y:S01]  /*3040*/  SHF.L.U32 R185, R20, 0x17, RZ ;  /* 0x0000001714b97819 */ /* 0x000fe200000006ff */
[----:B------:R-:W-:Y:S01]  /*3050*/  FADD R175, R170, -12583039 ;  /* 0xcb40007faaaf7421 */ /* 0x000fe20000000000 */
[----:B------:R-:W-:Y:S01]  /*3060*/  SHF.L.U32 R162, R162, 0x17, RZ ;  /* 0x00000017a2a27819 */ /* 0x000fe200000006ff */
[----:B------:R-:W4:Y:S01]  /*3070*/  MUFU.EX2 R176, R176 ;  /* 0x000000b000b07308 */ /* 0x000f220000000800 */
[----:B------:R-:W-:Y:S01]  /*3080*/  FADD R188, R3, -12583039 ;  /* 0xcb40007f03bc7421 */ /* 0x000fe20000000000 */
[----:B------:R-:W-:Y:S01]  /*3090*/  FFMA R5, -R38, 1.4426950216293334961, -R5 ;  /* 0x3fb8aa3b26057823 */ /* 0x000fe20000000905 */
[----:B------:R-:W-:Y:S01]  /*30a0*/  FADD R156, R191, -12583039 ;  /* 0xcb40007fbf9c7421 */ /* 0x000fe20000000000 */
[----:B------:R-:W-:Y:S01]  /*30b0*/  FFMA R175, -R30, 1.4426950216293334961, -R175 ;  /* 0x3fb8aa3b1eaf7823 */ /* 0x000fe200000009af */
[----:B--2---:R-:W-:Y:S01]  /*30c0*/  FFMA R20, R185, R168, 1 ;  /* 0x3f800000b9147423 */ /* 0x004fe200000000a8 */
[----:B---3--:R-:W-:Y:S01]  /*30d0*/  FFMA R11, R11, R164, 1 ;  /* 0x3f8000000b0b7423 */ /* 0x008fe200000000a4 */
[----:B------:R-:W-:Y:S01]  /*30e0*/  SHF.L.U32 R168, R166, 0x17, RZ ;  /* 0x00000017a6a87819 */ /* 0x000fe200000006ff */
[----:B------:R-:W2:Y:S01]  /*30f0*/  MUFU.EX2 R173, R173 ;  /* 0x000000ad00ad7308 */ /* 0x000ea20000000800 */
[----:B------:R-:W-:Y:S01]  /*3100*/  FFMA R188, -R37, 1.4426950216293334961, -R188 ;  /* 0x3fb8aa3b25bc7823 */ /* 0x000fe200000009bc */
[----:B------:R-:W-:Y:S01]  /*3110*/  FFMA R164, -R38, 1.925963033500011079e-08, R5 ;  /* 0x32a5706026a47823 */ /* 0x000fe20000000105 */
[----:B-1----:R-:W-:Y:S01]  /*3120*/  FFMA R166, R162, R171, 1 ;  /* 0x3f800000a2a67423 */ /* 0x002fe200000000ab */
[----:B------:R-:W-:Y:S01]  /*3130*/  FFMA R156, -R39, 1.4426950216293334961, -R156 ;  /* 0x3fb8aa3b279c7823 */ /* 0x000fe2000000099c */
[----:B------:R-:W-:Y:S01]  /*3140*/  IMAD.SHL.U32 R5, R172, 0x800000, RZ ;  /* 0x00800000ac057824 */ /* 0x000fe200078e00ff */
[----:B------:R-:W-:Y:S01]  /*3150*/  SHF.L.U32 R171, R174, 0x17, RZ ;  /* 0x00000017aeab7819 */ /* 0x000fe200000006ff */
[----:B------:R-:W-:Y:S01]  /*3160*/  FFMA R175, -R30, 1.925963033500011079e-08, R175 ;  /* 0x32a570601eaf7823 */ /* 0x000fe200000001af */
[----:B------:R-:W1:Y:S01]  /*3170*/  MUFU.EX2 R182, R182 ;  /* 0x000000b600b67308 */ /* 0x000e620000000800 */
[----:B------:R-:W-:Y:S01]  /*3180*/  IADD3 R174, R0, 0x1800000, RZ ;  /* 0x0180000000ae7810 */ /* 0x000fe20007ffe0ff */
[----:B------:R-:W-:Y:S01]  /*3190*/  FFMA R188, -R37, 1.925963033500011079e-08, R188 ;  /* 0x32a5706025bc7823 */ /* 0x000fe200000001bc */
[----:B------:R-:W-:Y:S01]  /*31a0*/  FFMA R162, -R39, 1.925963033500011079e-08, R156 ;  /* 0x32a5706027a27823 */ /* 0x000fe2000000019c */
[----:B----4-:R-:W-:Y:S01]  /*31b0*/  FFMA R172, R5, R176, 1 ;  /* 0x3f80000005ac7423 */ /* 0x010fe200000000b0 */
[----:B------:R-:W-:-:S02]  /*31c0*/  LOP3.LUT R5, R174, 0x7f800000, RZ, 0xc0, !PT ;  /* 0x7f800000ae057812 */ /* 0x000fc400078ec0ff */
[----:B------:R-:W-:Y:S01]  /*31d0*/  SHF.L.U32 R177, R177, 0x17, RZ ;  /* 0x00000017b1b17819 */ /* 0x000fe200000006ff */
[----:B------:R-:W3:Y:S01]  /*31e0*/  MUFU.EX2 R178, R178 ;  /* 0x000000b200b27308 */ /* 0x000ee20000000800 */
[----:B--2---:R-:W-:Y:S01]  /*31f0*/  FFMA R168, R168, R173, 1 ;  /* 0x3f800000a8a87423 */ /* 0x004fe200000000ad */
[----:B------:R-:W-:Y:S02]  /*3200*/  ISETP.GT.U32.AND P2, PT, R5, 0x1ffffff, PT ;  /* 0x01ffffff0500780c */ /* 0x000fe40003f44070 */
[----:B------:R-:W-:Y:S02]  /*3210*/  SHF.L.U32 R156, R179, 0x17, RZ ;  /* 0x00000017b39c7819 */ /* 0x000fe400000006ff */
[----:B------:R-:W-:Y:S02]  /*3220*/  SHF.L.U32 R5, R180, 0x17, RZ ;  /* 0x00000017b4057819 */ /* 0x000fe400000006ff */
[----:B------:R-:W2:Y:S01]  /*3230*/  MUFU.EX2 R175, R175 ;  /* 0x000000af00af7308 */ /* 0x000ea20000000800 */
[----:B-1----:R-:W-:Y:S01]  /*3240*/  FFMA R176, R177, R182, 1 ;  /* 0x3f800000b1b07423 */ /* 0x002fe200000000b6 */
[----:B------:R-:W-:-:S02]  /*3250*/  SHF.L.U32 R170, R170, 0x17, RZ ;  /* 0x00000017aaaa7819 */ /* 0x000fc400000006ff */
[----:B------:R-:W-:Y:S01]  /*3260*/  SHF.L.U32 R179, R181, 0x17, RZ ;  /* 0x00000017b5b37819 */ /* 0x000fe200000006ff */
[----:B------:R-:W-:Y:S01]  /*3270*/  IMAD.SHL.U32 R181, R184, 0x800000, RZ ;  /* 0x00800000b8b57824 */ /* 0x000fe200078e00ff */
[----:B------:R-:W-:Y:S02]  /*3280*/  SHF.L.U32 R180, R3, 0x17, RZ ;  /* 0x0000001703b47819 */ /* 0x000fe400000006ff */
[----:B------:R-:W1:Y:S01]  /*3290*/  MUFU.EX2 R183, R183 ;  /* 0x000000b700b77308 */ /* 0x000e620000000800 */
[----:B------:R-:W-:Y:S01]  /*32a0*/  SHF.L.U32 R182, R191, 0x17, RZ ;  /* 0x00000017bfb67819 */ /* 0x000fe200000006ff */
[----:B---3--:R-:W-:-:S06]  /*32b0*/  FFMA R174, R171, R178, 1 ;  /* 0x3f800000abae7423 */ /* 0x008fcc00000000b2 */
[----:B------:R-:W3:Y:S01]  /*32c0*/  MUFU.EX2 R4, R187 ;  /* 0x000000bb00047308 */ /* 0x000ee20000000800 */
[----:B--2---:R-:W-:-:S07]  /*32d0*/  FFMA R170, R170, R175, 1 ;  /* 0x3f800000aaaa7423 */ /* 0x004fce00000000af */
[----:B------:R-:W2:Y:S01]  /*32e0*/  MUFU.EX2 R186, R186 ;  /* 0x000000ba00ba7308 */ /* 0x000ea20000000800 */
[----:B-1----:R-:W-:-:S07]  /*32f0*/  FFMA R177, R156, R183, 1 ;  /* 0x3f8000009cb17423 */ /* 0x002fce00000000b7 */
[----:B------:R-:W1:Y:S01]  /*3300*/  MUFU.EX2 R185, R188 ;  /* 0x000000bc00b97308 */ /* 0x000e620000000800 */
[----:B---3--:R-:W-:-:S07]  /*3310*/  FFMA R178, R5, R4, 1 ;  /* 0x3f80000005b27423 */ /* 0x008fce0000000004 */
[----:B------:R-:W3:Y:S01]  /*3320*/  MUFU.EX2 R164, R164 ;  /* 0x000000a400a47308 */ /* 0x000ee20000000800 */
[----:B--2---:R-:W-:-:S07]  /*3330*/  FFMA R179, R179, R186, 1 ;  /* 0x3f800000b3b37423 */ /* 0x004fce00000000ba */
[----:B------:R-:W2:Y:S01]  /*3340*/  MUFU.EX2 R173, R162 ;  /* 0x000000a200ad7308 */ /* 0x000ea20000000800 */
[----:B-1----:R-:W-:Y:S01]  /*3350*/  FFMA R180, R180, R185, 1 ;  /* 0x3f800000b4b47423 */ /* 0x002fe200000000b9 */
[----:B---3--:R-:W-:Y:S01]  /*3360*/  FFMA R181, R181, R164, 1 ;  /* 0x3f800000b5b57423 */ /* 0x008fe200000000a4 */
[----:B--2---:R-:W-:Y:S01]  /*3370*/  FFMA R182, R182, R173, 1 ;  /* 0x3f800000b6b67423 */ /* 0x004fe200000000ad */
[----:B------:R-:W-:Y:S06]  /*3380*/  @P2 BRA `(.L_x_51) ;  /* 0x0000000000102947 */ /* 0x000fec0003800000 */
[----:B------:R-:W-:-:S07]  /*3390*/  MOV R4, 0x33b0 ;  /* 0x000033b000047802 */ /* 0x000fce0000000f00 */
[----:B------:R-:W-:Y:S05]  /*33a0*/  CALL.REL.NOINC `($__internal_0_$__cuda_sm20_rcp_rn_f32_slowpath) ;  /* 0x0000012c00fc7944 */ /* 0x000fea0003c00000 */
[----:B------:R-:W-:Y:S01]  /*33b0*/  MOV R183, R0 ;  /* 0x0000000000b77202 */ /* 0x000fe20000000f00 */
[----:B------:R-:W-:Y:S06]  /*33c0*/  BRA `(.L_x_52) ;  /* 0x0000000000107947 */ /* 0x000fec0003800000 */
.L_x_51:
[----:B------:R-:W1:Y:S02]  /*33d0*/  MUFU.RCP R183, R0 ;  /* 0x0000000000b77308 */ /* 0x000e640000001000 */
[----:B-1----:R-:W-:-:S04]  /*33e0*/  FFMA R3, R0, R183, -1 ;  /* 0xbf80000000037423 */ /* 0x002fc800000000b7 */
[----:B------:R-:W-:-:S04]  /*33f0*/  FADD.FTZ R4, -R3, -RZ ;  /* 0x800000ff03047221 */ /* 0x000fc80000010100 */
[----:B------:R-:W-:-:S07]  /*3400*/  FFMA R183, R183, R4, R183 ;  /* 0x00000004b7b77223 */ /* 0x000fce00000000b7 */
.L_x_52:
[----:B------:R-:W-:Y:S05]  /*3410*/  BSYNC B1 ;  /* 0x0000000000017941 */ /* 0x000fea0003800000 */
.L_x_50:
[----:B------:R-:W-:Y:S01]  /*3420*/  IADD3 R0, R10, 0x1800000, RZ ;  /* 0x018000000a007810 */ /* 0x000fe20007ffe0ff */
[----:B------:R-:W-:Y:S03]  /*3430*/  BSSY B1, `(.L_x_53) ;  /* 0x000000d000017945 */ /* 0x000fe60003800000 */
[----:B------:R-:W-:-:S04]  /*3440*/  LOP3.LUT R0, R0, 0x7f800000, RZ, 0xc0, !PT ;  /* 0x7f80000000007812 */ /* 0x000fc800078ec0ff */
[----:B------:R-:W-:-:S13]  /*3450*/  ISETP.GT.U32.AND P2, PT, R0, 0x1ffffff, PT ;  /* 0x01ffffff0000780c */ /* 0x000fda0003f44070 */
[----:B------:R-:W-:Y:S05]  /*3460*/  @P2 BRA `(.L_x_54) ;  /* 0x0000000000142947 */ /* 0x000fea0003800000 */
[----:B------:R-:W-:Y:S02]  /*3470*/  MOV R0, R10 ;  /* 0x0000000a00007202 */ /* 0x000fe40000000f00 */
[----:B------:R-:W-:-:S07]  /*3480*/  MOV R4, 0x34a0 ;  /* 0x000034a000047802 */ /* 0x000fce0000000f00 */
[----:B------:R-:W-:Y:S05]  /*3490*/  CALL.REL.NOINC `($__internal_0_$__cuda_sm20_rcp_rn_f32_slowpath) ;  /* 0x0000012c00c07944 */ /* 0x000fea0003c00000 */
[----:B------:R-:W-:Y:S01]  /*34a0*/  MOV R185, R0 ;  /* 0x0000000000b97202 */ /* 0x000fe20000000f00 */
[----:B------:R-:W-:Y:S06]  /*34b0*/  BRA `(.L_x_55) ;  /* 0x0000000000107947 */ /* 0x000fec0003800000 */
.L_x_54:
[----:B------:R-:W1:Y:S02]  /*34c0*/  MUFU.RCP R185, R10 ;  /* 0x0000000a00b97308 */ /* 0x000e640000001000 */
[----:B-1----:R-:W-:-:S04]  /*34d0*/  FFMA R0, R10, R185, -1 ;  /* 0xbf8000000a007423 */ /* 0x002fc800000000b9 */
[----:B------:R-:W-:-:S04]  /*34e0*/  FADD.FTZ R0, -R0, -RZ ;  /* 0x800000ff00007221 */ /* 0x000fc80000010100 */
[----:B------:R-:W-:-:S07]  /*34f0*/  FFMA R185, R185, R0, R185 ;  /* 0x00000000b9b97223 */ /* 0x000fce00000000b9 */
.L_x_55:
[----:B------:R-:W-:Y:S05]  /*3500*/  BSYNC B1 ;  /* 0x0000000000017941 */ /* 0x000fea0003800000 */
.L_x_53:
        /* <DEDUP_REMOVED lines=8> */
[----:B------:R-:W-:Y:S01]  /*3590*/  IMAD.MOV.U32 R187, RZ, RZ, R0 ;  /* 0x000000ffffbb7224 */ /* 0x000fe200078e0000 */
[----:B------:R-:W-:Y:S06]  /*35a0*/  BRA `(.L_x_58) ;  /* 0x0000000000107947 */ /* 0x000fec0003800000 */
.L_x_57:
[----:B------:R-:W1:Y:S02]  /*35b0*/  MUFU.RCP R0, R11 ;  /* 0x0000000b00007308 */ /* 0x000e640000001000 */
[----:B-1----:R-:W-:-:S04]  /*35c0*/  FFMA R3, R11, R0, -1 ;  /* 0xbf8000000b037423 */ /* 0x002fc80000000000 */
[----:B------:R-:W-:-:S04]  /*35d0*/  FADD.FTZ R3, -R3, -RZ ;  /* 0x800000ff03037221 */ /* 0x000fc80000010100 */
[----:B------:R-:W-:-:S07]  /*35e0*/  FFMA R187, R0, R3, R0 ;  /* 0x0000000300bb7223 */ /* 0x000fce0000000000 */
.L_x_58:
[----:B------:R-:W-:Y:S05]  /*35f0*/  BSYNC B1 ;  /* 0x0000000000017941 */ /* 0x000fea0003800000 */
.L_x_56:
        /* <DEDUP_REMOVED lines=10> */
.L_x_60:
[----:B------:R-:W1:Y:S02]  /*36a0*/  MUFU.RCP R3, R20 ;  /* 0x0000001400037308 */ /* 0x000e640000001000 */
[----:B-1----:R-:W-:-:S04]  /*36b0*/  FFMA R0, R20, R3, -1 ;  /* 0xbf80000014007423 */ /* 0x002fc80000000003 */
[----:B------:R-:W-:-:S04]  /*36c0*/  FADD.FTZ R0, -R0, -RZ ;  /* 0x800000ff00007221 */ /* 0x000fc80000010100 */
[----:B------:R-:W-:-:S07]  /*36d0*/  FFMA R10, R3, R0, R3 ;  /* 0x00000000030a7223 */ /* 0x000fce0000000003 */
.L_x_61:
[----:B------:R-:W-:Y:S05]  /*36e0*/  BSYNC B1 ;  /* 0x0000000000017941 */ /* 0x000fea0003800000 */
.L_x_59:
        /* <DEDUP_REMOVED lines=10> */
.L_x_63:
[----:B------:R-:W1:Y:S02]  /*3790*/  MUFU.RCP R11, R166 ;  /* 0x000000a6000b7308 */ /* 0x000e640000001000 */
[----:B-1----:R-:W-:-:S04]  /*37a0*/  FFMA R0, R166, R11, -1 ;  /* 0xbf800000a6007423 */ /* 0x002fc8000000000b */
[----:B------:R-:W-:-:S04]  /*37b0*/  FADD.FTZ R0, -R0, -RZ ;  /* 0x800000ff00007221 */ /* 0x000fc80000010100 */
[----:B------:R-:W-:-:S07]  /*37c0*/  FFMA R11, R11, R0, R11 ;  /* 0x000000000b0b7223 */ /* 0x000fce000000000b */
.L_x_64:
[----:B------:R-:W-:Y:S05]  /*37d0*/  BSYNC B1 ;  /* 0x0000000000017941 */ /* 0x000fea0003800000 */
.L_x_62:
[----:B------:R-:W-:Y:S01]  /*37e0*/  IADD3 R0, R168, 0x1800000, RZ ;  /* 0x01800000a8007810 */ /* 0x000fe20007ffe0ff */
[----:B------:R-:W-:Y:S03]  /*37f0*/  BSSY B1, `(.L_x_65) ;  /* 0x000000d000017945 */ /* 0x000fe60003800000 */
[----:B------:R-:W-:-:S04]  /*3800*/  LOP3.LUT R0, R0, 0x7f800000, RZ, 0xc0, !PT ;  /* 0x7f80000000007812 */ /* 0x000fc800078ec0ff */
[----:B------:R-:W-:-:S13]  /*3810*/  ISETP.GT.U32.AND P2, PT, R0, 0x1ffffff, PT ;  /* 0x01ffffff0000780c */ /* 0x000fda0003f44070 */
[----:B------:R-:W-:Y:S05]  /*3820*/  @P2 BRA `(.L_x_66) ;  /* 0x0000000000142947 */ /* 0x000fea0003800000 */
[----:B------:R-:W-:Y:S01]  /*3830*/  IMAD.MOV.U32 R0, RZ, RZ, R168 ;  /* 0x000000ffff007224 */ /* 0x000fe200078e00a8 */
[----:B------:R-:W-:-:S07]  /*3840*/  MOV R4, 0x3860 ;  /* 0x0000386000047802 */ /* 0x000fce0000000f00 */
[----:B------:R-:W-:Y:S05]  /*3850*/  CALL.REL.NOINC `($__internal_0_$__cuda_sm20_rcp_rn_f32_slowpath) ;  /* 0x0000012800d07944 */ /* 0x000fea0003c00000 */
[----:B------:R-:W-:Y:S01]  /*3860*/  MOV R189, R0 ;  /* 0x0000000000bd7202 */ /* 0x000fe20000000f00 */
[----:B------:R-:W-:Y:S06]  /*3870*/  BRA `(.L_x_67) ;  /* 0x0000000000107947 */ /* 0x000fec0003800000 */
.L_x_66:
[----:B------:R-:W1:Y:S02]  /*3880*/  MUFU.RCP R189, R168 ;  /* 0x000000a800bd7308 */ /* 0x000e640000001000 */
[----:B-1----:R-:W-:-:S04]  /*3890*/  FFMA R0, R168, R189, -1 ;  /* 0xbf800000a8007423 */ /* 0x002fc800000000bd */
[----:B------:R-:W-:-:S04]  /*38a0*/  FADD.FTZ R0, -R0, -RZ ;  /* 0x800000ff00007221 */ /* 0x000fc80000010100 */
[----:B------:R-:W-:-:S07]  /*38b0*/  FFMA R189, R189, R0, R189 ;  /* 0x00000000bdbd7223 */ /* 0x000fce00000000bd */
.L_x_67:
[----:B------:R-:W-:Y:S05]  /*38c0*/  BSYNC B1 ;  /* 0x0000000000017941 */ /* 0x000fea0003800000 */
.L_x_65:
        /* <DEDUP_REMOVED lines=10> */
.L_x_69:
[----:B------:R-:W1:Y:S02]  /*3970*/  MUFU.RCP R191, R170 ;  /* 0x000000aa00bf7308 */ /* 0x000e640000001000 */
[----:B-1----:R-:W-:-:S04]  /*3980*/  FFMA R0, R170, R191, -1 ;  /* 0xbf800000aa007423 */ /* 0x002fc800000000bf */
[----:B------:R-:W-:-:S04]  /*3990*/  FADD.FTZ R0, -R0, -RZ ;  /* 0x800000ff00007221 */ /* 0x000fc80000010100 */
[----:B------:R-:W-:-:S07]  /*39a0*/  FFMA R191, R191, R0, R191 ;  /* 0x00000000bfbf7223 */ /* 0x000fce00000000bf */
.L_x_70:
[----:B------:R-:W-:Y:S05]  /*39b0*/  BSYNC B1 ;  /* 0x0000000000017941 */ /* 0x000fea0003800000 */
.L_x_68:
        /* <DEDUP_REMOVED lines=10> */
.L_x_72:
[----:B------:R-:W1:Y:S02]  /*3a60*/  MUFU.RCP R3, R172 ;  /* 0x000000ac00037308 */ /* 0x000e640000001000 */
[----:B-1----:R-:W-:-:S04]  /*3a70*/  FFMA R0, R172, R3, -1 ;  /* 0xbf800000ac007423 */ /* 0x002fc80000000003 */
[----:B------:R-:W-:-:S04]  /*3a80*/  FADD.FTZ R0, -R0, -RZ ;  /* 0x800000ff00007221 */ /* 0x000fc80000010100 */
[----:B------:R-:W-:-:S07]  /*3a90*/  FFMA R20, R3, R0, R3 ;  /* 0x0000000003147223 */ /* 0x000fce0000000003 */
.L_x_73:
[----:B------:R-:W-:Y:S05]  /*3aa0*/  BSYNC B1 ;  /* 0x0000000000017941 */ /* 0x000fea0003800000 */
.L_x_71:
[----:B------:R-:W-:Y:S01]  /*3ab0*/  VIADD R0, R174, 0x1800000 ;  /* 0x01800000ae007836 */ /* 0x000fe20000000000 */
[----:B------:R-:W-:Y:S04]  /*3ac0*/  BSSY B1, `(.L_x_74) ;  /* 0x000000d000017945 */ /* 0x000fe80003800000 */
        /* <DEDUP_REMOVED lines=8> */
.L_x_75:
[----:B------:R-:W1:Y:S02]  /*3b50*/  MUFU.RCP R193, R174 ;  /* 0x000000ae00c17308 */ /* 0x000e640000001000 */
[----:B-1----:R-:W-:-:S04]  /*3b60*/  FFMA R0, R174, R193, -1 ;  /* 0xbf800000ae007423 */ /* 0x002fc800000000c1 */
[----:B------:R-:W-:-:S04]  /*3b70*/  FADD.FTZ R0, -R0, -RZ ;  /* 0x800000ff00007221 */ /* 0x000fc80000010100 */
[----:B------:R-:W-:-:S07]  /*3b80*/  FFMA R193, R193, R0, R193 ;  /* 0x00000000c1c17223 */ /* 0x000fce00000000c1 */
.L_x_76:
[----:B------:R-:W-:Y:S05]  /*3b90*/  BSYNC B1 ;  /* 0x0000000000017941 */ /* 0x000fea0003800000 */
.L_x_74:
        /* <DEDUP_REMOVED lines=10> */
.L_x_78:
[----:B------:R-:W1:Y:S02]  /*3c40*/  MUFU.RCP R3, R176 ;  /* 0x000000b000037308 */ /* 0x000e640000001000 */
[----:B-1----:R-:W-:-:S04]  /*3c50*/  FFMA R0, R176, R3, -1 ;  /* 0xbf800000b0007423 */ /* 0x002fc80000000003 */
[----:B------:R-:W-:-:S04]  /*3c60*/  FADD.FTZ R0, -R0, -RZ ;  /* 0x800000ff00007221 */ /* 0x000fc80000010100 */
[----:B------:R-:W-:-:S07]  /*3c70*/  FFMA R166, R3, R0, R3 ;  /* 0x0000000003a67223 */ /* 0x000fce0000000003 */
.L_x_79:
[----:B------:R-:W-:Y:S05]  /*3c80*/  BSYNC B1 ;  /* 0x0000000000017941 */ /* 0x000fea0003800000 */
.L_x_77:
        /* <DEDUP_REMOVED lines=10> */
.L_x_81:
[----:B------:R-:W1:Y:S02]  /*3d30*/  MUFU.RCP R0, R177 ;  /* 0x000000b100007308 */ /* 0x000e640000001000 */
[----:B-1----:R-:W-:-:S04]  /*3d40*/  FFMA R3, R177, R0, -1 ;  /* 0xbf800000b1037423 */ /* 0x002fc80000000000 */
[----:B------:R-:W-:-:S04]  /*3d50*/  FADD.FTZ R3, -R3, -RZ ;  /* 0x800000ff03037221 */ /* 0x000fc80000010100 */
[----:B------:R-:W-:-:S07]  /*3d60*/  FFMA R195, R0, R3, R0 ;  /* 0x0000000300c37223 */ /* 0x000fce0000000000 */
.L_x_82:
[----:B------:R-:W-:Y:S05]  /*3d70*/  BSYNC B1 ;  /* 0x0000000000017941 */ /* 0x000fea0003800000 */
.L_x_80:
        /* <DEDUP_REMOVED lines=10> */
.L_x_84:
[----:B------:R-:W1:Y:S02]  /*3e20*/  MUFU.RCP R3, R178 ;  /* 0x000000b200037308 */ /* 0x000e640000001000 */
[----:B-1----:R-:W-:-:S04]  /*3e30*/  FFMA R0, R178, R3, -1 ;  /* 0xbf800000b2007423 */ /* 0x002fc80000000003 */
[----:B------:R-:W-:-:S04]  /*3e40*/  FADD.FTZ R0, -R0, -RZ ;  /* 0x800000ff00007221 */ /* 0x000fc80000010100 */
[----:B------:R-:W-:-:S07]  /*3e50*/  FFMA R168, R3, R0, R3 ;  /* 0x0000000003a87223 */ /* 0x000fce0000000003 */
.L_x_85:
[----:B------:R-:W-:Y:S05]  /*3e60*/  BSYNC B1 ;  /* 0x0000000000017941 */ /* 0x000fea0003800000 */
.L_x_83:
        /* <DEDUP_REMOVED lines=10> */
.L_x_87:
[----:B------:R-:W1:Y:S02]  /*3f10*/  MUFU.RCP R0, R179 ;  /* 0x000000b300007308 */ /* 0x000e640000001000 */
[----:B-1----:R-:W-:-:S04]  /*3f20*/  FFMA R3, R179, R0, -1 ;  /* 0xbf800000b3037423 */ /* 0x002fc80000000000 */
[----:B------:R-:W-:-:S04]  /*3f30*/  FADD.FTZ R3, -R3, -RZ ;  /* 0x800000ff03037221 */ /* 0x000fc80000010100 */
[----:B------:R-:W-:-:S07]  /*3f40*/  FFMA R177, R0, R3, R0 ;  /* 0x0000000300b17223 */ /* 0x000fce0000000000 */
.L_x_88:
[----:B------:R-:W-:Y:S05]  /*3f50*/  BSYNC B1 ;  /* 0x0000000000017941 */ /* 0x000fea0003800000 */
.L_x_86:
        /* <DEDUP_REMOVED lines=10> */
.L_x_90:
[----:B------:R-:W1:Y:S02]  /*4000*/  MUFU.RCP R3, R180 ;  /* 0x000000b400037308 */ /* 0x000e640000001000 */
[----:B-1----:R-:W-:-:S04]  /*4010*/  FFMA R0, R180, R3, -1 ;  /* 0xbf800000b4007423 */ /* 0x002fc80000000003 */
[----:B------:R-:W-:-:S04]  /*4020*/  FADD.FTZ R0, -R0, -RZ ;  /* 0x800000ff00007221 */ /* 0x000fc80000010100 */
[----:B------:R-:W-:-:S07]  /*4030*/  FFMA R170, R3, R0, R3 ;  /* 0x0000000003aa7223 */ /* 0x000fce0000000003 */
.L_x_91:
[----:B------:R-:W-:Y:S05]  /*4040*/  BSYNC B1 ;  /* 0x0000000000017941 */ /* 0x000fea0003800000 */
.L_x_89:
        /* <DEDUP_REMOVED lines=10> */
.L_x_93:
[----:B------:R-:W1:Y:S02]  /*40f0*/  MUFU.RCP R0, R181 ;  /* 0x000000b500007308 */ /* 0x000e640000001000 */
[----:B-1----:R-:W-:-:S04]  /*4100*/  FFMA R3, R181, R0, -1 ;  /* 0xbf800000b5037423 */ /* 0x002fc80000000000 */
[----:B------:R-:W-:-:S04]  /*4110*/  FADD.FTZ R3, -R3, -RZ ;  /* 0x800000ff03037221 */ /* 0x000fc80000010100 */
[----:B------:R-:W-:-:S07]  /*4120*/  FFMA R179, R0, R3, R0 ;  /* 0x0000000300b37223 */ /* 0x000fce0000000000 */
.L_x_94:
[----:B------:R-:W-:Y:S05]  /*4130*/  BSYNC B1 ;  /* 0x0000000000017941 */ /* 0x000fea0003800000 */
.L_x_92:
        /* <DEDUP_REMOVED lines=8> */
[----:B------:R-:W-:Y:S05]  /*41c0*/  BRA `(.L_x_97) ;  /* 0x0000000000107947 */ /* 0x000fea0003800000 */
.L_x_96:
[----:B------:R-:W1:Y:S02]  /*41d0*/  MUFU.RCP R3, R182 ;  /* 0x000000b600037308 */ /* 0x000e640000001000 */
[----:B-1----:R-:W-:-:S04]  /*41e0*/  FFMA R0, R182, R3, -1 ;  /* 0xbf800000b6007423 */ /* 0x002fc80000000003 */
[----:B------:R-:W-:-:S04]  /*41f0*/  FADD.FTZ R0, -R0, -RZ ;  /* 0x800000ff00007221 */ /* 0x000fc80000010100 */
[----:B------:R-:W-:-:S07]  /*4200*/  FFMA R0, R3, R0, R3 ;  /* 0x0000000003007223 */ /* 0x000fce0000000003 */
.L_x_97:
[----:B------:R-:W-:Y:S05]  /*4210*/  BSYNC B1 ;  /* 0x0000000000017941 */ /* 0x000fea0003800000 */
.L_x_95:
[----:B------:R-:W-:Y:S01]  /*4220*/  FMUL R4, R24, R183 ;  /* 0x000000b718047220 */ /* 0x000fe20000400000 */
[C---:B------:R-:W-:Y:S01]  /*4230*/  SHF.L.U32 R24, R18.reuse, 0x5, RZ ;  /* 0x0000000512187819 */ /* 0x040fe200000006ff */
[----:B------:R-:W-:Y:S02]  /*4240*/  IMAD.SHL.U32 R3, R18, 0x10, RZ ;  /* 0x0000001012037824 */ /* 0x000fe400078e00ff */
[----:B------:R-:W-:Y:S01]  /*4250*/  FMUL R185, R6, R185 ;  /* 0x000000b906b97220 */ /* 0x000fe20000400000 */
[----:B------:R-:W-:Y:S01]  /*4260*/  FMUL R5, R26, R187 ;  /* 0x000000bb1a057220 */ /* 0x000fe20000400000 */
[----:B------:R-:W-:Y:S01]  /*4270*/  FMUL R6, R28, R11 ;  /* 0x0000000b1c067220 */ /* 0x000fe20000400000 */
[----:B------:R-:W-:Y:S01]  /*4280*/  SHF.R.U32.HI R26, RZ, 0x1, R18 ;  /* 0x00000001ff1a7819 */ /* 0x000fe20000011612 */
[----:B------:R-:W-:Y:S01]  /*4290*/  FMUL R10, R7, R10 ;  /* 0x0000000a070a7220 */ /* 0x000fe20000400000 */
[----:B------:R-:W-:Y:S01]  /*42a0*/  LOP3.LUT R11, R24, 0xc0, RZ, 0xc0, !PT ;  /* 0x000000c0180b7812 */ /* 0x000fe200078ec0ff */
[----:B------:R-:W-:Y:S01]  /*42b0*/  FMUL R7, R30, R191 ;  /* 0x000000bf1e077220 */ /* 0x000fe20000400000 */
[----:B------:R-:W-:Y:S01]  /*42c0*/  LOP3.LUT R3, R3, 0xe00, RZ, 0xc0, !PT ;  /* 0x00000e0003037812 */ /* 0x000fe200078ec0ff */
[----:B------:R-:W-:Y:S01]  /*42d0*/  FMUL R20, R9, R20 ;  /* 0x0000001409147220 */ /* 0x000fe20000400000 */
[----:B------:R-:W-:Y:S01]  /*42e0*/  LOP3.LUT R11, R11, 0x8, R26, 0xf8, !PT ;  /* 0x000000080b0b7812 */ /* 0x000fe200078ef81a */
[----:B------:R-:W-:Y:S01]  /*42f0*/  FMUL R189, R8, R189 ;  /* 0x000000bd08bd7220 */ /* 0x000fe20000400000 */
[--C-:B------:R-:W-:Y:S01]  /*4300*/  LOP3.LUT R3, R3, 0x20, R24.reuse, 0xf8, !PT ;  /* 0x0000002003037812 */ /* 0x100fe200078ef818 */
[----:B------:R-:W-:Y:S01]  /*4310*/  FMUL R0, R39, R0 ;  /* 0x0000000027007220 */ /* 0x000fe20000400000 */
[----:B------:R-:W-:Y:S01]  /*4320*/  SHF.L.U32 R26, R18, 0x2, RZ ;  /* 0x00000002121a7819 */ /* 0x000fe200000006ff */
[----:B------:R-:W-:Y:S01]  /*4330*/  FMUL R8, R32, R193 ;  /* 0x000000c120087220 */ /* 0x000fe20000400000 */
[----:B------:R-:W-:Y:S01]  /*4340*/  LOP3.LUT R3, R3, 0x100, R24, 0xf8, !PT ;  /* 0x0000010003037812 */ /* 0x000fe200078ef818 */
[----:B------:R-:W-:Y:S01]  /*4350*/  FMUL R33, R33, R166 ;  /* 0x000000a621217220 */ /* 0x000fe20000400000 */
[----:B------:R-:W-:Y:S01]  /*4360*/  LOP3.LUT R26, R11, 0x18, R26, 0x78, !PT ;  /* 0x000000180b1a7812 */ /* 0x000fe200078e781a */
[----:B------:R-:W-:Y:S01]  /*4370*/  FMUL R11, R38, R179 ;  /* 0x000000b3260b7220 */ /* 0x000fe20000400000 */
[----:B------:R-:W-:Y:S01]  /*4380*/  FMUL R9, R34, R195 ;  /* 0x000000c322097220 */ /* 0x000fe20000400000 */
[----:B------:R-:W-:Y:S01]  /*4390*/  FMUL R168, R35, R168 ;  /* 0x000000a823a87220 */ /* 0x000fe20000400000 */
[----:B------:R-:W-:Y:S01]  /*43a0*/  LOP3.LUT R3, R3, R26, RZ, 0xfc, !PT ;  /* 0x0000001a03037212 */ /* 0x000fe200078efcff */
[----:B------:R-:W-:Y:S01]  /*43b0*/  FMUL R177, R36, R177 ;  /* 0x000000b124b17220 */ /* 0x000fe20000400000 */
[----:B------:R-:W-:Y:S01]  /*43c0*/  FMUL R170, R37, R170 ;  /* 0x000000aa25aa7220 */ /* 0x000fe20000400000 */
[----:B------:R-:W-:Y:S01]  /*43d0*/  F2FP.BF16.F32.PACK_AB R7, R20, R7 ;  /* 0x000000071407723e */ /* 0x000fe200000010ff */
[----:B------:R-:W-:Y:S05]  /*43e0*/  WARPSYNC.ALL ;  /* 0x0000000000007948 */ /* 0x000fea0003800000 */
[----:B------:R-:W-:Y:S01]  /*43f0*/  LEA R20, R3, UR45, 0x1 ;  /* 0x0000002d03147c11 */ /* 0x000fe2000f8e08ff */
[----:B------:R-:W-:Y:S01]  /*4400*/  BSSY B0, `(.L_x_98) ;  /* 0x0000019000007945 */ /* 0x000fe20003800000 */
[----:B------:R-:W-:-:S02]  /*4410*/  F2FP.BF16.F32.PACK_AB R4, R185, R4 ;  /* 0x00000004b904723e */ /* 0x000fc400000010ff */
[----:B------:R-:W-:Y:S02]  /*4420*/  F2FP.BF16.F32.PACK_AB R5, R10, R5 ;  /* 0x000000050a05723e */ /* 0x000fe400000010ff */
[----:B------:R-:W-:Y:S02]  /*4430*/  F2FP.BF16.F32.PACK_AB R6, R189, R6 ;  /* 0x00000006bd06723e */ /* 0x000fe400000010ff */
[----:B------:R-:W-:Y:S02]  /*4440*/  F2FP.BF16.F32.PACK_AB R11, R0, R11 ;  /* 0x0000000b000b723e */ /* 0x000fe400000010ff */
[----:B------:R-:W-:Y:S01]  /*4450*/  F2FP.BF16.F32.PACK_AB R8, R33, R8 ;  /* 0x000000082108723e */ /* 0x000fe200000010ff */
[----:B------:R1:W-:Y:S01]  /*4460*/  STSM.16.M88.4 [R20+0x200], R4 ;  /* 0x0002000414007844 */ /* 0x0003e20000000200 */
[----:B------:R-:W-:Y:S02]  /*4470*/  F2FP.BF16.F32.PACK_AB R9, R168, R9 ;  /* 0x00000009a809723e */ /* 0x000fe400000010ff */
[----:B------:R-:W-:-:S02]  /*4480*/  F2FP.BF16.F32.PACK_AB R10, R170, R177 ;  /* 0x000000b1aa0a723e */ /* 0x000fc400000010ff */
[----:B------:R-:W-:-:S05]  /*4490*/  LEA R0, R155, R20, 0x1 ;  /* 0x000000149b007211 */ /* 0x000fca00078e08ff */
[----:B------:R1:W-:Y:S01]  /*44a0*/  STSM.16.M88.4 [R0+0x200], R8 ;  /* 0x0002000800007844 */ /* 0x0003e20000000200 */
[----:B------:R-:W-:Y:S01]  /*44b0*/  @!PT LDS RZ, [RZ] ;  /* 0x00000000fffff984 */ /* 0x000fe20000000800 */
[----:B------:R-:W-:Y:S01]  /*44c0*/  @!PT LDS RZ, [RZ] ;  /* 0x00000000fffff984 */ /* 0x000fe20000000800 */
[----:B------:R-:W-:Y:S01]  /*44d0*/  @!PT LDS RZ, [RZ] ;  /* 0x00000000fffff984 */ /* 0x000fe20000000800 */
[----:B------:R-:W-:Y:S01]  /*44e0*/  @!PT LDS RZ, [RZ] ;  /* 0x00000000fffff984 */ /* 0x000fe20000000800 */
[----:B------:R2:W-:Y:S06]  /*44f0*/  MEMBAR.ALL.CTA ;  /* 0x0000000000007992 */ /* 0x0005ec0000008000 */
[----:B--2---:R-:W2:Y:S02]  /*4500*/  FENCE.VIEW.ASYNC.S ;  /* 0x00000000000073c6 */ /* 0x004ea40000000000 */
[----:B--2---:R-:W-:Y:S06]  /*4510*/  BAR.SYNC.DEFER_BLOCKING 0x1, 0x100 ;  /* 0x0044000000007b1d */ /* 0x004fec0000010000 */
[----:B------:R-:W-:Y:S05]  /*4520*/  @P5 BRA `(.L_x_99) ;  /* 0x0000000000185947 */ /* 0x000fea0003800000 */
[----:B------:R-:W-:Y:S02]  /*4530*/  UIADD3 UR4, UP0, UR40, 0x4f0, URZ ;  /* 0x000004f028047890 */ /* 0x000fe4000ff1e03f */
[----:B------:R-:W-:Y:S02]  /*4540*/  UIADD3 UR52, UR45, 0x200, URZ ;  /* 0x000002002d347890 */ /* 0x000fe4000fffe03f */
[----:B------:R-:W-:-:S09]  /*4550*/  UIADD3.X UR5, URZ, UR41, URZ, UP0, !UPT ;  /* 0x000000293f057290 */ /* 0x000fd200087fe43f */
[----:B------:R2:W-:Y:S01]  /*4560*/  UTMASTG.3D [UR52], [UR4] ;  /* 0x00000034040073b5 */ /* 0x0005e20008010000 */
[----:B------:R0:W-:Y:S01]  /*4570*/  UTMACMDFLUSH ;  /* 0x00000000000079b7 */ /* 0x0001e20000000000 */
[----:B--2---:R-:W-:-:S04]  /*4580*/  DEPBAR.LE SB0, 0x1 ;  /* 0x000080400000791a */ /* 0x004fc80000000000 */
.L_x_99:
[----:B------:R-:W-:Y:S05]  /*4590*/  BSYNC B0 ;  /* 0x0000000000007941 */ /* 0x000fea0003800000 */
.L_x_98:
[----:B------:R-:W-:Y:S01]  /*45a0*/  BAR.SYNC.DEFER_BLOCKING 0x1, 0x100 ;  /* 0x0044000000007b1d */ /* 0x000fe20000010000 */
[----:B------:R-:W-:Y:S02]  /*45b0*/  ISETP.NE.AND P2, PT, RZ, UR39, PT ;  /* 0x00000027ff007c0c */ /* 0x000fe4000bf45270 */
[----:B------:R-:W-:-:S04]  /*45c0*/  IADD3 R33, R20, 0x200, RZ ;  /* 0x0000020014217810 */ /* 0x000fc80007ffe0ff */
[----:B------:R-:W-:-:S07]  /*45d0*/  LEA R24, R155, R33, 0x1 ;  /* 0x000000219b187211 */ /* 0x000fce00078e08ff */
[----:B------:R-:W-:Y:S05]  /*45e0*/  @!P2 BRA `(.L_x_100) ;  /* 0x000000000034a947 */ /* 0x000fea0003800000 */
[----:B------:R-:W-:Y:S04]  /*45f0*/  BSSY B0, `(.L_x_101) ;  /* 0x0000009000007945 */ /* 0x000fe80003800000 */
[----:B------:R-:W-:Y:S05]  /*4600*/  @P0 BRA `(.L_x_102) ;  /* 0x00000000001c0947 */ /* 0x000fea0003800000 */
[----:B------:R-:W-:-:S13]  /*4610*/  ISETP.NE.AND P2, PT, R160, 0x3, PT ;  /* 0x00000003a000780c */ /* 0x000fda0003f45270 */
[----:B------:R-:W-:Y:S05]  /*4620*/  @!P2 BRA `(.L_x_103) ;  /* 0x000000000004a947 */ /* 0x000fea0003800000 */
[----:B------:R-:W-:Y:S01]  /*4630*/  BPT.TRAP 0x1 ;  /* 0x000000040000795c */ /* 0x000fe20000300000 */
.L_x_103:
[----:B------:R-:W-:-:S04]  /*4640*/  ULEA UR4, UR36, UR45, 0x3 ;  /* 0x0000002d24047291 */ /* 0x000fc8000f8e183f */
[----:B------:R-:W-:-:S04]  /*4650*/  UIADD3 UR4, UR4, 0x60, URZ ;  /* 0x0000006004047890 */ /* 0x000fc8000fffe03f */
[----:B------:R-:W-:-:S09]  /*4660*/  UPRMT UR4, UR50, 0x654, UR4 ;  /* 0x0000065432047896 */ /* 0x000fd20008000004 */
[----:B------:R-:W-:Y:S03]  /*4670*/  SYNCS.ARRIVE.TRANS64.RED.A1T0 RZ, [UR4], RZ ;  /* 0x000000ffffff79a7 */ /* 0x000fe60008100404 */
.L_x_102:
[----:B------:R-:W-:Y:S05]  /*4680*/  BSYNC B0 ;  /* 0x0000000000007941 */ /* 0x000fea0003800000 */
.L_x_101:
[----:B------:R-:W-:-:S04]  /*4690*/  UIADD3 UR36, UR36, 0x1, URZ ;  /* 0x0000000124247890 */ /* 0x000fc8000fffe03f */
[----:B------:R-:W-:-:S04]  /*46a0*/  UISETP.NE.AND UP0, UPT, UR36, 0x4, UPT ;  /* 0x000000042400788c */ /* 0x000fc8000bf05270 */
[----:B------:R-:W-:-:S12]  /*46b0*/  USEL UR36, UR36, URZ, UP0 ;  /* 0x0000003f24247287 */ /* 0x000fd80008000000 */
.L_x_100:
[----:B------:R-:W-:Y:S04]  /*46c0*/  BSSY B0, `(.L_x_104) ;  /* 0x0000032000007945 */ /* 0x000fe80003800000 */
[----:B------:R-:W-:Y:S05]  /*46d0*/  @P0 BRA `(.L_x_105) ;  /* 0x0000000000c00947 */ /* 0x000fea0003800000 */
[----:B------:R-:W-:-:S13]  /*46e0*/  ISETP.NE.AND P2, PT, R160, 0x3, PT ;  /* 0x00000003a000780c */ /* 0x000fda0003f45270 */
[----:B------:R-:W-:Y:S05]  /*46f0*/  @!P2 BRA `(.L_x_106) ;  /* 0x000000000004a947 */ /* 0x000fea0003800000 */
[----:B------:R-:W-:Y:S01]  /*4700*/  BPT.TRAP 0x1 ;  /* 0x000000040000795c */ /* 0x000fe20000300000 */
.L_x_106:
[----:B-1----:R-:W-:Y:S01]  /*4710*/  LEA R0, R12, UR45, 0x3 ;  /* 0x0000002d0c007c11 */ /* 0x002fe2000f8e18ff */
[----:B------:R-:W-:Y:S01]  /*4720*/  BSSY B1, `(.L_x_107) ;  /* 0x0000004000017945 */ /* 0x000fe20003800000 */
[----:B------:R-:W-:-:S04]  /*4730*/  SHF.L.U32 R3, RZ, 0x1f, RZ ;  /* 0x0000001fff037819 */ /* 0x000fc800000006ff */
[----:B------:R-:W1:Y:S02]  /*4740*/  SYNCS.PHASECHK.TRANS64.TRYWAIT P2, [R0+URZ+0x40], R3 ;  /* 0x00004003000075a7 */ /* 0x000e64000804017f */
[----:B-1----:R-:W-:Y:S05]  /*4750*/  @!P2 BRA `(.L_x_108) ;  /* 0x0000011000e0a947 */ /* 0x002fea0003800000 */
.L_x_618:
[----:B------:R-:W-:Y:S05]  /*4760*/  BSYNC B1 ;  /* 0x0000000000017941 */ /* 0x000fea0003800000 */
.L_x_107:
[----:B------:R-:W-:Y:S05]  /*4770*/  @P1 BRA `(.L_x_109) ;  /* 0x0000000000941947 */ /* 0x000fea0003800000 */
[----:B-1----:R-:W-:Y:S01]  /*4780*/  LEA R0, R12, R33, 0xd ;  /* 0x000000210c007211 */ /* 0x002fe200078e68ff */
[----:B------:R-:W-:Y:S05]  /*4790*/  WARPSYNC.ALL ;  /* 0x0000000000007948 */ /* 0x000fea0003800000 */
[----:B------:R-:W-:Y:S01]  /*47a0*/  LEA R4, R155, R0, 0x1 ;  /* 0x000000009b047211 */ /* 0x000fe200078e08ff */
[----:B------:R-:W1:Y:S05]  /*47b0*/  LDSM.16.M88.4 R8, [R0] ;  /* 0x000000000008783b */ /* 0x000e6a0000000200 */
[----:B------:R-:W2:Y:S01]  /*47c0*/  LDSM.16.M88.4 R4, [R4] ;  /* 0x000000000404783b */ /* 0x000ea20000000200 */
[----:B-1----:R-:W-:Y:S01]  /*47d0*/  SHF.L.U32 R14, R8, 0x10, RZ ;  /* 0x00000010080e7819 */ /* 0x002fe200000006ff */
[----:B------:R-:W-:Y:S01]  /*47e0*/  IMAD.U32 R26, R9, 0x10000, RZ ;  /* 0x00010000091a7824 */ /* 0x000fe200078e00ff */
[----:B------:R-:W-:-:S02]  /*47f0*/  SHF.L.U32 R30, R10, 0x10, RZ ;  /* 0x000000100a1e7819 */ /* 0x000fc400000006ff */
[----:B------:R-:W-:Y:S01]  /*4800*/  LOP3.LUT R8, R8, 0xffff0000, RZ, 0xc0, !PT ;  /* 0xffff000008087812 */ /* 0x000fe200078ec0ff */
[C---:B------:R-:W-:Y:S01]  /*4810*/  FMUL R13, R153.reuse, R14 ;  /* 0x0000000e990d7220 */ /* 0x040fe20000400000 */
[C---:B--2---:R-:W-:Y:S01]  /*4820*/  SHF.L.U32 R0, R4.reuse, 0x10, RZ ;  /* 0x0000001004007819 */ /* 0x044fe200000006ff */
[C---:B------:R-:W-:Y:S01]  /*4830*/  FMUL R157, R153.reuse, R26 ;  /* 0x0000001a999d7220 */ /* 0x040fe20000400000 */
[----:B------:R-:W-:Y:S01]  /*4840*/  LOP3.LUT R36, R4, 0xffff0000, RZ, 0xc0, !PT ;  /* 0xffff000004247812 */ /* 0x000fe200078ec0ff */
[C---:B------:R-:W-:Y:S01]  /*4850*/  FMUL R14, R153.reuse, R8 ;  /* 0x00000008990e7220 */ /* 0x040fe20000400000 */
[----:B------:R-:W-:Y:S01]  /*4860*/  SHF.L.U32 R156, R6, 0x10, RZ ;  /* 0x00000010069c7819 */ /* 0x000fe200000006ff */
[----:B------:R-:W-:Y:S01]  /*4870*/  FMUL R21, R153, R30 ;  /* 0x0000001e99157220 */ /* 0x000fe20000400000 */
[----:B------:R-:W-:Y:S01]  /*4880*/  LOP3.LUT R28, R9, 0xffff0000, RZ, 0xc0, !PT ;  /* 0xffff0000091c7812 */ /* 0x000fe200078ec0ff */
[C---:B------:R-:W-:Y:S01]  /*4890*/  FMUL R25, R153.reuse, R0 ;  /* 0x0000000099197220 */ /* 0x040fe20000400000 */
[----:B------:R-:W-:Y:S01]  /*48a0*/  LOP3.LUT R10, R10, 0xffff0000, RZ, 0xc0, !PT ;  /* 0xffff00000a0a7812 */ /* 0x000fe200078ec0ff */
[----:B------:R-:W-:Y:S01]  /*48b0*/  FMUL R163, R153, R36 ;  /* 0x0000002499a37220 */ /* 0x000fe20000400000 */
[----:B------:R-:W-:Y:S01]  /*48c0*/  SHF.L.U32 R32, R11, 0x10, RZ ;  /* 0x000000100b207819 */ /* 0x000fe200000006ff */
[----:B------:R-:W-:Y:S01]  /*48d0*/  FMUL R23, R153, R28 ;  /* 0x0000001c99177220 */ /* 0x000fe20000400000 */
[----:B------:R-:W-:Y:S01]  /*48e0*/  LOP3.LUT R34, R11, 0xffff0000, RZ, 0xc0, !PT ;  /* 0xffff00000b227812 */ /* 0x000fe200078ec0ff */
[----:B------:R-:W-:Y:S01]  /*48f0*/  FMUL R15, R153, R10 ;  /* 0x0000000a990f7220 */ /* 0x000fe20000400000 */
        /* <DEDUP_REMOVED lines=9> */
[C---:B------:R-:W-:Y:S01]  /*4990*/  FMUL R29, R153.reuse, R156 ;  /* 0x0000009c991d7220 */ /* 0x040fe20000400000 */
[C---:B------:R-:W-:Y:S01]  /*49a0*/  FMUL R167, R153.reuse, R6 ;  /* 0x0000000699a77220 */ /* 0x040fe20000400000 */
[----:B------:R-:W-:-:S02]  /*49b0*/  FMUL R31, R153, R162 ;  /* 0x000000a2991f7220 */ /* 0x000fc40000400000 */
[----:B------:R-:W-:-:S07]  /*49c0*/  FMUL R169, R153, R164 ;  /* 0x000000a499a97220 */ /* 0x000fce0000400000 */
.L_x_109:
[----:B------:R-:W-:-:S07]  /*49d0*/  IADD3 R12, R12, 0x1, RZ ;  /* 0x000000010c0c7810 */ /* 0x000fce0007ffe0ff */
.L_x_105:
[----:B------:R-:W-:Y:S05]  /*49e0*/  BSYNC B0 ;  /* 0x0000000000007941 */ /* 0x000fea0003800000 */
.L_x_104:
[----:B-1----:R-:W-:Y:S02]  /*49f0*/  IMAD.MOV.U32 R0, RZ, RZ, 0x3bbb989d ;  /* 0x3bbb989dff007424 */ /* 0x002fe400078e00ff */
[C---:B------:R-:W-:Y:S01]  /*4a00*/  FFMA R40, R154.reuse, R40, R13 ;  /* 0x000000289a287223 */ /* 0x040fe2000000000d */
[----:B------:R-:W-:Y:S01]  /*4a10*/  MOV R3, 0x437c0000 ;  /* 0x437c000000037802 */ /* 0x000fe20000000f00 */
[C---:B------:R-:W-:Y:S01]  /*4a20*/  FFMA R41, R154.reuse, R41, R14 ;  /* 0x000000299a297223 */ /* 0x040fe2000000000e */
[----:B------:R-:W-:Y:S01]  /*4a30*/  FFMA R42, R154, R42, R157 ;  /* 0x0000002a9a2a7223 */ /* 0x000fe2000000009d */
[-C--:B------:R-:W-:Y:S01]  /*4a40*/  FFMA.SAT R4, -R40, R0.reuse, 0.5 ;  /* 0x3f00000028047423 */ /* 0x080fe20000002100 */
[C---:B------:R-:W-:Y:S01]  /*4a50*/  FFMA R43, R154.reuse, R43, R23 ;  /* 0x0000002b9a2b7223 */ /* 0x040fe20000000017 */
[----:B------:R-:W-:Y:S01]  /*4a60*/  FFMA.SAT R6, -R41, R0, 0.5 ;  /* 0x3f00000029067423 */ /* 0x000fe20000002100 */
[----:B------:R-:W-:Y:S01]  /*4a70*/  FFMA R44, R154, R44, R21 ;  /* 0x0000002c9a2c7223 */ /* 0x000fe20000000015 */
[-C--:B------:R-:W-:Y:S01]  /*4a80*/  FFMA.RM R4, R4, R3.reuse, 12582913 ;  /* 0x4b40000104047423 */ /* 0x080fe20000004003 */
[-C--:B------:R-:W-:Y:S01]  /*4a90*/  FFMA.SAT R26, -R43, R0.reuse, 0.5 ;  /* 0x3f0000002b1a7423 */ /* 0x080fe20000002100 */
[----:B------:R-:W-:Y:S01]  /*4aa0*/  FFMA.RM R5, R6, R3, 12582913 ;  /* 0x4b40000106057423 */ /* 0x000fe20000004003 */
[-C--:B------:R-:W-:Y:S01]  /*4ab0*/  FFMA.SAT R6, -R42, R0.reuse, 0.5 ;  /* 0x3f0000002a067423 */ /* 0x080fe20000002100 */
[----:B------:R-:W-:Y:S01]  /*4ac0*/  FADD R7, R4, -12583039 ;  /* 0xcb40007f04077421 */ /* 0x000fe20000000000 */
[----:B------:R-:W-:Y:S01]  /*4ad0*/  FFMA R45, R154, R45, R15 ;  /* 0x0000002d9a2d7223 */ /* 0x000fe2000000000f */
[----:B------:R-:W-:Y:S01]  /*4ae0*/  FADD R8, R5, -12583039 ;  /* 0xcb40007f05087421 */ /* 0x000fe20000000000 */
[-C--:B------:R-:W-:Y:S01]  /*4af0*/  FFMA.RM R6, R6, R3.reuse, 12582913 ;  /* 0x4b40000106067423 */ /* 0x080fe20000004003 */
[----:B------:R-:W-:Y:S01]  /*4b00*/  FFMA R7, -R40, 1.4426950216293334961, -R7 ;  /* 0x3fb8aa3b28077823 */ /* 0x000fe20000000907 */
[-C--:B------:R-:W-:Y:S01]  /*4b10*/  FFMA.SAT R30, -R45, R0.reuse, 0.5 ;  /* 0x3f0000002d1e7423 */ /* 0x080fe20000002100 */
[C---:B------:R-:W-:Y:S01]  /*4b20*/  FFMA R8, -R41.reuse, 1.4426950216293334961, -R8 ;  /* 0x3fb8aa3b29087823 */ /* 0x040fe20000000908 */
[----:B------:R-:W-:Y:S01]  /*4b30*/  FADD R11, R6, -12583039 ;  /* 0xcb40007f060b7421 */ /* 0x000fe20000000000 */
[----:B------:R-:W-:Y:S01]  /*4b40*/  FFMA R9, -R40, 1.925963033500011079e-08, R7 ;  /* 0x32a5706028097823 */ /* 0x000fe20000000107 */
[-C--:B------:R-:W-:Y:S01]  /*4b50*/  FFMA.RM R7, R26, R3.reuse, 12582913 ;  /* 0x4b4000011a077423 */ /* 0x080fe20000004003 */
[----:B------:R-:W-:Y:S01]  /*4b60*/  FFMA R10, -R41, 1.925963033500011079e-08, R8 ;  /* 0x32a57060290a7823 */ /* 0x000fe20000000108 */
[----:B------:R-:W-:Y:S01]  /*4b70*/  FFMA.SAT R8, -R44, R0, 0.5 ;  /* 0x3f0000002c087423 */ /* 0x000fe20000002100 */
[----:B------:R-:W-:Y:S01]  /*4b80*/  FFMA R11, -R42, 1.4426950216293334961, -R11 ;  /* 0x3fb8aa3b2a0b7823 */ /* 0x000fe2000000090b */
[----:B------:R-:W-:Y:S01]  /*4b90*/  FADD R28, R7, -12583039 ;  /* 0xcb40007f071c7421 */ /* 0x000fe20000000000 */
[----:B------:R-:W-:Y:S01]  /*4ba0*/  FFMA R46, R154, R46, R161 ;  /* 0x0000002e9a2e7223 */ /* 0x000fe200000000a1 */
[-C--:B------:R-:W-:Y:S01]  /*4bb0*/  FFMA.RM R8, R8, R3.reuse, 12582913 ;  /* 0x4b40000108087423 */ /* 0x080fe20000004003 */
[----:B------:R-:W-:Y:S01]  /*4bc0*/  FFMA R26, -R42, 1.925963033500011079e-08, R11 ;  /* 0x32a570602a1a7823 */ /* 0x000fe2000000010b */
[C---:B------:R-:W-:Y:S01]  /*4bd0*/  FFMA R28, -R43.reuse, 1.4426950216293334961, -R28 ;  /* 0x3fb8aa3b2b1c7823 */ /* 0x040fe2000000091c */
[----:B------:R-:W-:Y:S01]  /*4be0*/  FFMA.RM R11, R30, R3, 12582913 ;  /* 0x4b4000011e0b7423 */ /* 0x000fe20000004003 */
[----:B------:R-:W-:Y:S01]  /*4bf0*/  FADD R35, R8, -12583039 ;  /* 0xcb40007f08237421 */ /* 0x000fe20000000000 */
[----:B------:R-:W-:Y:S01]  /*4c00*/  FFMA R47, R154, R47, R159 ;  /* 0x0000002f9a2f7223 */ /* 0x000fe2000000009f */
[----:B------:R-:W-:Y:S01]  /*4c10*/  FFMA R34, -R43, 1.925963033500011079e-08, R28 ;  /* 0x32a570602b227823 */ /* 0x000fe2000000011c */
[-C--:B------:R-:W-:Y:S01]  /*4c20*/  FFMA.SAT R28, -R46, R0.reuse, 0.5 ;  /* 0x3f0000002e1c7423 */ /* 0x080fe20000002100 */
[----:B------:R-:W-:Y:S01]  /*4c30*/  FADD R30, R11, -12583039 ;  /* 0xcb40007f0b1e7421 */ /* 0x000fe20000000000 */
[----:B------:R-:W-:Y:S01]  /*4c40*/  FFMA R35, -R44, 1.4426950216293334961, -R35 ;  /* 0x3fb8aa3b2c237823 */ /* 0x000fe20000000923 */
[----:B------:R-:W-:Y:S01]  /*4c50*/  FFMA.SAT R38, -R47, R0, 0.5 ;  /* 0x3f0000002f267423 */ /* 0x000fe20000002100 */
[-C--:B------:R-:W-:Y:S01]  /*4c60*/  FFMA.RM R28, R28, R3.reuse, 12582913 ;  /* 0x4b4000011c1c7423 */ /* 0x080fe20000004003 */
[C---:B------:R-:W-:Y:S01]  /*4c70*/  FFMA R30, -R45.reuse, 1.4426950216293334961, -R30 ;  /* 0x3fb8aa3b2d1e7823 */ /* 0x040fe2000000091e */
[----:B------:R-:W-:Y:S01]  /*4c80*/  FFMA R32, -R44, 1.925963033500011079e-08, R35 ;  /* 0x32a570602c207823 */ /* 0x000fe20000000123 */
[----:B------:R-:W-:Y:S01]  /*4c90*/  FFMA R48, R154, R48, R25 ;  /* 0x000000309a307223 */ /* 0x000fe20000000019 */
[----:B------:R-:W-:Y:S01]  /*4ca0*/  FADD R35, R28, -12583039 ;  /* 0xcb40007f1c237421 */ /* 0x000fe20000000000 */
[----:B------:R-:W-:Y:S01]  /*4cb0*/  FFMA R36, -R45, 1.925963033500011079e-08, R30 ;  /* 0x32a570602d247823 */ /* 0x000fe2000000011e */
[----:B------:R-:W-:Y:S01]  /*4cc0*/  FFMA.RM R30, R38, R3, 12582913 ;  /* 0x4b400001261e7423 */ /* 0x000fe20000004003 */
[----:B------:R-:W-:Y:S01]  /*4cd0*/  FFMA.SAT R162, -R48, R0, 0.5 ;  /* 0x3f00000030a27423 */ /* 0x000fe20000002100 */
[----:B------:R-:W-:Y:S01]  /*4ce0*/  FFMA R35, -R46, 1.4426950216293334961, -R35 ;  /* 0x3fb8aa3b2e237823 */ /* 0x000fe20000000923 */
[----:B------:R-:W-:Y:S01]  /*4cf0*/  FFMA R49, R154, R49, R163 ;  /* 0x000000319a317223 */ /* 0x000fe200000000a3 */
[----:B------:R-:W-:Y:S01]  /*4d00*/  FADD R156, R30, -12583039 ;  /* 0xcb40007f1e9c7421 */ /* 0x000fe20000000000 */
[----:B------:R-:W-:Y:S01]  /*4d10*/  FFMA R50, R154, R50, R27 ;  /* 0x000000329a327223 */ /* 0x000fe2000000001b */
[----:B------:R-:W-:Y:S01]  /*4d20*/  FFMA R38, -R46, 1.925963033500011079e-08, R35 ;  /* 0x32a570602e267823 */ /* 0x000fe20000000123 */
[----:B------:R-:W-:Y:S01]  /*4d30*/  FFMA.RM R35, R162, R3, 12582913 ;  /* 0x4b400001a2237423 */ /* 0x000fe20000004003 */
[-C--:B------:R-:W-:Y:S01]  /*4d40*/  FFMA.SAT R162, -R49, R0.reuse, 0.5 ;  /* 0x3f00000031a27423 */ /* 0x080fe20000002100 */
[C---:B------:R-:W-:Y:S01]  /*4d50*/  FFMA R156, -R47.reuse, 1.4426950216293334961, -R156 ;  /* 0x3fb8aa3b2f9c7823 */ /* 0x040fe2000000099c */
[----:B------:R1:W-:Y:S01]  /*4d60*/  MUFU.EX2 R39, R38 ;  /* 0x0000002600277308 */ /* 0x0003e20000000800 */
[----:B------:R-:W-:Y:S01]  /*4d70*/  FFMA R51, R154, R51, R165 ;  /* 0x000000339a337223 */ /* 0x000fe200000000a5 */
[----:B------:R-:W-:Y:S01]  /*4d80*/  FFMA.RM R162, R162, R3, 12582913 ;  /* 0x4b400001a2a27423 */ /* 0x000fe20000004003 */
[----:B------:R-:W-:Y:S01]  /*4d90*/  FFMA R37, -R47, 1.925963033500011079e-08, R156 ;  /* 0x32a570602f257823 */ /* 0x000fe2000000019c */
[----:B------:R-:W-:Y:S01]  /*4da0*/  FFMA.SAT R156, -R50, R0, 0.5 ;  /* 0x3f000000329c7423 */ /* 0x000fe20000002100 */
[C---:B------:R-:W-:Y:S01]  /*4db0*/  FFMA R52, R154.reuse, R52, R29 ;  /* 0x000000349a347223 */ /* 0x040fe2000000001d */
[C---:B------:R-:W-:Y:S01]  /*4dc0*/  FFMA R53, R154.reuse, R53, R167 ;  /* 0x000000359a357223 */ /* 0x040fe200000000a7 */
[----:B------:R-:W-:Y:S01]  /*4dd0*/  FFMA R54, R154, R54, R31 ;  /* 0x000000369a367223 */ /* 0x000fe2000000001f */
[----:B------:R-:W2:Y:S01]  /*4de0*/  MUFU.EX2 R9, R9 ;  /* 0x0000000900097308 */ /* 0x000ea20000000800 */
[----:B-1----:R-:W-:Y:S01]  /*4df0*/  FADD R38, R162, -12583039 ;  /* 0xcb40007fa2267421 */ /* 0x002fe20000000000 */
[----:B------:R-:W-:Y:S01]  /*4e00*/  FFMA.RM R164, R156, R3, 12582913 ;  /* 0x4b4000019ca47423 */ /* 0x000fe20000004003 */
[----:B------:R-:W-:Y:S01]  /*4e10*/  FADD R171, R35, -12583039 ;  /* 0xcb40007f23ab7421 */ /* 0x000fe20000000000 */
[----:B------:R-:W-:Y:S01]  /*4e20*/  FFMA R55, R154, R55, R169 ;  /* 0x000000379a377223 */ /* 0x000fe200000000a9 */
[----:B------:R-:W-:Y:S01]  /*4e30*/  FFMA R156, -R49, 1.4426950216293334961, -R38 ;  /* 0x3fb8aa3b319c7823 */ /* 0x000fe20000000926 */
[----:B------:R-:W-:Y:S01]  /*4e40*/  FADD R173, R164, -12583039 ;  /* 0xcb40007fa4ad7421 */ /* 0x000fe20000000000 */
[-C--:B------:R-:W-:Y:S01]  /*4e50*/  FFMA.SAT R166, -R51, R0.reuse, 0.5 ;  /* 0x3f00000033a67423 */ /* 0x080fe20000002100 */
[----:B------:R-:W1:Y:S01]  /*4e60*/  MUFU.EX2 R10, R10 ;  /* 0x0000000a000a7308 */ /* 0x000e620000000800 */
[----:B------:R-:W-:Y:S01]  /*4e70*/  FFMA R156, -R49, 1.925963033500011079e-08, R156 ;  /* 0x32a57060319c7823 */ /* 0x000fe2000000019c */
[-C--:B------:R-:W-:Y:S01]  /*4e80*/  FFMA.SAT R170, -R52, R0.reuse, 0.5 ;  /* 0x3f00000034aa7423 */ /* 0x080fe20000002100 */
[-C--:B------:R-:W-:Y:S01]  /*4e90*/  FFMA.SAT R172, -R53, R0.reuse, 0.5 ;  /* 0x3f00000035ac7423 */ /* 0x080fe20000002100 */
[-C--:B------:R-:W-:Y:S01]  /*4ea0*/  FFMA.SAT R174, -R54, R0.reuse, 0.5 ;  /* 0x3f00000036ae7423 */ /* 0x080fe20000002100 */
[----:B------:R-:W-:Y:S01]  /*4eb0*/  FFMA R171, -R48, 1.4426950216293334961, -R171 ;  /* 0x3fb8aa3b30ab7823 */ /* 0x000fe200000009ab */
[----:B------:R-:W-:Y:S01]  /*4ec0*/  FFMA.SAT R0, -R55, R0, 0.5 ;  /* 0x3f00000037007423 */ /* 0x000fe20000002100 */
[----:B------:R-:W-:Y:S01]  /*4ed0*/  FFMA R175, -R50, 1.4426950216293334961, -R173 ;  /* 0x3fb8aa3b32af7823 */ /* 0x000fe200000009ad */
[----:B------:R-:W-:Y:S01]  /*4ee0*/  MUFU.EX2 R26, R26 ;  /* 0x0000001a001a7308 */ /* 0x000fe20000000800 */
[----:B------:R-:W-:Y:S01]  /*4ef0*/  SHF.L.U32 R4, R4, 0x17, RZ ;  /* 0x0000001704047819 */ /* 0x000fe200000006ff */
[----:B------:R-:W-:Y:S01]  /*4f00*/  FFMA R171, -R48, 1.925963033500011079e-08, R171 ;  /* 0x32a5706030ab7823 */ /* 0x000fe200000001ab */
[-C--:B------:R-:W-:Y:S01]  /*4f10*/  FFMA.RM R166, R166, R3.reuse, 12582913 ;  /* 0x4b400001a6a67423 */ /* 0x080fe20000004003 */
[-C--:B------:R-:W-:Y:S01]  /*4f20*/  FFMA.RM R170, R170, R3.reuse, 12582913 ;  /* 0x4b400001aaaa7423 */ /* 0x080fe20000004003 */
[-C--:B------:R-:W-:Y:S01]  /*4f30*/  FFMA.RM R172, R172, R3.reuse, 12582913 ;  /* 0x4b400001acac7423 */ /* 0x080fe20000004003 */
[----:B------:R-:W-:Y:S01]  /*4f40*/  FFMA.RM R174, R174, R3, 12582913 ;  /* 0x4b400001aeae7423 */ /* 0x000fe20000004003 */
[----:B------:R-:W-:Y:S01]  /*4f50*/  SHF.L.U32 R5, R5, 0x17, RZ ;  /* 0x0000001705057819 */ /* 0x000fe200000006ff */
[----:B------:R-:W3:Y:S01]  /*4f60*/  MUFU.EX2 R34, R34 ;  /* 0x0000002200227308 */ /* 0x000ee20000000800 */
[----:B--2---:R-:W-:Y:S01]  /*4f70*/  FFMA R176, R4, R9, 1 ;  /* 0x3f80000004b07423 */ /* 0x004fe20000000009 */
[----:B------:R-:W-:Y:S01]  /*4f80*/  FADD R168, R166, -12583039 ;  /* 0xcb40007fa6a87421 */ /* 0x000fe20000000000 */
[----:B------:R-:W-:Y:S01]  /*4f90*/  SHF.L.U32 R7, R7, 0x17, RZ ;  /* 0x0000001707077819 */ /* 0x000fe200000006ff */
[----:B-1----:R-:W-:Y:S01]  /*4fa0*/  FFMA R10, R5, R10, 1 ;  /* 0x3f800000050a7423 */ /* 0x002fe2000000000a */
[----:B------:R-:W-:Y:S01]  /*4fb0*/  FADD R5, R174, -12583039 ;  /* 0xcb40007fae057421 */ /* 0x000fe20000000000 */
[C---:B------:R-:W-:Y:S01]  /*4fc0*/  FFMA R168, -R51.reuse, 1.4426950216293334961, -R168 ;  /* 0x3fb8aa3b33a87823 */ /* 0x040fe200000009a8 */
[----:B------:R-:W-:Y:S01]  /*4fd0*/  FFMA R175, -R50, 1.925963033500011079e-08, R175 ;  /* 0x32a5706032af7823 */ /* 0x000fe200000001af */
[----:B------:R-:W1:Y:S01]  /*4fe0*/  MUFU.EX2 R32, R32 ;  /* 0x0000002000207308 */ /* 0x000e620000000800 */
[C---:B------:R-:W-:Y:S01]  /*4ff0*/  FFMA R5, -R54.reuse, 1.4426950216293334961, -R5 ;  /* 0x3fb8aa3b36057823 */ /* 0x040fe20000000905 */
[----:B------:R-:W-:Y:S01]  /*5000*/  FFMA R168, -R51, 1.925963033500011079e-08, R168 ;  /* 0x32a5706033a87823 */ /* 0x000fe200000001a8 */
[----:B------:R-:W-:Y:S01]  /*5010*/  SHF.L.U32 R11, R11, 0x17, RZ ;  /* 0x000000170b0b7819 */ /* 0x000fe200000006ff */
[----:B------:R-:W-:Y:S01]  /*5020*/  BSSY B1, `(.L_x_110) ;  /* 0x000003d000017945 */ /* 0x000fe20003800000 */
[----:B------:R-:W-:Y:S01]  /*5030*/  FFMA R5, -R54, 1.925963033500011079e-08, R5 ;  /* 0x32a5706036057823 */ /* 0x000fe20000000105 */
[----:B------:R-:W-:-:S02]  /*5040*/  SHF.L.U32 R30, R30, 0x17, RZ ;  /* 0x000000171e1e7819 */ /* 0x000fc400000006ff */
[----:B------:R2:W-:Y:S01]  /*5050*/  MUFU.EX2 R173, R156 ;  /* 0x0000009c00ad7308 */ /* 0x0005e20000000800 */
[----:B---3--:R-:W-:Y:S01]  /*5060*/  FFMA R7, R7, R34, 1 ;  /* 0x3f80000007077423 */ /* 0x008fe20000000022 */
[----:B------:R-:W-:-:S04]  /*5070*/  IADD3 R34, R176, 0x1800000, RZ ;  /* 0x01800000b0227810 */ /* 0x000fc80007ffe0ff */
[----:B------:R-:W-:Y:S02]  /*5080*/  LOP3.LUT R34, R34, 0x7f800000, RZ, 0xc0, !PT ;  /* 0x7f80000022227812 */ /* 0x000fe400078ec0ff */
[----:B------:R3:W-:Y:S01]  /*5090*/  MUFU.EX2 R38, R171 ;  /* 0x000000ab00267308 */ /* 0x0007e20000000800 */
[----:B--2---:R-:W-:Y:S01]  /*50a0*/  FFMA.RM R156, R0, R3, 12582913 ;  /* 0x4b400001009c7423 */ /* 0x004fe20000004003 */
[----:B------:R-:W-:Y:S01]  /*50b0*/  SHF.L.U32 R3, R6, 0x17, RZ ;  /* 0x0000001706037819 */ /* 0x000fe200000006ff */
[----:B------:R-:W-:Y:S01]  /*50c0*/  FADD R0, R172, -12583039 ;  /* 0xcb40007fac007421 */ /* 0x000fe20000000000 */
[----:B------:R-:W-:Y:S01]  /*50d0*/  ISETP.GT.U32.AND P2, PT, R34, 0x1ffffff, PT ;  /* 0x01ffffff2200780c */ /* 0x000fe20003f44070 */
[----:B------:R-:W-:Y:S01]  /*50e0*/  FADD R4, R156, -12583039 ;  /* 0xcb40007f9c047421 */ /* 0x000fe20000000000 */
[C---:B------:R-:W-:Y:S01]  /*50f0*/  SHF.L.U32 R34, R170.reuse, 0x17, RZ ;  /* 0x00000017aa227819 */ /* 0x040fe200000006ff */
[----:B------:R-:W-:Y:S01]  /*5100*/  FFMA R6, R3, R26, 1 ;  /* 0x3f80000003067423 */ /* 0x000fe2000000001a */
[----:B------:R-:W2:Y:S01]  /*5110*/  MUFU.EX2 R36, R36 ;  /* 0x0000002400247308 */ /* 0x000ea20000000800 */
[----:B---3--:R-:W-:Y:S01]  /*5120*/  FADD R171, R170, -12583039 ;  /* 0xcb40007faaab7421 */ /* 0x008fe20000000000 */
[----:B------:R-:W-:Y:S01]  /*5130*/  SHF.L.U32 R3, R8, 0x17, RZ ;  /* 0x0000001708037819 */ /* 0x000fe200000006ff */
[----:B------:R-:W-:Y:S01]  /*5140*/  FFMA R0, -R53, 1.4426950216293334961, -R0 ;  /* 0x3fb8aa3b35007823 */ /* 0x000fe20000000900 */
[----:B------:R-:W-:Y:S01]  /*5150*/  FFMA R26, -R55, 1.4426950216293334961, -R4 ;  /* 0x3fb8aa3b371a7823 */ /* 0x000fe20000000904 */
[----:B------:R-:W-:Y:S01]  /*5160*/  FFMA R177, -R52, 1.4426950216293334961, -R171 ;  /* 0x3fb8aa3b34b17823 */ /* 0x000fe200000009ab */
[----:B------:R-:W-:-:S02]  /*5170*/  IMAD.SHL.U32 R8, R28, 0x800000, RZ ;  /* 0x008000001c087824 */ /* 0x000fc400078e00ff */
[----:B-1----:R-:W-:Y:S01]  /*5180*/  FFMA R32, R3, R32, 1 ;  /* 0x3f80000003207423 */ /* 0x002fe20000000020 */
[----:B------:R-:W1:Y:S01]  /*5190*/  MUFU.EX2 R37, R37 ;  /* 0x0000002500257308 */ /* 0x000e620000000800 */
[----:B------:R-:W-:Y:S01]  /*51a0*/  FFMA R177, -R52, 1.925963033500011079e-08, R177 ;  /* 0x32a5706034b17823 */ /* 0x000fe200000001b1 */
[----:B------:R-:W-:Y:S01]  /*51b0*/  FFMA R0, -R53, 1.925963033500011079e-08, R0 ;  /* 0x32a5706035007823 */ /* 0x000fe20000000100 */
[----:B------:R-:W-:Y:S01]  /*51c0*/  FFMA R3, -R55, 1.925963033500011079e-08, R26 ;  /* 0x32a5706037037823 */ /* 0x000fe2000000011a */
[----:B------:R-:W-:Y:S01]  /*51d0*/  SHF.L.U32 R26, R162, 0x17, RZ ;  /* 0x00000017a21a7819 */ /* 0x000fe200000006ff */
[----:B------:R-:W-:Y:S01]  /*51e0*/  FFMA R8, R8, R39, 1 ;  /* 0x3f80000008087423 */ /* 0x000fe20000000027 */
[----:B------:R-:W-:Y:S02]  /*51f0*/  SHF.L.U32 R28, R164, 0x17, RZ ;  /* 0x00000017a41c7819 */ /* 0x000fe400000006ff */
[----:B------:R-:W3:Y:S01]  /*5200*/  MUFU.EX2 R175, R175 ;  /* 0x000000af00af7308 */ /* 0x000ee20000000800 */
[----:B--2---:R-:W-:Y:S01]  /*5210*/  FFMA R36, R11, R36, 1 ;  /* 0x3f8000000b247423 */ /* 0x004fe20000000024 */
[----:B------:R-:W-:Y:S01]  /*5220*/  SHF.L.U32 R11, R35, 0x17, RZ ;  /* 0x00000017230b7819 */ /* 0x000fe200000006ff */
[----:B------:R-:W-:-:S02]  /*5230*/  IMAD.SHL.U32 R35, R172, 0x800000, RZ ;  /* 0x00800000ac237824 */ /* 0x000fc400078e00ff */
[----:B------:R-:W-:Y:S02]  /*5240*/  FFMA R26, R26, R173, 1 ;  /* 0x3f8000001a1a7423 */ /* 0x000fe400000000ad */
[----:B------:R-:W-:Y:S01]  /*5250*/  FFMA R11, R11, R38, 1 ;  /* 0x3f8000000b0b7423 */ /* 0x000fe20000000026 */
[----:B------:R-:W2:Y:S01]  /*5260*/  MUFU.EX2 R171, R168 ;  /* 0x000000a800ab7308 */ /* 0x000ea20000000800 */
[----:B-1----:R-:W-:Y:S01]  /*5270*/  FFMA R9, R30, R37, 1 ;  /* 0x3f8000001e097423 */ /* 0x002fe20000000025 */
[----:B------:R-:W-:Y:S02]  /*5280*/  SHF.L.U32 R30, R166, 0x17, RZ ;  /* 0x00000017a61e7819 */ /* 0x000fe400000006ff */
[----:B------:R-:W-:Y:S02]  /*5290*/  SHF.L.U32 R37, R174, 0x17, RZ ;  /* 0x00000017ae257819 */ /* 0x000fe400000006ff */
[----:B------:R-:W-:Y:S02]  /*52a0*/  SHF.L.U32 R38, R156, 0x17, RZ ;  /* 0x000000179c267819 */ /* 0x000fe400000006ff */
[----:B------:R-:W1:Y:S01]  /*52b0*/  MUFU.EX2 R177, R177 ;  /* 0x000000b100b17308 */ /* 0x000e620000000800 */
[----:B---3--:R-:W-:-:S07]  /*52c0*/  FFMA R28, R28, R175, 1 ;  /* 0x3f8000001c1c7423 */ /* 0x008fce00000000af */
[----:B------:R-:W3:Y:S01]  /*52d0*/  MUFU.EX2 R0, R0 ;  /* 0x0000000000007308 */ /* 0x000ee20000000800 */
[----:B--2---:R-:W-:-:S07]  /*52e0*/  FFMA R30, R30, R171, 1 ;  /* 0x3f8000001e1e7423 */ /* 0x004fce00000000ab */
[----:B------:R-:W2:Y:S01]  /*52f0*/  MUFU.EX2 R4, R5 ;  /* 0x0000000500047308 */ /* 0x000ea20000000800 */
[----:B-1----:R-:W-:-:S07]  /*5300*/  FFMA R34, R34, R177, 1 ;  /* 0x3f80000022227423 */ /* 0x002fce00000000b1 */
[----:B------:R-:W1:Y:S01]  /*5310*/  MUFU.EX2 R3, R3 ;  /* 0x0000000300037308 */ /* 0x000e620000000800 */
[----:B---3--:R-:W-:Y:S01]  /*5320*/  FFMA R35, R35, R0, 1 ;  /* 0x3f80000023237423 */ /* 0x008fe20000000000 */
[----:B--2---:R-:W-:Y:S01]  /*5330*/  FFMA R37, R37, R4, 1 ;  /* 0x3f80000025257423 */ /* 0x004fe20000000004 */
[----:B-1----:R-:W-:Y:S01]  /*5340*/  FFMA R38, R38, R3, 1 ;  /* 0x3f80000026267423 */ /* 0x002fe20000000003 */
[----:B------:R-:W-:Y:S06]  /*5350*/  @P2 BRA `(.L_x_111) ;  /* 0x0000000000142947 */ /* 0x000fec0003800000 */
[----:B------:R-:W-:Y:S02]  /*5360*/  MOV R0, R176 ;  /* 0x000000b000007202 */ /* 0x000fe40000000f00 */
[----:B------:R-:W-:-:S07]  /*5370*/  MOV R4, 0x5390 ;  /* 0x0000539000047802 */ /* 0x000fce0000000f00 */
[----:B------:R-:W-:Y:S05]  /*5380*/  CALL.REL.NOINC `($__internal_0_$__cuda_sm20_rcp_rn_f32_slowpath) ;  /* 0x0000011000047944 */ /* 0x000fea0003c00000 */
[----:B------:R-:W-:Y:S01]  /*5390*/  MOV R39, R0 ;  /* 0x0000000000277202 */ /* 0x000fe20000000f00 */
[----:B------:R-:W-:Y:S06]  /*53a0*/  BRA `(.L_x_112) ;  /* 0x0000000000107947 */ /* 0x000fec0003800000 */
.L_x_111:
[----:B------:R-:W1:Y:S02]  /*53b0*/  MUFU.RCP R39, R176 ;  /* 0x000000b000277308 */ /* 0x000e640000001000 */
[----:B-1----:R-:W-:-:S04]  /*53c0*/  FFMA R0, R176, R39, -1 ;  /* 0xbf800000b0007423 */ /* 0x002fc80000000027 */
[----:B------:R-:W-:-:S04]  /*53d0*/  FADD.FTZ R0, -R0, -RZ ;  /* 0x800000ff00007221 */ /* 0x000fc80000010100 */
[----:B------:R-:W-:-:S07]  /*53e0*/  FFMA R39, R39, R0, R39 ;  /* 0x0000000027277223 */ /* 0x000fce0000000027 */
.L_x_112:
[----:B------:R-:W-:Y:S05]  /*53f0*/  BSYNC B1 ;  /* 0x0000000000017941 */ /* 0x000fea0003800000 */
.L_x_110:
        /* <DEDUP_REMOVED lines=10> */
.L_x_114:
[----:B------:R-:W1:Y:S02]  /*54a0*/  MUFU.RCP R3, R10 ;  /* 0x0000000a00037308 */ /* 0x000e640000001000 */
[----:B-1----:R-:W-:-:S04]  /*54b0*/  FFMA R0, R10, R3, -1 ;  /* 0xbf8000000a007423 */ /* 0x002fc80000000003 */
[----:B------:R-:W-:-:S04]  /*54c0*/  FADD.FTZ R0, -R0, -RZ ;  /* 0x800000ff00007221 */ /* 0x000fc80000010100 */
[----:B------:R-:W-:-:S07]  /*54d0*/  FFMA R166, R3, R0, R3 ;  /* 0x0000000003a67223 */ /* 0x000fce0000000003 */
.L_x_115:
[----:B------:R-:W-:Y:S05]  /*54e0*/  BSYNC B1 ;  /* 0x0000000000017941 */ /* 0x000fea0003800000 */
.L_x_113:
        /* <DEDUP_REMOVED lines=10> */
.L_x_117:
[----:B------:R-:W1:Y:S02]  /*5590*/  MUFU.RCP R177, R6 ;  /* 0x0000000600b17308 */ /* 0x000e640000001000 */
[----:B-1----:R-:W-:-:S04]  /*55a0*/  FFMA R0, R6, R177, -1 ;  /* 0xbf80000006007423 */ /* 0x002fc800000000b1 */
[----:B------:R-:W-:-:S04]  /*55b0*/  FADD.FTZ R0, -R0, -RZ ;  /* 0x800000ff00007221 */ /* 0x000fc80000010100 */
[----:B------:R-:W-:-:S07]  /*55c0*/  FFMA R177, R177, R0, R177 ;  /* 0x00000000b1b17223 */ /* 0x000fce00000000b1 */
.L_x_118:
[----:B------:R-:W-:Y:S05]  /*55d0*/  BSYNC B1 ;  /* 0x0000000000017941 */ /* 0x000fea0003800000 */
.L_x_116:
        /* <DEDUP_REMOVED lines=10> */
.L_x_120:
[----:B------:R-:W1:Y:S02]  /*5680*/  MUFU.RCP R6, R7 ;  /* 0x0000000700067308 */ /* 0x000e640000001000 */
[----:B-1----:R-:W-:-:S04]  /*5690*/  FFMA R0, R7, R6, -1 ;  /* 0xbf80000007007423 */ /* 0x002fc80000000006 */
[----:B------:R-:W-:-:S04]  /*56a0*/  FADD.FTZ R3, -R0, -RZ ;  /* 0x800000ff00037221 */ /* 0x000fc80000010100 */
[----:B------:R-:W-:-:S07]  /*56b0*/  FFMA R6, R6, R3, R6 ;  /* 0x0000000306067223 */ /* 0x000fce0000000006 */
.L_x_121:
[----:B------:R-:W-:Y:S05]  /*56c0*/  BSYNC B1 ;  /* 0x0000000000017941 */ /* 0x000fea0003800000 */
.L_x_119:
        /* <DEDUP_REMOVED lines=10> */
.L_x_123:
[----:B------:R-:W1:Y:S02]  /*5770*/  MUFU.RCP R7, R32 ;  /* 0x0000002000077308 */ /* 0x000e640000001000 */
[----:B-1----:R-:W-:-:S04]  /*5780*/  FFMA R0, R32, R7, -1 ;  /* 0xbf80000020007423 */ /* 0x002fc80000000007 */
[----:B------:R-:W-:-:S04]  /*5790*/  FADD.FTZ R0, -R0, -RZ ;  /* 0x800000ff00007221 */ /* 0x000fc80000010100 */
[----:B------:R-:W-:-:S07]  /*57a0*/  FFMA R7, R7, R0, R7 ;  /* 0x0000000007077223 */ /* 0x000fce0000000007 */
.L_x_124:
[----:B------:R-:W-:Y:S05]  /*57b0*/  BSYNC B1 ;  /* 0x0000000000017941 */ /* 0x000fea0003800000 */
.L_x_122:
        /* <DEDUP_REMOVED lines=10> */
.L_x_126:
[----:B------:R-:W1:Y:S02]  /*5860*/  MUFU.RCP R3, R36 ;  /* 0x0000002400037308 */ /* 0x000e640000001000 */
[----:B-1----:R-:W-:-:S04]  /*5870*/  FFMA R0, R36, R3, -1 ;  /* 0xbf80000024007423 */ /* 0x002fc80000000003 */
[----:B------:R-:W-:-:S04]  /*5880*/  FADD.FTZ R0, -R0, -RZ ;  /* 0x800000ff00007221 */ /* 0x000fc80000010100 */
[----:B------:R-:W-:-:S07]  /*5890*/  FFMA R10, R3, R0, R3 ;  /* 0x00000000030a7223 */ /* 0x000fce0000000003 */
.L_x_127:
[----:B------:R-:W-:Y:S05]  /*58a0*/  BSYNC B1 ;  /* 0x0000000000017941 */ /* 0x000fea0003800000 */
.L_x_125:
        /* <DEDUP_REMOVED lines=10> */
.L_x_129:
[----:B------:R-:W1:Y:S02]  /*5950*/  MUFU.RCP R179, R8 ;  /* 0x0000000800b37308 */ /* 0x000e640000001000 */
[----:B-1----:R-:W-:-:S04]  /*5960*/  FFMA R0, R8, R179, -1 ;  /* 0xbf80000008007423 */ /* 0x002fc800000000b3 */
[----:B------:R-:W-:-:S04]  /*5970*/  FADD.FTZ R0, -R0, -RZ ;  /* 0x800000ff00007221 */ /* 0x000fc80000010100 */
[----:B------:R-:W-:-:S07]  /*5980*/  FFMA R179, R179, R0, R179 ;  /* 0x00000000b3b37223 */ /* 0x000fce00000000b3 */
.L_x_130:
[----:B------:R-:W-:Y:S05]  /*5990*/  BSYNC B1 ;  /* 0x0000000000017941 */ /* 0x000fea0003800000 */
.L_x_128:
        /* <DEDUP_REMOVED lines=10> */
.L_x_132:
[----:B------:R-:W1:Y:S02]  /*5a40*/  MUFU.RCP R8, R9 ;  /* 0x0000000900087308 */ /* 0x000e640000001000 */
[----:B-1----:R-:W-:-:S04]  /*5a50*/  FFMA R0, R9, R8, -1 ;  /* 0xbf80000009007423 */ /* 0x002fc80000000008 */
[----:B------:R-:W-:-:S04]  /*5a60*/  FADD.FTZ R3, -R0, -RZ ;  /* 0x800000ff00037221 */ /* 0x000fc80000010100 */
[----:B------:R-:W-:-:S07]  /*5a70*/  FFMA R8, R8, R3, R8 ;  /* 0x0000000308087223 */ /* 0x000fce0000000008 */
.L_x_133:
[----:B------:R-:W-:Y:S05]  /*5a80*/  BSYNC B1 ;  /* 0x0000000000017941 */ /* 0x000fea0003800000 */
.L_x_131:
        /* <DEDUP_REMOVED lines=10> */
.L_x_135:
[----:B------:R-:W1:Y:S02]  /*5b30*/  MUFU.RCP R0, R11 ;  /* 0x0000000b00007308 */ /* 0x000e640000001000 */
[----:B-1----:R-:W-:-:S04]  /*5b40*/  FFMA R3, R11, R0, -1 ;  /* 0xbf8000000b037423 */ /* 0x002fc80000000000 */
[----:B------:R-:W-:-:S04]  /*5b50*/  FADD.FTZ R3, -R3, -RZ ;  /* 0x800000ff03037221 */ /* 0x000fc80000010100 */
[----:B------:R-:W-:-:S07]  /*5b60*/  FFMA R9, R0, R3, R0 ;  /* 0x0000000300097223 */ /* 0x000fce0000000000 */
.L_x_136:
[----:B------:R-:W-:Y:S05]  /*5b70*/  BSYNC B1 ;  /* 0x0000000000017941 */ /* 0x000fea0003800000 */
.L_x_134:
        /* <DEDUP_REMOVED lines=10> */
.L_x_138:
[----:B------:R-:W1:Y:S02]  /*5c20*/  MUFU.RCP R3, R26 ;  /* 0x0000001a00037308 */ /* 0x000e640000001000 */
[----:B-1----:R-:W-:-:S04]  /*5c30*/  FFMA R0, R26, R3, -1 ;  /* 0xbf8000001a007423 */ /* 0x002fc80000000003 */
[----:B------:R-:W-:-:S04]  /*5c40*/  FADD.FTZ R0, -R0, -RZ ;  /* 0x800000ff00007221 */ /* 0x000fc80000010100 */
[----:B------:R-:W-:-:S07]  /*5c50*/  FFMA R32, R3, R0, R3 ;  /* 0x0000000003207223 */ /* 0x000fce0000000003 */
.L_x_139:
[----:B------:R-:W-:Y:S05]  /*5c60*/  BSYNC B1 ;  /* 0x0000000000017941 */ /* 0x000fea0003800000 */
.L_x_137:
        /* <DEDUP_REMOVED lines=10> */
.L_x_141:
[----:B------:R-:W1:Y:S02]  /*5d10*/  MUFU.RCP R11, R28 ;  /* 0x0000001c000b7308 */ /* 0x000e640000001000 */
[----:B-1----:R-:W-:-:S04]  /*5d20*/  FFMA R0, R28, R11, -1 ;  /* 0xbf8000001c007423 */ /* 0x002fc8000000000b */
[----:B------:R-:W-:-:S04]  /*5d30*/  FADD.FTZ R0, -R0, -RZ ;  /* 0x800000ff00007221 */ /* 0x000fc80000010100 */
[----:B------:R-:W-:-:S07]  /*5d40*/  FFMA R11, R11, R0, R11 ;  /* 0x000000000b0b7223 */ /* 0x000fce000000000b */
.L_x_142:
[----:B------:R-:W-:Y:S05]  /*5d50*/  BSYNC B1 ;  /* 0x0000000000017941 */ /* 0x000fea0003800000 */
.L_x_140:
        /* <DEDUP_REMOVED lines=10> */
.L_x_144:
[----:B------:R-:W1:Y:S02]  /*5e00*/  MUFU.RCP R3, R30 ;  /* 0x0000001e00037308 */ /* 0x000e640000001000 */
[----:B-1----:R-:W-:-:S04]  /*5e10*/  FFMA R0, R30, R3, -1 ;  /* 0xbf8000001e007423 */ /* 0x002fc80000000003 */
[----:B------:R-:W-:-:S04]  /*5e20*/  FADD.FTZ R0, -R0, -RZ ;  /* 0x800000ff00007221 */ /* 0x000fc80000010100 */
[----:B------:R-:W-:-:S07]  /*5e30*/  FFMA R26, R3, R0, R3 ;  /* 0x00000000031a7223 */ /* 0x000fce0000000003 */
.L_x_145:
[----:B------:R-:W-:Y:S05]  /*5e40*/  BSYNC B1 ;  /* 0x0000000000017941 */ /* 0x000fea0003800000 */
.L_x_143:
        /* <DEDUP_REMOVED lines=10> */
.L_x_147:
[----:B------:R-:W1:Y:S02]  /*5ef0*/  MUFU.RCP R181, R34 ;  /* 0x0000002200b57308 */ /* 0x000e640000001000 */
[----:B-1----:R-:W-:-:S04]  /*5f00*/  FFMA R0, R34, R181, -1 ;  /* 0xbf80000022007423 */ /* 0x002fc800000000b5 */
[----:B------:R-:W-:-:S04]  /*5f10*/  FADD.FTZ R0, -R0, -RZ ;  /* 0x800000ff00007221 */ /* 0x000fc80000010100 */
[----:B------:R-:W-:-:S07]  /*5f20*/  FFMA R181, R181, R0, R181 ;  /* 0x00000000b5b57223 */ /* 0x000fce00000000b5 */
.L_x_148:
[----:B------:R-:W-:Y:S05]  /*5f30*/  BSYNC B1 ;  /* 0x0000000000017941 */ /* 0x000fea0003800000 */
.L_x_146:
        /* <DEDUP_REMOVED lines=10> */
.L_x_150:
[----:B------:R-:W1:Y:S02]  /*5fe0*/  MUFU.RCP R28, R35 ;  /* 0x00000023001c7308 */ /* 0x000e640000001000 */
[----:B-1----:R-:W-:-:S04]  /*5ff0*/  FFMA R0, R35, R28, -1 ;  /* 0xbf80000023007423 */ /* 0x002fc8000000001c */
[----:B------:R-:W-:-:S04]  /*6000*/  FADD.FTZ R3, -R0, -RZ ;  /* 0x800000ff00037221 */ /* 0x000fc80000010100 */
[----:B------:R-:W-:-:S07]  /*6010*/  FFMA R28, R28, R3, R28 ;  /* 0x000000031c1c7223 */ /* 0x000fce000000001c */
.L_x_151:
[----:B------:R-:W-:Y:S05]  /*6020*/  BSYNC B1 ;  /* 0x0000000000017941 */ /* 0x000fea0003800000 */
.L_x_149:
        /* <DEDUP_REMOVED lines=10> */
.L_x_153:
[----:B------:R-:W1:Y:S02]  /*60d0*/  MUFU.RCP R0, R37 ;  /* 0x0000002500007308 */ /* 0x000e640000001000 */
[----:B-1----:R-:W-:-:S04]  /*60e0*/  FFMA R3, R37, R0, -1 ;  /* 0xbf80000025037423 */ /* 0x002fc80000000000 */
[----:B------:R-:W-:-:S04]  /*60f0*/  FADD.FTZ R3, -R3, -RZ ;  /* 0x800000ff03037221 */ /* 0x000fc80000010100 */
[----:B------:R-:W-:-:S07]  /*6100*/  FFMA R35, R0, R3, R0 ;  /* 0x0000000300237223 */ /* 0x000fce0000000000 */
.L_x_154:
[----:B------:R-:W-:Y:S05]  /*6110*/  BSYNC B1 ;  /* 0x0000000000017941 */ /* 0x000fea0003800000 */
.L_x_152:
        /* <DEDUP_REMOVED lines=8> */
[----:B------:R-:W-:Y:S05]  /*61a0*/  BRA `(.L_x_157) ;  /* 0x0000000000107947 */ /* 0x000fea0003800000 */
.L_x_156:
[----:B------:R-:W1:Y:S02]  /*61b0*/  MUFU.RCP R3, R38 ;  /* 0x0000002600037308 */ /* 0x000e640000001000 */
[----:B-1----:R-:W-:-:S04]  /*61c0*/  FFMA R0, R38, R3, -1 ;  /* 0xbf80000026007423 */ /* 0x002fc80000000003 */
[----:B------:R-:W-:-:S04]  /*61d0*/  FADD.FTZ R0, -R0, -RZ ;  /* 0x800000ff00007221 */ /* 0x000fc80000010100 */
[----:B------:R-:W-:-:S07]  /*61e0*/  FFMA R0, R3, R0, R3 ;  /* 0x0000000003007223 */ /* 0x000fce0000000003 */
.L_x_157:
[----:B------:R-:W-:Y:S05]  /*61f0*/  BSYNC B1 ;  /* 0x0000000000017941 */ /* 0x000fea0003800000 */
.L_x_155:
[----:B------:R-:W-:Y:S01]  /*6200*/  FMUL R5, R42, R177 ;  /* 0x000000b12a057220 */ /* 0x000fe20000400000 */
        /* <DEDUP_REMOVED lines=13> */
[----:B------:R-:W-:Y:S01]  /*62e0*/  F2FP.BF16.F32.PACK_AB R5, R6, R5 ;  /* 0x000000050605723e */ /* 0x000fe200000010ff */
[----:B------:R-:W-:Y:S01]  /*62f0*/  FMUL R181, R52, R181 ;  /* 0x000000b534b57220 */ /* 0x000fe20000400000 */
[----:B------:R-:W-:Y:S01]  /*6300*/  FMUL R28, R53, R28 ;  /* 0x0000001c351c7220 */ /* 0x000fe20000400000 */
[----:B------:R-:W-:Y:S01]  /*6310*/  F2FP.BF16.F32.PACK_AB R6, R10, R7 ;  /* 0x000000070a06723e */ /* 0x000fe200000010ff */
[----:B------:R-:W-:Y:S05]  /*6320*/  WARPSYNC.ALL ;  /* 0x0000000000007948 */ /* 0x000fea0003800000 */
[----:B------:R-:W-:Y:S01]  /*6330*/  F2FP.BF16.F32.PACK_AB R7, R8, R179 ;  /* 0x000000b30807723e */ /* 0x000fe200000010ff */
[----:B------:R-:W-:Y:S01]  /*6340*/  BSSY B0, `(.L_x_158) ;  /* 0x000001a000007945 */ /* 0x000fe20003800000 */
[----:B------:R-:W-:-:S02]  /*6350*/  F2FP.BF16.F32.PACK_AB R8, R32, R9 ;  /* 0x000000092008723e */ /* 0x000fc400000010ff */
[----:B------:R-:W-:Y:S02]  /*6360*/  F2FP.BF16.F32.PACK_AB R9, R26, R11 ;  /* 0x0000000b1a09723e */ /* 0x000fe400000010ff */
[----:B------:R-:W-:Y:S02]  /*6370*/  F2FP.BF16.F32.PACK_AB R4, R41, R4 ;  /* 0x000000042904723e */ /* 0x000fe400000010ff */
[----:B------:R-:W-:Y:S02]  /*6380*/  F2FP.BF16.F32.PACK_AB R11, R0, R35 ;  /* 0x00000023000b723e */ /* 0x000fe400000010ff */
[----:B------:R-:W-:Y:S01]  /*6390*/  F2FP.BF16.F32.PACK_AB R10, R28, R181 ;  /* 0x000000b51c0a723e */ /* 0x000fe200000010ff */
[----:B------:R1:W-:Y:S01]  /*63a0*/  STSM.16.M88.4 [R20+0x2200], R4 ;  /* 0x0022000414007844 */ /* 0x0003e20000000200 */
        /* <DEDUP_REMOVED lines=12> */
[----:B------:R-:W-:Y:S02]  /*6470*/  UIADD3 UR4, UR45, 0x2200, URZ ;  /* 0x000022002d047890 */ /* 0x000fe4000fffe03f */
[----:B------:R-:W-:Y:S01]  /*6480*/  UIADD3.X UR9, URZ, UR41, URZ, UP0, !UPT ;  /* 0x000000293f097290 */ /* 0x000fe200087fe43f */
[----:B------:R-:W-:Y:S01]  /*6490*/  UMOV UR6, UR54 ;  /* 0x0000003600067c82 */ /* 0x000fe20008000000 */
[----:B------:R-:W-:-:S07]  /*64a0*/  UMOV UR7, UR55 ;  /* 0x0000003700077c82 */ /* 0x000fce0008000000 */
[----:B------:R2:W-:Y:S01]  /*64b0*/  UTMASTG.3D [UR4], [UR8] ;  /* 0x00000004080073b5 */ /* 0x0005e20008010000 */
[----:B------:R0:W-:Y:S01]  /*64c0*/  UTMACMDFLUSH ;  /* 0x00000000000079b7 */ /* 0x0001e20000000000 */
[----:B--2---:R-:W-:-:S04]  /*64d0*/  DEPBAR.LE SB0, 0x1 ;  /* 0x000080400000791a */ /* 0x004fc80000000000 */
.L_x_159:
[----:B------:R-:W-:Y:S05]  /*64e0*/  BSYNC B0 ;  /* 0x0000000000007941 */ /* 0x000fea0003800000 */
.L_x_158:
[----:B-1----:R-:W-:Y:S01]  /*64f0*/  IADD3 R6, R20, 0x2200, RZ ;  /* 0x0000220014067810 */ /* 0x002fe20007ffe0ff */
[----:B------:R-:W-:Y:S03]  /*6500*/  BAR.SYNC.DEFER_BLOCKING 0x1, 0x100 ;  /* 0x0044000000007b1d */ /* 0x000fe60000010000 */
[----:B------:R-:W-:-:S03]  /*6510*/  LEA R6, R155, R6, 0x1 ;  /* 0x000000069b067211 */ /* 0x000fc600078e08ff */
[----:B------:R-:W-:Y:S04]  /*6520*/  BSSY B0, `(.L_x_160) ;  /* 0x0000009000007945 */ /* 0x000fe80003800000 */
[----:B------:R-:W-:Y:S05]  /*6530*/  @P0 BRA `(.L_x_161) ;  /* 0x00000000001c0947 */ /* 0x000fea0003800000 */
[----:B------:R-:W-:-:S13]  /*6540*/  ISETP.NE.AND P2, PT, R160, 0x3, PT ;  /* 0x00000003a000780c */ /* 0x000fda0003f45270 */
[----:B------:R-:W-:Y:S05]  /*6550*/  @!P2 BRA `(.L_x_162) ;  /* 0x000000000004a947 */ /* 0x000fea0003800000 */
[----:B------:R-:W-:Y:S01]  /*6560*/  BPT.TRAP 0x1 ;  /* 0x000000040000795c */ /* 0x000fe20000300000 */
.L_x_162:
[----:B------:R-:W-:-:S04]  /*6570*/  ULEA UR4, UR36, UR45, 0x3 ;  /* 0x0000002d24047291 */ /* 0x000fc8000f8e183f */
[----:B------:R-:W-:-:S04]  /*6580*/  UIADD3 UR4, UR4, 0x60, URZ ;  /* 0x0000006004047890 */ /* 0x000fc8000fffe03f */
[----:B------:R-:W-:-:S09]  /*6590*/  UPRMT UR4, UR50, 0x654, UR4 ;  /* 0x0000065432047896 */ /* 0x000fd20008000004 */
[----:B------:R-:W-:Y:S03]  /*65a0*/  SYNCS.ARRIVE.TRANS64.RED.A1T0 RZ, [UR4], RZ ;  /* 0x000000ffffff79a7 */ /* 0x000fe60008100404 */
.L_x_161:
[----:B------:R-:W-:Y:S05]  /*65b0*/  BSYNC B0 ;  /* 0x0000000000007941 */ /* 0x000fea0003800000 */
.L_x_160:
[----:B------:R-:W-:Y:S01]  /*65c0*/  UIADD3 UR36, UR36, 0x1, URZ ;  /* 0x0000000124247890 */ /* 0x000fe2000fffe03f */
[----:B------:R-:W-:Y:S01]  /*65d0*/  BSSY B0, `(.L_x_163) ;  /* 0x0000038000007945 */ /* 0x000fe20003800000 */
[----:B------:R-:W-:Y:S02]  /*65e0*/  MOV R7, RZ ;  /* 0x000000ff00077202 */ /* 0x000fe40000000f00 */
[----:B------:R-:W-:-:S04]  /*65f0*/  UISETP.NE.AND UP0, UPT, UR36, 0x4, UPT ;  /* 0x000000042400788c */ /* 0x000fc8000bf05270 */
[----:B------:R-:W-:Y:S01]  /*6600*/  USEL UR36, UR36, URZ, UP0 ;  /* 0x0000003f24247287 */ /* 0x000fe20008000000 */
[----:B------:R-:W-:Y:S11]  /*6610*/  @P0 BRA `(.L_x_164) ;  /* 0x0000000000cc0947 */ /* 0x000ff60003800000 */
[----:B------:R-:W-:-:S13]  /*6620*/  ISETP.NE.AND P2, PT, R160, 0x3, PT ;  /* 0x00000003a000780c */ /* 0x000fda0003f45270 */
[----:B------:R-:W-:Y:S05]  /*6630*/  @!P2 BRA `(.L_x_165) ;  /* 0x000000000004a947 */ /* 0x000fea0003800000 */
[----:B------:R-:W-:Y:S01]  /*6640*/  BPT.TRAP 0x1 ;  /* 0x000000040000795c */ /* 0x000fe20000300000 */
.L_x_165:
[C---:B------:R-:W-:Y:S01]  /*6650*/  LEA R0, R12.reuse, UR45, 0x3 ;  /* 0x0000002d0c007c11 */ /* 0x040fe2000f8e18ff */
[----:B------:R-:W-:Y:S01]  /*6660*/  BSSY B1, `(.L_x_166) ;  /* 0x0000006000017945 */ /* 0x000fe20003800000 */
[----:B------:R-:W-:Y:S02]  /*6670*/  SHF.L.U32 R3, RZ, 0x1f, RZ ;  /* 0x0000001fff037819 */ /* 0x000fe400000006ff */
[----:B------:R-:W-:Y:S02]  /*6680*/  IADD3 R5, R12, 0x1, RZ ;  /* 0x000000010c057810 */ /* 0x000fe40007ffe0ff */
[----:B------:R-:W1:Y:S02]  /*6690*/  SYNCS.PHASECHK.TRANS64.TRYWAIT P2, [R0+URZ+0x40], R3 ;  /* 0x00004003000075a7 */ /* 0x000e64000804017f */
[----:B------:R-:W-:Y:S01]  /*66a0*/  ISETP.NE.AND P3, PT, R5, 0x4, PT ;  /* 0x000000040500780c */ /* 0x000fe20003f65270 */
[----:B-1----:R-:W-:-:S12]  /*66b0*/  @!P2 BRA `(.L_x_167) ;  /* 0x000000f4001ca947 */ /* 0x002fd80003800000 */
.L_x_619:
[----:B------:R-:W-:Y:S05]  /*66c0*/  BSYNC B1 ;  /* 0x0000000000017941 */ /* 0x000fea0003800000 */
.L_x_166:
[----:B------:R-:W-:Y:S05]  /*66d0*/  @P1 BRA `(.L_x_168) ;  /* 0x0000000000941947 */ /* 0x000fea0003800000 */
[----:B------:R-:W-:Y:S01]  /*66e0*/  LEA R36, R12, R33, 0xd ;  /* 0x000000210c247211 */ /* 0x000fe200078e68ff */
[----:B------:R-:W-:Y:S05]  /*66f0*/  WARPSYNC.ALL ;  /* 0x0000000000007948 */ /* 0x000fea0003800000 */
[----:B------:R-:W-:Y:S01]  /*6700*/  LEA R9, R155, R36, 0x1 ;  /* 0x000000249b097211 */ /* 0x000fe200078e08ff */
[----:B------:R-:W1:Y:S05]  /*6710*/  LDSM.16.M88.4 R12, [R36] ;  /* 0x00000000240c783b */ /* 0x000e6a0000000200 */
[----:B------:R-:W2:Y:S01]  /*6720*/  LDSM.16.M88.4 R8, [R9] ;  /* 0x000000000908783b */ /* 0x000ea20000000200 */
[C---:B-1----:R-:W-:Y:S01]  /*6730*/  IMAD.U32 R0, R12.reuse, 0x10000, RZ ;  /* 0x000100000c007824 */ /* 0x042fe200078e00ff */
[----:B------:R-:W-:-:S02]  /*6740*/  LOP3.LUT R12, R12, 0xffff0000, RZ, 0xc0, !PT ;  /* 0xffff00000c0c7812 */ /* 0x000fc400078ec0ff */
[----:B------:R-:W-:Y:S02]  /*6750*/  SHF.L.U32 R4, R13, 0x10, RZ ;  /* 0x000000100d047819 */ /* 0x000fe400000006ff */
[----:B--2---:R-:W-:Y:S02]  /*6760*/  SHF.L.U32 R36, R8, 0x10, RZ ;  /* 0x0000001008247819 */ /* 0x004fe400000006ff */
[----:B------:R-:W-:Y:S01]  /*6770*/  SHF.L.U32 R42, R10, 0x10, RZ ;  /* 0x000000100a2a7819 */ /* 0x000fe200000006ff */
[----:B------:R-:W-:Y:S01]  /*6780*/  FMUL R157, R153, R4 ;  /* 0x00000004999d7220 */ /* 0x000fe20000400000 */
[----:B------:R-:W-:Y:S01]  /*6790*/  LOP3.LUT R26, R13, 0xffff0000, RZ, 0xc0, !PT ;  /* 0xffff00000d1a7812 */ /* 0x000fe200078ec0ff */
[C---:B------:R-:W-:Y:S01]  /*67a0*/  FMUL R13, R153.reuse, R0 ;  /* 0x00000000990d7220 */ /* 0x040fe20000400000 */
[C---:B------:R-:W-:Y:S01]  /*67b0*/  SHF.L.U32 R28, R14.reuse, 0x10, RZ ;  /* 0x000000100e1c7819 */ /* 0x040fe200000006ff */
[C---:B------:R-:W-:Y:S01]  /*67c0*/  FMUL R25, R153.reuse, R36 ;  /* 0x0000002499197220 */ /* 0x040fe20000400000 */
        /* <DEDUP_REMOVED lines=19> */
[C---:B------:R-:W-:Y:S01]  /*6900*/  FMUL R167, R153.reuse, R10 ;  /* 0x0000000a99a77220 */ /* 0x040fe20000400000 */
[C---:B------:R-:W-:Y:S01]  /*6910*/  FMUL R31, R153.reuse, R44 ;  /* 0x0000002c991f7220 */ /* 0x040fe20000400000 */
[----:B------:R-:W-:-:S07]  /*6920*/  FMUL R169, R153, R46 ;  /* 0x0000002e99a97220 */ /* 0x000fce0000400000 */
.L_x_168:
[----:B------:R-:W-:Y:S02]  /*6930*/  SEL R7, RZ, 0x1, P3 ;  /* 0x00000001ff077807 */ /* 0x000fe40001800000 */
[----:B------:R-:W-:-:S07]  /*6940*/  SEL R12, R5, RZ, P3 ;  /* 0x000000ff050c7207 */ /* 0x000fce0001800000 */
.L_x_164:
[----:B------:R-:W-:Y:S05]  /*6950*/  BSYNC B0 ;  /* 0x0000000000007941 */ /* 0x000fea0003800000 */
.L_x_163:
[----:B------:R-:W-:Y:S02]  /*6960*/  IMAD.MOV.U32 R53, RZ, RZ, 0x3bbb989d ;  /* 0x3bbb989dff357424 */ /* 0x000fe400078e00ff */
[C---:B------:R-:W-:Y:S01]  /*6970*/  FFMA R57, R154.reuse, R57, R14 ;  /* 0x000000399a397223 */ /* 0x040fe2000000000e */
[C---:B------:R-:W-:Y:S01]  /*6980*/  FFMA R58, R154.reuse, R58, R157 ;  /* 0x0000003a9a3a7223 */ /* 0x040fe2000000009d */
[----:B------:R-:W-:Y:S01]  /*6990*/  MOV R55, 0x437c0000 ;  /* 0x437c000000377802 */ /* 0x000fe20000000f00 */
[----:B------:R-:W-:Y:S01]  /*69a0*/  FFMA R56, R154, R56, R13 ;  /* 0x000000389a387223 */ /* 0x000fe2000000000d */
[-C--:B------:R-:W-:Y:S01]  /*69b0*/  FFMA.SAT R4, -R57, R53.reuse, 0.5 ;  /* 0x3f00000039047423 */ /* 0x080fe20000002135 */
[----:B------:R-:W-:Y:S01]  /*69c0*/  FFMA.SAT R5, -R58, R53, 0.5 ;  /* 0x3f0000003a057423 */ /* 0x000fe20000002135 */
[----:B------:R-:W-:Y:S01]  /*69d0*/  FFMA R59, R154, R59, R23 ;  /* 0x0000003b9a3b7223 */ /* 0x000fe20000000017 */
[----:B-1----:R-:W-:Y:S01]  /*69e0*/  FFMA.SAT R0, -R56, R53, 0.5 ;  /* 0x3f00000038007423 */ /* 0x002fe20000002135 */
[-C--:B------:R-:W-:Y:S01]  /*69f0*/  FFMA.RM R4, R4, R55.reuse, 12582913 ;  /* 0x4b40000104047423 */ /* 0x080fe20000004037 */
[----:B------:R-:W-:Y:S01]  /*6a00*/  FFMA.RM R9, R5, R55, 12582913 ;  /* 0x4b40000105097423 */ /* 0x000fe20000004037 */
[C---:B------:R-:W-:Y:S01]  /*6a10*/  FFMA R61, R154.reuse, R61, R15 ;  /* 0x0000003d9a3d7223 */ /* 0x040fe2000000000f */
[----:B------:R-:W-:Y:S01]  /*6a20*/  FFMA.SAT R10, -R59, R53, 0.5 ;  /* 0x3f0000003b0a7423 */ /* 0x000fe20000002135 */
[----:B------:R-:W-:Y:S01]  /*6a30*/  FFMA R60, R154, R60, R21 ;  /* 0x0000003c9a3c7223 */ /* 0x000fe20000000015 */
[----:B------:R-:W-:Y:S01]  /*6a40*/  FFMA.RM R0, R0, R55, 12582913 ;  /* 0x4b40000100007423 */ /* 0x000fe20000004037 */
[----:B------:R-:W-:Y:S01]  /*6a50*/  FADD R8, R4, -12583039 ;  /* 0xcb40007f04087421 */ /* 0x000fe20000000000 */
[----:B------:R-:W-:Y:S01]  /*6a60*/  FADD R5, R9, -12583039 ;  /* 0xcb40007f09057421 */ /* 0x000fe20000000000 */
[----:B------:R-:W-:Y:S01]  /*6a70*/  FFMA.SAT R32, -R61, R53, 0.5 ;  /* 0x3f0000003d207423 */ /* 0x000fe20000002135 */
[----:B------:R-:W-:Y:S01]  /*6a80*/  FFMA R62, R154, R62, R161 ;  /* 0x0000003e9a3e7223 */ /* 0x000fe200000000a1 */
[----:B------:R-:W-:Y:S01]  /*6a90*/  FFMA.RM R26, R10, R55, 12582913 ;  /* 0x4b4000010a1a7423 */ /* 0x000fe20000004037 */
[----:B------:R-:W-:Y:S01]  /*6aa0*/  FFMA.SAT R28, -R60, R53, 0.5 ;  /* 0x3f0000003c1c7423 */ /* 0x000fe20000002135 */
[----:B------:R-:W-:Y:S01]  /*6ab0*/  FADD R3, R0, -12583039 ;  /* 0xcb40007f00037421 */ /* 0x000fe20000000000 */
[C---:B------:R-:W-:Y:S01]  /*6ac0*/  FFMA R8, -R57.reuse, 1.4426950216293334961, -R8 ;  /* 0x3fb8aa3b39087823 */ /* 0x040fe20000000908 */
[----:B------:R-:W-:Y:S01]  /*6ad0*/  FFMA R11, -R58, 1.4426950216293334961, -R5 ;  /* 0x3fb8aa3b3a0b7823 */ /* 0x000fe20000000905 */
[----:B------:R-:W-:Y:S01]  /*6ae0*/  FFMA.RM R34, R32, R55, 12582913 ;  /* 0x4b40000120227423 */ /* 0x000fe20000004037 */
[----:B------:R-:W-:Y:S01]  /*6af0*/  FFMA.SAT R32, -R62, R53, 0.5 ;  /* 0x3f0000003e207423 */ /* 0x000fe20000002135 */
[----:B------:R-:W-:Y:S01]  /*6b00*/  FADD R10, R26, -12583039 ;  /* 0xcb40007f1a0a7421 */ /* 0x000fe20000000000 */
[----:B------:R-:W-:Y:S01]  /*6b10*/  FFMA.RM R30, R28, R55, 12582913 ;  /* 0x4b4000011c1e7423 */ /* 0x000fe20000004037 */
[----:B------:R-:W-:Y:S01]  /*6b20*/  FFMA R3, -R56, 1.4426950216293334961, -R3 ;  /* 0x3fb8aa3b38037823 */ /* 0x000fe20000000903 */
[----:B------:R-:W-:Y:S01]  /*6b30*/  FFMA R8, -R57, 1.925963033500011079e-08, R8 ;  /* 0x32a5706039087823 */ /* 0x000fe20000000108 */
[----:B------:R-:W-:Y:S01]  /*6b40*/  FFMA R11, -R58, 1.925963033500011079e-08, R11 ;  /* 0x32a570603a0b7823 */ /* 0x000fe2000000010b */
[----:B------:R-:W-:Y:S01]  /*6b50*/  FFMA R63, R154, R63, R159 ;  /* 0x0000003f9a3f7223 */ /* 0x000fe2000000009f */
[----:B------:R-:W-:Y:S01]  /*6b60*/  FFMA.RM R36, R32, R55, 12582913 ;  /* 0x4b40000120247423 */ /* 0x000fe20000004037 */
[----:B------:R-:W-:Y:S01]  /*6b70*/  FFMA R28, -R59, 1.4426950216293334961, -R10 ;  /* 0x3fb8aa3b3b1c7823 */ /* 0x000fe2000000090a */
[----:B------:R-:W-:Y:S01]  /*6b80*/  FADD R35, R30, -12583039 ;  /* 0xcb40007f1e237421 */ /* 0x000fe20000000000 */
[----:B------:R-:W-:Y:S01]  /*6b90*/  FFMA R3, -R56, 1.925963033500011079e-08, R3 ;  /* 0x32a5706038037823 */ /* 0x000fe20000000103 */
[----:B------:R1:W-:Y:S01]  /*6ba0*/  MUFU.EX2 R5, R8 ;  /* 0x0000000800057308 */ /* 0x0003e20000000800 */
[----:B------:R-:W-:Y:S01]  /*6bb0*/  FFMA.SAT R38, -R63, R53, 0.5 ;  /* 0x3f0000003f267423 */ /* 0x000fe20000002135 */
[C---:B------:R-:W-:Y:S01]  /*6bc0*/  FFMA R64, R154.reuse, R64, R25 ;  /* 0x000000409a407223 */ /* 0x040fe20000000019 */
[C---:B------:R-:W-:Y:S01]  /*6bd0*/  FFMA R65, R154.reuse, R65, R163 ;  /* 0x000000419a417223 */ /* 0x040fe200000000a3 */
[----:B------:R-:W-:Y:S01]  /*6be0*/  FFMA R66, R154, R66, R27 ;  /* 0x000000429a427223 */ /* 0x000fe2000000001b */
[----:B------:R-:W-:Y:S01]  /*6bf0*/  FFMA R28, -R59, 1.925963033500011079e-08, R28 ;  /* 0x32a570603b1c7823 */ /* 0x000fe2000000011c */
[----:B------:R-:W-:Y:S01]  /*6c00*/  FFMA R37, -R60, 1.4426950216293334961, -R35 ;  /* 0x3fb8aa3b3c257823 */ /* 0x000fe20000000923 */
[----:B------:R-:W-:Y:S01]  /*6c10*/  FFMA.RM R38, R38, R55, 12582913 ;  /* 0x4b40000126267423 */ /* 0x000fe20000004037 */
[----:B------:R2:W-:Y:S01]  /*6c20*/  MUFU.EX2 R10, R11 ;  /* 0x0000000b000a7308 */ /* 0x0005e20000000800 */
[----:B-1----:R-:W-:Y:S01]  /*6c30*/  FADD R8, R34, -12583039 ;  /* 0xcb40007f22087421 */ /* 0x002fe20000000000 */
[-C--:B------:R-:W-:Y:S01]  /*6c40*/  FFMA.SAT R40, -R64, R53.reuse, 0.5 ;  /* 0x3f00000040287423 */ /* 0x080fe20000002135 */
[-C--:B------:R-:W-:Y:S01]  /*6c50*/  FFMA.SAT R42, -R65, R53.reuse, 0.5 ;  /* 0x3f000000412a7423 */ /* 0x080fe20000002135 */
[----:B------:R-:W-:Y:S01]  /*6c60*/  FFMA.SAT R44, -R66, R53, 0.5 ;  /* 0x3f000000422c7423 */ /* 0x000fe20000002135 */
[C---:B------:R-:W-:Y:S01]  /*6c70*/  FFMA R8, -R61.reuse, 1.4426950216293334961, -R8 ;  /* 0x3fb8aa3b3d087823 */ /* 0x040fe20000000908 */
[----:B------:R-:W-:Y:S01]  /*6c80*/  FFMA R37, -R60, 1.925963033500011079e-08, R37 ;  /* 0x32a570603c257823 */ /* 0x000fe20000000125 */
[----:B------:R-:W-:Y:S01]  /*6c90*/  FFMA R67, R154, R67, R165 ;  /* 0x000000439a437223 */ /* 0x000fe200000000a5 */
[----:B------:R-:W1:Y:S01]  /*6ca0*/  MUFU.EX2 R3, R3 ;  /* 0x0000000300037308 */ /* 0x000e620000000800 */
[----:B--2---:R-:W-:Y:S01]  /*6cb0*/  FADD R11, R36, -12583039 ;  /* 0xcb40007f240b7421 */ /* 0x004fe20000000000 */
[----:B------:R-:W-:Y:S01]  /*6cc0*/  FFMA R8, -R61, 1.925963033500011079e-08, R8 ;  /* 0x32a570603d087823 */ /* 0x000fe20000000108 */
[-C--:B------:R-:W-:Y:S01]  /*6cd0*/  FFMA.RM R40, R40, R55.reuse, 12582913 ;  /* 0x4b40000128287423 */ /* 0x080fe20000004037 */
[-C--:B------:R-:W-:Y:S01]  /*6ce0*/  FFMA.RM R42, R42, R55.reuse, 12582913 ;  /* 0x4b4000012a2a7423 */ /* 0x080fe20000004037 */
[----:B------:R-:W-:Y:S01]  /*6cf0*/  FFMA R11, -R62, 1.4426950216293334961, -R11 ;  /* 0x3fb8aa3b3e0b7823 */ /* 0x000fe2000000090b */
[----:B------:R-:W-:Y:S01]  /*6d00*/  FFMA.RM R44, R44, R55, 12582913 ;  /* 0x4b4000012c2c7423 */ /* 0x000fe20000004037 */
[----:B------:R-:W-:Y:S01]  /*6d10*/  FFMA R69, R154, R69, R167 ;  /* 0x000000459a457223 */ /* 0x000fe200000000a7 */
[----:B------:R2:W3:Y:S01]  /*6d20*/  MUFU.EX2 R35, R28 ;  /* 0x0000001c00237308 */ /* 0x0004e20000000800 */
[----:B------:R-:W-:Y:S01]  /*6d30*/  FFMA R11, -R62, 1.925963033500011079e-08, R11 ;  /* 0x32a570603e0b7823 */ /* 0x000fe2000000010b */
[-C--:B------:R-:W-:Y:S01]  /*6d40*/  FFMA.SAT R45, -R67, R53.reuse, 0.5 ;  /* 0x3f000000432d7423 */ /* 0x080fe20000002135 */
[----:B------:R-:W-:Y:S01]  /*6d50*/  FADD R41, R40, -12583039 ;  /* 0xcb40007f28297421 */ /* 0x000fe20000000000 */
[C---:B------:R-:W-:Y:S01]  /*6d60*/  FFMA R68, R154.reuse, R68, R29 ;  /* 0x000000449a447223 */ /* 0x040fe2000000001d */
[C---:B------:R-:W-:Y:S01]  /*6d70*/  FFMA R70, R154.reuse, R70, R31 ;  /* 0x000000469a467223 */ /* 0x040fe2000000001f */
[----:B------:R-:W-:Y:S01]  /*6d80*/  FFMA.SAT R49, -R69, R53, 0.5 ;  /* 0x3f00000045317423 */ /* 0x000fe20000002135 */
[----:B------:R-:W-:Y:S01]  /*6d90*/  FFMA R71, R154, R71, R169 ;  /* 0x000000479a477223 */ /* 0x000fe200000000a9 */
[----:B------:R-:W-:Y:S01]  /*6da0*/  MUFU.EX2 R32, R37 ;  /* 0x0000002500207308 */ /* 0x000fe20000000800 */
[----:B--2---:R-:W-:Y:S01]  /*6db0*/  FADD R28, R38, -12583039 ;  /* 0xcb40007f261c7421 */ /* 0x004fe20000000000 */
[----:B------:R-:W-:Y:S01]  /*6dc0*/  FFMA.RM R47, R45, R55, 12582913 ;  /* 0x4b4000012d2f7423 */ /* 0x000fe20000004037 */
[----:B------:R-:W-:Y:S01]  /*6dd0*/  SHF.L.U32 R0, R0, 0x17, RZ ;  /* 0x0000001700007819 */ /* 0x000fe200000006ff */
[----:B------:R-:W-:Y:S01]  /*6de0*/  FFMA R43, -R64, 1.4426950216293334961, -R41 ;  /* 0x3fb8aa3b402b7823 */ /* 0x000fe20000000929 */
[C---:B------:R-:W-:Y:S01]  /*6df0*/  FFMA R28, -R63.reuse, 1.4426950216293334961, -R28 ;  /* 0x3fb8aa3b3f1c7823 */ /* 0x040fe2000000091c */
[-C--:B------:R-:W-:Y:S01]  /*6e00*/  FFMA.SAT R46, -R68, R53.reuse, 0.5 ;  /* 0x3f000000442e7423 */ /* 0x080fe20000002135 */
[----:B------:R-:W-:Y:S01]  /*6e10*/  FFMA.SAT R51, -R70, R53, 0.5 ;  /* 0x3f00000046337423 */ /* 0x000fe20000002135 */
[----:B------:R2:W4:Y:S01]  /*6e20*/  MUFU.EX2 R39, R8 ;  /* 0x0000000800277308 */ /* 0x0005220000000800 */
[----:B------:R-:W-:Y:S01]  /*6e30*/  FFMA R28, -R63, 1.925963033500011079e-08, R28 ;  /* 0x32a570603f1c7823 */ /* 0x000fe2000000011c */
[----:B------:R-:W-:Y:S01]  /*6e40*/  FFMA.RM R50, R49, R55, 12582913 ;  /* 0x4b40000131327423 */ /* 0x000fe20000004037 */
[----:B------:R-:W-:Y:S01]  /*6e50*/  FFMA.SAT R53, -R71, R53, 0.5 ;  /* 0x3f00000047357423 */ /* 0x000fe20000002135 */
[----:B------:R-:W-:Y:S01]  /*6e60*/  FFMA.RM R48, R46, R55, 12582913 ;  /* 0x4b4000012e307423 */ /* 0x000fe20000004037 */
[----:B-1----:R-:W-:Y:S01]  /*6e70*/  FFMA R156, R0, R3, 1 ;  /* 0x3f800000009c7423 */ /* 0x002fe20000000003 */
[----:B------:R-:W-:Y:S01]  /*6e80*/  FADD R0, R50, -12583039 ;  /* 0xcb40007f32007421 */ /* 0x000fe20000000000 */
[-C--:B------:R-:W-:Y:S01]  /*6e90*/  FFMA.RM R52, R51, R55.reuse, 12582913 ;  /* 0x4b40000133347423 */ /* 0x080fe20000004037 */
[----:B------:R1:W-:Y:S01]  /*6ea0*/  MUFU.EX2 R37, R11 ;  /* 0x0000000b00257308 */ /* 0x0003e20000000800 */
[----:B--2---:R-:W-:Y:S01]  /*6eb0*/  FADD R8, R42, -12583039 ;  /* 0xcb40007f2a087421 */ /* 0x004fe20000000000 */
[----:B------:R-:W-:Y:S01]  /*6ec0*/  FFMA.RM R53, R53, R55, 12582913 ;  /* 0x4b40000135357423 */ /* 0x000fe20000004037 */
[----:B------:R-:W-:Y:S01]  /*6ed0*/  FADD R49, R48, -12583039 ;  /* 0xcb40007f30317421 */ /* 0x000fe20000000000 */
[----:B------:R-:W-:Y:S01]  /*6ee0*/  FADD R3, R52, -12583039 ;  /* 0xcb40007f34037421 */ /* 0x000fe20000000000 */
[C---:B------:R-:W-:Y:S01]  /*6ef0*/  FFMA R8, -R65.reuse, 1.4426950216293334961, -R8 ;  /* 0x3fb8aa3b41087823 */ /* 0x040fe20000000908 */
[----:B------:R-:W-:Y:S01]  /*6f00*/  FFMA R43, -R64, 1.925963033500011079e-08, R43 ;  /* 0x32a57060402b7823 */ /* 0x000fe2000000012b */
[----:B------:R-:W-:Y:S01]  /*6f10*/  FFMA R51, -R68, 1.4426950216293334961, -R49 ;  /* 0x3fb8aa3b44337823 */ /* 0x000fe20000000931 */
[----:B------:R2:W-:Y:S01]  /*6f20*/  MUFU.EX2 R41, R28 ;  /* 0x0000001c00297308 */ /* 0x0005e20000000800 */
[----:B-1----:R-:W-:Y:S01]  /*6f30*/  FADD R11, R44, -12583039 ;  /* 0xcb40007f2c0b7421 */ /* 0x002fe20000000000 */
[----:B------:R-:W-:Y:S01]  /*6f40*/  FFMA R8, -R65, 1.925963033500011079e-08, R8 ;  /* 0x32a5706041087823 */ /* 0x000fe20000000108 */
[----:B------:R-:W-:Y:S01]  /*6f50*/  FFMA R51, -R68, 1.925963033500011079e-08, R51 ;  /* 0x32a5706044337823 */ /* 0x000fe20000000133 */
[----:B------:R-:W-:Y:S01]  /*6f60*/  SHF.L.U32 R9, R9, 0x17, RZ ;  /* 0x0000001709097819 */ /* 0x000fe200000006ff */
[----:B------:R-:W-:Y:S01]  /*6f70*/  FFMA R11, -R66, 1.4426950216293334961, -R11 ;  /* 0x3fb8aa3b420b7823 */ /* 0x000fe2000000090b */
[----:B------:R-:W-:Y:S01]  /*6f80*/  SHF.L.U32 R26, R26, 0x17, RZ ;  /* 0x000000171a1a7819 */ /* 0x000fe200000006ff */
[----:B------:R-:W-:Y:S01]  /*6f90*/  BSSY B1, `(.L_x_169) ;  /* 0x000003d000017945 */ /* 0x000fe20003800000 */
[----:B------:R1:W5:Y:S01]  /*6fa0*/  MUFU.EX2 R45, R8 ;  /* 0x00000008002d7308 */ /* 0x0003620000000800 */
[----:B--2---:R-:W-:Y:S01]  /*6fb0*/  FADD R28, R47, -12583039 ;  /* 0xcb40007f2f1c7421 */ /* 0x004fe20000000000 */
[----:B------:R-:W-:Y:S01]  /*6fc0*/  FFMA R11, -R66, 1.925963033500011079e-08, R11 ;  /* 0x32a57060420b7823 */ /* 0x000fe2000000010b */
[----:B------:R-:W-:Y:S01]  /*6fd0*/  FFMA R9, R9, R10, 1 ;  /* 0x3f80000009097423 */ /* 0x000fe2000000000a */
[----:B---3--:R-:W-:Y:S01]  /*6fe0*/  FFMA R10, R26, R35, 1 ;  /* 0x3f8000001a0a7423 */ /* 0x008fe20000000023 */
[----:B------:R-:W-:Y:S01]  /*6ff0*/  FFMA R28, -R67, 1.4426950216293334961, -R28 ;  /* 0x3fb8aa3b431c7823 */ /* 0x000fe2000000091c */
[----:B------:R-:W-:-:S02]  /*7000*/  SHF.L.U32 R26, R34, 0x17, RZ ;  /* 0x00000017221a7819 */ /* 0x000fc400000006ff */
[----:B------:R2:W3:Y:S01]  /*7010*/  MUFU.EX2 R46, R11 ;  /* 0x0000000b002e7308 */ /* 0x0004e20000000800 */
[----:B-1----:R-:W-:Y:S01]  /*7020*/  SHF.L.U32 R8, R4, 0x17, RZ ;  /* 0x0000001704087819 */ /* 0x002fe200000006ff */
[----:B------:R-:W-:Y:S01]  /*7030*/  FFMA R4, -R69, 1.4426950216293334961, -R0 ;  /* 0x3fb8aa3b45047823 */ /* 0x000fe20000000900 */
[----:B------:R-:W-:Y:S01]  /*7040*/  FFMA R28, -R67, 1.925963033500011079e-08, R28 ;  /* 0x32a57060431c7823 */ /* 0x000fe2000000011c */
[----:B----4-:R-:W-:Y:S01]  /*7050*/  FFMA R26, R26, R39, 1 ;  /* 0x3f8000001a1a7423 */ /* 0x010fe20000000027 */
[----:B------:R-:W-:Y:S01]  /*7060*/  SHF.L.U32 R34, R42, 0x17, RZ ;  /* 0x000000172a227819 */ /* 0x000fe200000006ff */
[----:B------:R-:W-:Y:S01]  /*7070*/  FFMA R8, R8, R5, 1 ;  /* 0x3f80000008087423 */ /* 0x000fe20000000005 */
[----:B------:R-:W-:Y:S01]  /*7080*/  FFMA R4, -R69, 1.925963033500011079e-08, R4 ;  /* 0x32a5706045047823 */ /* 0x000fe20000000104 */
[----:B------:R1:W-:Y:S01]  /*7090*/  MUFU.EX2 R49, R28 ;  /* 0x0000001c00317308 */ /* 0x0003e20000000800 */
[----:B--2---:R-:W-:Y:S01]  /*70a0*/  SHF.L.U32 R11, R30, 0x17, RZ ;  /* 0x000000171e0b7819 */ /* 0x004fe200000006ff */
[----:B------:R-:W-:Y:S01]  /*70b0*/  FADD R30, R53, -12583039 ;  /* 0xcb40007f351e7421 */ /* 0x000fe20000000000 */
[----:B------:R-:W-:Y:S01]  /*70c0*/  FFMA R5, -R70, 1.4426950216293334961, -R3 ;  /* 0x3fb8aa3b46057823 */ /* 0x000fe20000000903 */
[----:B------:R-:W-:Y:S01]  /*70d0*/  SHF.L.U32 R35, R44, 0x17, RZ ;  /* 0x000000172c237819 */ /* 0x000fe200000006ff */
[----:B-----5:R-:W-:Y:S01]  /*70e0*/  FFMA R34, R34, R45, 1 ;  /* 0x3f80000022227423 */ /* 0x020fe2000000002d */
[----:B------:R-:W-:Y:S01]  /*70f0*/  FFMA R11, R11, R32, 1 ;  /* 0x3f8000000b0b7423 */ /* 0x000fe20000000020 */
[C---:B------:R-:W-:Y:S01]  /*7100*/  FFMA R32, -R71.reuse, 1.4426950216293334961, -R30 ;  /* 0x3fb8aa3b47207823 */ /* 0x040fe2000000091e */
[----:B------:R2:W4:Y:S01]  /*7110*/  MUFU.EX2 R3, R4 ;  /* 0x0000000400037308 */ /* 0x0005220000000800 */
[----:B-1----:R-:W-:Y:S01]  /*7120*/  IMAD.SHL.U32 R28, R36, 0x800000, RZ ;  /* 0x00800000241c7824 */ /* 0x002fe200078e00ff */
[----:B------:R-:W-:Y:S01]  /*7130*/  IADD3 R36, R156, 0x1800000, RZ ;  /* 0x018000009c247810 */ /* 0x000fe20007ffe0ff */
[----:B------:R-:W-:Y:S01]  /*7140*/  FFMA R5, -R70, 1.925963033500011079e-08, R5 ;  /* 0x32a5706046057823 */ /* 0x000fe20000000105 */
[----:B------:R-:W-:Y:S01]  /*7150*/  SHF.L.U32 R30, R38, 0x17, RZ ;  /* 0x00000017261e7819 */ /* 0x000fe200000006ff */
[----:B------:R-:W-:Y:S01]  /*7160*/  FFMA R28, R28, R37, 1 ;  /* 0x3f8000001c1c7423 */ /* 0x000fe20000000025 */
[----:B------:R-:W-:Y:S01]  /*7170*/  LOP3.LUT R36, R36, 0x7f800000, RZ, 0xc0, !PT ;  /* 0x7f80000024247812 */ /* 0x000fe200078ec0ff */
[----:B------:R-:W-:Y:S01]  /*7180*/  IMAD.SHL.U32 R38, R50, 0x800000, RZ ;  /* 0x0080000032267824 */ /* 0x000fe200078e00ff */
[----:B------:R-:W1:Y:S01]  /*7190*/  MUFU.EX2 R0, R51 ;  /* 0x0000003300007308 */ /* 0x000e620000000800 */
[----:B--2---:R-:W-:Y:S01]  /*71a0*/  FFMA R4, -R71, 1.925963033500011079e-08, R32 ;  /* 0x32a5706047047823 */ /* 0x004fe20000000120 */
[----:B------:R-:W-:Y:S01]  /*71b0*/  ISETP.GT.U32.AND P2, PT, R36, 0x1ffffff, PT ;  /* 0x01ffffff2400780c */ /* 0x000fe20003f44070 */
[----:B------:R-:W-:Y:S01]  /*71c0*/  FFMA R30, R30, R41, 1 ;  /* 0x3f8000001e1e7423 */ /* 0x000fe20000000029 */
[----:B------:R-:W-:Y:S01]  /*71d0*/  SHF.L.U32 R32, R40, 0x17, RZ ;  /* 0x0000001728207819 */ /* 0x000fe200000006ff */
[----:B---3--:R-:W-:Y:S01]  /*71e0*/  FFMA R35, R35, R46, 1 ;  /* 0x3f80000023237423 */ /* 0x008fe2000000002e */
[----:B------:R-:W-:-:S02]  /*71f0*/  SHF.L.U32 R36, R47, 0x17, RZ ;  /* 0x000000172f247819 */ /* 0x000fc400000006ff */
[----:B------:R-:W2:Y:S01]  /*7200*/  MUFU.EX2 R43, R43 ;  /* 0x0000002b002b7308 */ /* 0x000ea20000000800 */
[----:B------:R-:W-:Y:S01]  /*7210*/  SHF.L.U32 R37, R48, 0x17, RZ ;  /* 0x0000001730257819 */ /* 0x000fe200000006ff */
[----:B----4-:R-:W-:Y:S01]  /*7220*/  FFMA R38, R38, R3, 1 ;  /* 0x3f80000026267423 */ /* 0x010fe20000000003 */
[----:B------:R-:W-:Y:S01]  /*7230*/  SHF.L.U32 R39, R52, 0x17, RZ ;  /* 0x0000001734277819 */ /* 0x000fe200000006ff */
[----:B------:R-:W-:Y:S01]  /*7240*/  FFMA R36, R36, R49, 1 ;  /* 0x3f80000024247423 */ /* 0x000fe20000000031 */
[----:B------:R-:W-:-:S03]  /*7250*/  SHF.L.U32 R40, R53, 0x17, RZ ;  /* 0x0000001735287819 */ /* 0x000fc600000006ff */
[----:B------:R-:W3:Y:S01]  /*7260*/  MUFU.EX2 R54, R5 ;  /* 0x0000000500367308 */ /* 0x000ee20000000800 */
[----:B-1----:R-:W-:-:S07]  /*7270*/  FFMA R37, R37, R0, 1 ;  /* 0x3f80000025257423 */ /* 0x002fce0000000000 */
[----:B------:R-:W1:Y:S01]  /*7280*/  MUFU.EX2 R51, R4 ;  /* 0x0000000400337308 */ /* 0x000e620000000800 */
[----:B--2---:R-:W-:Y:S01]  /*7290*/  FFMA R32, R32, R43, 1 ;  /* 0x3f80000020207423 */ /* 0x004fe2000000002b */
[----:B---3--:R-:W-:Y:S01]  /*72a0*/  FFMA R39, R39, R54, 1 ;  /* 0x3f80000027277423 */ /* 0x008fe20000000036 */
[----:B-1----:R-:W-:Y:S01]  /*72b0*/  FFMA R40, R40, R51, 1 ;  /* 0x3f80000028287423 */ /* 0x002fe20000000033 */
[----:B------:R-:W-:Y:S06]  /*72c0*/  @P2 BRA `(.L_x_170) ;  /* 0x0000000000142947 */ /* 0x000fec0003800000 */
[----:B------:R-:W-:Y:S02]  /*72d0*/  MOV R0, R156 ;  /* 0x0000009c00007202 */ /* 0x000fe40000000f00 */
[----:B------:R-:W-:-:S07]  /*72e0*/  MOV R4, 0x7300 ;  /* 0x0000730000047802 */ /* 0x000fce0000000f00 */
[----:B------:R-:W-:Y:S05]  /*72f0*/  CALL.REL.NOINC `($__internal_0_$__cuda_sm20_rcp_rn_f32_slowpath) ;  /* 0x000000f000287944 */ /* 0x000fea0003c00000 */
[----:B------:R-:W-:Y:S01]  /*7300*/  MOV R41, R0 ;  /* 0x0000000000297202 */ /* 0x000fe20000000f00 */
[----:B------:R-:W-:Y:S06]  /*7310*/  BRA `(.L_x_171) ;  /* 0x0000000000107947 */ /* 0x000fec0003800000 */
.L_x_170:
[----:B------:R-:W1:Y:S02]  /*7320*/  MUFU.RCP R41, R156 ;  /* 0x0000009c00297308 */ /* 0x000e640000001000 */
[----:B-1----:R-:W-:-:S04]  /*7330*/  FFMA R0, R156, R41, -1 ;  /* 0xbf8000009c007423 */ /* 0x002fc80000000029 */
[----:B------:R-:W-:-:S04]  /*7340*/  FADD.FTZ R0, -R0, -RZ ;  /* 0x800000ff00007221 */ /* 0x000fc80000010100 */
[----:B------:R-:W-:-:S07]  /*7350*/  FFMA R41, R41, R0, R41 ;  /* 0x0000000029297223 */ /* 0x000fce0000000029 */
.L_x_171:
[----:B------:R-:W-:Y:S05]  /*7360*/  BSYNC B1 ;  /* 0x0000000000017941 */ /* 0x000fea0003800000 */
.L_x_169:
        /* <DEDUP_REMOVED lines=10> */
.L_x_173:
[----:B------:R-:W1:Y:S02]  /*7410*/  MUFU.RCP R3, R8 ;  /* 0x0000000800037308 */ /* 0x000e640000001000 */
[----:B-1----:R-:W-:-:S04]  /*7420*/  FFMA R0, R8, R3, -1 ;  /* 0xbf80000008007423 */ /* 0x002fc80000000003 */
[----:B------:R-:W-:-:S04]  /*7430*/  FADD.FTZ R0, -R0, -RZ ;  /* 0x800000ff00007221 */ /* 0x000fc80000010100 */
[----:B------:R-:W-:-:S07]  /*7440*/  FFMA R42, R3, R0, R3 ;  /* 0x00000000032a7223 */ /* 0x000fce0000000003 */
.L_x_174:
[----:B------:R-:W-:Y:S05]  /*7450*/  BSYNC B1 ;  /* 0x0000000000017941 */ /* 0x000fea0003800000 */
.L_x_172:
        /* <DEDUP_REMOVED lines=10> */
.L_x_176:
[----:B------:R-:W1:Y:S02]  /*7500*/  MUFU.RCP R0, R9 ;  /* 0x0000000900007308 */ /* 0x000e640000001000 */
[----:B-1----:R-:W-:-:S04]  /*7510*/  FFMA R3, R9, R0, -1 ;  /* 0xbf80000009037423 */ /* 0x002fc80000000000 */
[----:B------:R-:W-:-:S04]  /*7520*/  FADD.FTZ R3, -R3, -RZ ;  /* 0x800000ff03037221 */ /* 0x000fc80000010100 */
[----:B------:R-:W-:-:S07]  /*7530*/  FFMA R43, R0, R3, R0 ;  /* 0x00000003002b7223 */ /* 0x000fce0000000000 */
.L_x_177:
[----:B------:R-:W-:Y:S05]  /*7540*/  BSYNC B1 ;  /* 0x0000000000017941 */ /* 0x000fea0003800000 */
.L_x_175:
        /* <DEDUP_REMOVED lines=10> */
.L_x_179:
[----:B------:R-:W1:Y:S02]  /*75f0*/  MUFU.RCP R3, R10 ;  /* 0x0000000a00037308 */ /* 0x000e640000001000 */
[----:B-1----:R-:W-:-:S04]  /*7600*/  FFMA R0, R10, R3, -1 ;  /* 0xbf8000000a007423 */ /* 0x002fc80000000003 */
[----:B------:R-:W-:-:S04]  /*7610*/  FADD.FTZ R0, -R0, -RZ ;  /* 0x800000ff00007221 */ /* 0x000fc80000010100 */
[----:B------:R-:W-:-:S07]  /*7620*/  FFMA R8, R3, R0, R3 ;  /* 0x0000000003087223 */ /* 0x000fce0000000003 */
.L_x_180:
[----:B------:R-:W-:Y:S05]  /*7630*/  BSYNC B1 ;  /* 0x0000000000017941 */ /* 0x000fea0003800000 */
.L_x_178:
        /* <DEDUP_REMOVED lines=10> */
.L_x_182:
[----:B------:R-:W1:Y:S02]  /*76e0*/  MUFU.RCP R0, R11 ;  /* 0x0000000b00007308 */ /* 0x000e640000001000 */
[----:B-1----:R-:W-:-:S04]  /*76f0*/  FFMA R3, R11, R0, -1 ;  /* 0xbf8000000b037423 */ /* 0x002fc80000000000 */
[----:B------:R-:W-:-:S04]  /*7700*/  FADD.FTZ R3, -R3, -RZ ;  /* 0x800000ff03037221 */ /* 0x000fc80000010100 */
[----:B------:R-:W-:-:S07]  /*7710*/  FFMA R9, R0, R3, R0 ;  /* 0x0000000300097223 */ /* 0x000fce0000000000 */
.L_x_183:
[----:B------:R-:W-:Y:S05]  /*7720*/  BSYNC B1 ;  /* 0x0000000000017941 */ /* 0x000fea0003800000 */
.L_x_181:
        /* <DEDUP_REMOVED lines=10> */
.L_x_185:
[----:B------:R-:W1:Y:S02]  /*77d0*/  MUFU.RCP R3, R26 ;  /* 0x0000001a00037308 */ /* 0x000e640000001000 */
[----:B-1----:R-:W-:-:S04]  /*77e0*/  FFMA R0, R26, R3, -1 ;  /* 0xbf8000001a007423 */ /* 0x002fc80000000003 */
[----:B------:R-:W-:-:S04]  /*77f0*/  FADD.FTZ R0, -R0, -RZ ;  /* 0x800000ff00007221 */ /* 0x000fc80000010100 */
[----:B------:R-:W-:-:S07]  /*7800*/  FFMA R10, R3, R0, R3 ;  /* 0x00000000030a7223 */ /* 0x000fce0000000003 */
.L_x_186:
[----:B------:R-:W-:Y:S05]  /*7810*/  BSYNC B1 ;  /* 0x0000000000017941 */ /* 0x000fea0003800000 */
.L_x_184:
        /* <DEDUP_REMOVED lines=10> */
.L_x_188:
[----:B------:R-:W1:Y:S02]  /*78c0*/  MUFU.RCP R11, R28 ;  /* 0x0000001c000b7308 */ /* 0x000e640000001000 */
[----:B-1----:R-:W-:-:S04]  /*78d0*/  FFMA R0, R28, R11, -1 ;  /* 0xbf8000001c007423 */ /* 0x002fc8000000000b */
[----:B------:R-:W-:-:S04]  /*78e0*/  FADD.FTZ R0, -R0, -RZ ;  /* 0x800000ff00007221 */ /* 0x000fc80000010100 */
[----:B------:R-:W-:-:S07]  /*78f0*/  FFMA R11, R11, R0, R11 ;  /* 0x000000000b0b7223 */ /* 0x000fce000000000b */
.L_x_189:
[----:B------:R-:W-:Y:S05]  /*7900*/  BSYNC B1 ;  /* 0x0000000000017941 */ /* 0x000fea0003800000 */
.L_x_187:
        /* <DEDUP_REMOVED lines=10> */
.L_x_191:
[----:B------:R-:W1:Y:S02]  /*79b0*/  MUFU.RCP R3, R30 ;  /* 0x0000001e00037308 */ /* 0x000e640000001000 */
[----:B-1----:R-:W-:-:S04]  /*79c0*/  FFMA R0, R30, R3, -1 ;  /* 0xbf8000001e007423 */ /* 0x002fc80000000003 */
[----:B------:R-:W-:-:S04]  /*79d0*/  FADD.FTZ R0, -R0, -RZ ;  /* 0x800000ff00007221 */ /* 0x000fc80000010100 */
[----:B------:R-:W-:-:S07]  /*79e0*/  FFMA R26, R3, R0, R3 ;  /* 0x00000000031a7223 */ /* 0x000fce0000000003 */
.L_x_192:
[----:B------:R-:W-:Y:S05]  /*79f0*/  BSYNC B1 ;  /* 0x0000000000017941 */ /* 0x000fea0003800000 */
.L_x_190:
        /* <DEDUP_REMOVED lines=10> */
.L_x_194:
[----:B------:R-:W1:Y:S02]  /*7aa0*/  MUFU.RCP R45, R32 ;  /* 0x00000020002d7308 */ /* 0x000e640000001000 */
[----:B-1----:R-:W-:-:S04]  /*7ab0*/  FFMA R0, R32, R45, -1 ;  /* 0xbf80000020007423 */ /* 0x002fc8000000002d */
[----:B------:R-:W-:-:S04]  /*7ac0*/  FADD.FTZ R0, -R0, -RZ ;  /* 0x800000ff00007221 */ /* 0x000fc80000010100 */
[----:B------:R-:W-:-:S07]  /*7ad0*/  FFMA R45, R45, R0, R45 ;  /* 0x000000002d2d7223 */ /* 0x000fce000000002d */
.L_x_195:
[----:B------:R-:W-:Y:S05]  /*7ae0*/  BSYNC B1 ;  /* 0x0000000000017941 */ /* 0x000fea0003800000 */
.L_x_193:
        /* <DEDUP_REMOVED lines=10> */
.L_x_197:
[----:B------:R-:W1:Y:S02]  /*7b90*/  MUFU.RCP R3, R34 ;  /* 0x0000002200037308 */ /* 0x000e640000001000 */
[----:B-1----:R-:W-:-:S04]  /*7ba0*/  FFMA R0, R34, R3, -1 ;  /* 0xbf80000022007423 */ /* 0x002fc80000000003 */
[----:B------:R-:W-:-:S04]  /*7bb0*/  FADD.FTZ R0, -R0, -RZ ;  /* 0x800000ff00007221 */ /* 0x000fc80000010100 */
[----:B------:R-:W-:-:S07]  /*7bc0*/  FFMA R28, R3, R0, R3 ;  /* 0x00000000031c7223 */ /* 0x000fce0000000003 */
.L_x_198:
[----:B------:R-:W-:Y:S05]  /*7bd0*/  BSYNC B1 ;  /* 0x0000000000017941 */ /* 0x000fea0003800000 */
.L_x_196:
        /* <DEDUP_REMOVED lines=10> */
.L_x_200:
[----:B------:R-:W1:Y:S02]  /*7c80*/  MUFU.RCP R0, R35 ;  /* 0x0000002300007308 */ /* 0x000e640000001000 */
[----:B-1----:R-:W-:-:S04]  /*7c90*/  FFMA R3, R35, R0, -1 ;  /* 0xbf80000023037423 */ /* 0x002fc80000000000 */
[----:B------:R-:W-:-:S04]  /*7ca0*/  FADD.FTZ R3, -R3, -RZ ;  /* 0x800000ff03037221 */ /* 0x000fc80000010100 */
[----:B------:R-:W-:-:S07]  /*7cb0*/  FFMA R47, R0, R3, R0 ;  /* 0x00000003002f7223 */ /* 0x000fce0000000000 */
.L_x_201:
[----:B------:R-:W-:Y:S05]  /*7cc0*/  BSYNC B1 ;  /* 0x0000000000017941 */ /* 0x000fea0003800000 */
.L_x_199:
        /* <DEDUP_REMOVED lines=10> */
.L_x_203:
[----:B------:R-:W1:Y:S02]  /*7d70*/  MUFU.RCP R3, R36 ;  /* 0x0000002400037308 */ /* 0x000e640000001000 */
[----:B-1----:R-:W-:-:S04]  /*7d80*/  FFMA R0, R36, R3, -1 ;  /* 0xbf80000024007423 */ /* 0x002fc80000000003 */
[----:B------:R-:W-:-:S04]  /*7d90*/  FADD.FTZ R0, -R0, -RZ ;  /* 0x800000ff00007221 */ /* 0x000fc80000010100 */
[----:B------:R-:W-:-:S07]  /*7da0*/  FFMA R30, R3, R0, R3 ;  /* 0x00000000031e7223 */ /* 0x000fce0000000003 */
.L_x_204:
[----:B------:R-:W-:Y:S05]  /*7db0*/  BSYNC B1 ;  /* 0x0000000000017941 */ /* 0x000fea0003800000 */
.L_x_202:
        /* <DEDUP_REMOVED lines=10> */
.L_x_206:
[----:B------:R-:W1:Y:S02]  /*7e60*/  MUFU.RCP R0, R37 ;  /* 0x0000002500007308 */ /* 0x000e640000001000 */
[----:B-1----:R-:W-:-:S04]  /*7e70*/  FFMA R3, R37, R0, -1 ;  /* 0xbf80000025037423 */ /* 0x002fc80000000000 */
[----:B------:R-:W-:-:S04]  /*7e80*/  FADD.FTZ R3, -R3, -RZ ;  /* 0x800000ff03037221 */ /* 0x000fc80000010100 */
[----:B------:R-:W-:-:S07]  /*7e90*/  FFMA R35, R0, R3, R0 ;  /* 0x0000000300237223 */ /* 0x000fce0000000000 */
.L_x_207:
[----:B------:R-:W-:Y:S05]  /*7ea0*/  BSYNC B1 ;  /* 0x0000000000017941 */ /* 0x000fea0003800000 */
.L_x_205:
        /* <DEDUP_REMOVED lines=10> */
.L_x_209:
[----:B------:R-:W1:Y:S02]  /*7f50*/  MUFU.RCP R3, R38 ;  /* 0x0000002600037308 */ /* 0x000e640000001000 */
[----:B-1----:R-:W-:-:S04]  /*7f60*/  FFMA R0, R38, R3, -1 ;  /* 0xbf80000026007423 */ /* 0x002fc80000000003 */
[----:B------:R-:W-:-:S04]  /*7f70*/  FADD.FTZ R0, -R0, -RZ ;  /* 0x800000ff00007221 */ /* 0x000fc80000010100 */
[----:B------:R-:W-:-:S07]  /*7f80*/  FFMA R32, R3, R0, R3 ;  /* 0x0000000003207223 */ /* 0x000fce0000000003 */
.L_x_210:
[----:B------:R-:W-:Y:S05]  /*7f90*/  BSYNC B1 ;  /* 0x0000000000017941 */ /* 0x000fea0003800000 */
.L_x_208:
        /* <DEDUP_REMOVED lines=10> */
.L_x_212:
[----:B------:R-:W1:Y:S02]  /*8040*/  MUFU.RCP R0, R39 ;  /* 0x0000002700007308 */ /* 0x000e640000001000 */
[----:B-1----:R-:W-:-:S04]  /*8050*/  FFMA R3, R39, R0, -1 ;  /* 0xbf80000027037423 */ /* 0x002fc80000000000 */
[----:B------:R-:W-:-:S04]  /*8060*/  FADD.FTZ R3, -R3, -RZ ;  /* 0x800000ff03037221 */ /* 0x000fc80000010100 */
[----:B------:R-:W-:-:S07]  /*8070*/  FFMA R37, R0, R3, R0 ;  /* 0x0000000300257223 */ /* 0x000fce0000000000 */
.L_x_213:
[----:B------:R-:W-:Y:S05]  /*8080*/  BSYNC B1 ;  /* 0x0000000000017941 */ /* 0x000fea0003800000 */
.L_x_211:
        /* <DEDUP_REMOVED lines=9> */
.L_x_215:
[----:B------:R-:W1:Y:S02]  /*8120*/  MUFU.RCP R3, R40 ;  /* 0x0000002800037308 */ /* 0x000e640000001000 */
[----:B-1----:R-:W-:-:S04]  /*8130*/  FFMA R0, R40, R3, -1 ;  /* 0xbf80000028007423 */ /* 0x002fc80000000003 */
[----:B------:R-:W-:-:S04]  /*8140*/  FADD.FTZ R0, -R0, -RZ ;  /* 0x800000ff00007221 */ /* 0x000fc80000010100 */
[----:B------:R-:W-:-:S07]  /*8150*/  FFMA R0, R3, R0, R3 ;  /* 0x0000000003007223 */ /* 0x000fce0000000003 */
.L_x_216:
[----:B------:R-:W-:Y:S05]  /*8160*/  BSYNC B1 ;  /* 0x0000000000017941 */ /* 0x000fea0003800000 */
.L_x_214:
        /* <DEDUP_REMOVED lines=23> */
[----:B------:R-:W-:Y:S01]  /*82e0*/  F2FP.BF16.F32.PACK_AB R36, R65, R36 ;  /* 0x000000244124723e */ /* 0x000fe200000010ff */
[----:B------:R1:W-:Y:S01]  /*82f0*/  STSM.16.M88.4 [R20+0x4200], R8 ;  /* 0x0042000814007844 */ /* 0x0003e20000000200 */
[----:B------:R-:W-:Y:S02]  /*8300*/  F2FP.BF16.F32.PACK_AB R37, R30, R47 ;  /* 0x0000002f1e25723e */ /* 0x000fe400000010ff */
[----:B------:R-:W-:Y:S02]  /*8310*/  F2FP.BF16.F32.PACK_AB R38, R32, R35 ;  /* 0x000000232026723e */ /* 0x000fe400000010ff */
        /* <DEDUP_REMOVED lines=19> */
.L_x_218:
[----:B------:R-:W-:Y:S05]  /*8450*/  BSYNC B0 ;  /* 0x0000000000007941 */ /* 0x000fea0003800000 */
.L_x_217:
        /* <DEDUP_REMOVED lines=8> */
.L_x_221:
[----:B------:R-:W-:-:S04]  /*84e0*/  ULEA UR4, UR36, UR45, 0x3 ;  /* 0x0000002d24047291 */ /* 0x000fc8000f8e183f */
[----:B------:R-:W-:-:S04]  /*84f0*/  UIADD3 UR4, UR4, 0x60, URZ ;  /* 0x0000006004047890 */ /* 0x000fc8000fffe03f */
[----:B------:R-:W-:-:S09]  /*8500*/  UPRMT UR4, UR50, 0x654, UR4 ;  /* 0x0000065432047896 */ /* 0x000fd20008000004 */
[----:B------:R-:W-:Y:S03]  /*8510*/  SYNCS.ARRIVE.TRANS64.RED.A1T0 RZ, [UR4], RZ ;  /* 0x000000ffffff79a7 */ /* 0x000fe60008100404 */
.L_x_220:
[----:B------:R-:W-:Y:S05]  /*8520*/  BSYNC B0 ;  /* 0x0000000000007941 */ /* 0x000fea0003800000 */
.L_x_219:
[----:B------:R-:W-:Y:S01]  /*8530*/  UIADD3 UR4, UR36, 0x1, URZ ;  /* 0x0000000124047890 */ /* 0x000fe2000fffe03f */
[----:B------:R-:W-:Y:S03]  /*8540*/  BSSY B0, `(.L_x_222) ;  /* 0x0000038000007945 */ /* 0x000fe60003800000 */
[----:B------:R-:W-:-:S04]  /*8550*/  UISETP.NE.AND UP0, UPT, UR4, 0x4, UPT ;  /* 0x000000040400788c */ /* 0x000fc8000bf05270 */
[----:B------:R-:W-:Y:S01]  /*8560*/  USEL UR5, UR4, URZ, UP0 ;  /* 0x0000003f04057287 */ /* 0x000fe20008000000 */
[----:B------:R-:W-:Y:S11]  /*8570*/  @P0 BRA `(.L_x_223) ;  /* 0x0000000000d00947 */ /* 0x000ff60003800000 */
[----:B------:R-:W-:-:S13]  /*8580*/  ISETP.NE.AND P2, PT, R160, 0x3, PT ;  /* 0x00000003a000780c */ /* 0x000fda0003f45270 */
[----:B------:R-:W-:Y:S05]  /*8590*/  @!P2 BRA `(.L_x_224) ;  /* 0x000000000004a947 */ /* 0x000fea0003800000 */
[----:B------:R-:W-:Y:S01]  /*85a0*/  BPT.TRAP 0x1 ;  /* 0x000000040000795c */ /* 0x000fe20000300000 */
.L_x_224:
[C---:B------:R-:W-:Y:S01]  /*85b0*/  LEA R3, R12.reuse, UR45, 0x3 ;  /* 0x0000002d0c037c11 */ /* 0x040fe2000f8e18ff */
[----:B------:R-:W-:Y:S01]  /*85c0*/  BSSY B1, `(.L_x_225) ;  /* 0x0000007000017945 */ /* 0x000fe20003800000 */
[----:B------:R-:W-:Y:S02]  /*85d0*/  SHF.L.U32 R0, R7, 0x1f, RZ ;  /* 0x0000001f07007819 */ /* 0x000fe400000006ff */
[----:B------:R-:W-:Y:S02]  /*85e0*/  IADD3 R5, R12, 0x1, RZ ;  /* 0x000000010c057810 */ /* 0x000fe40007ffe0ff */
[----:B------:R-:W1:Y:S02]  /*85f0*/  SYNCS.PHASECHK.TRANS64.TRYWAIT P2, [R3+URZ+0x40], R0 ;  /* 0x00004000030075a7 */ /* 0x000e64000804017f */
[----:B------:R-:W-:-:S04]  /*8600*/  ISETP.NE.AND P3, PT, R5, 0x4, PT ;  /* 0x000000040500780c */ /* 0x000fc80003f65270 */
[----:B------:R-:W-:Y:S01]  /*8610*/  SEL R50, RZ, 0x1, P3 ;  /* 0x00000001ff327807 */ /* 0x000fe20001800000 */
[----:B-1----:R-:W-:Y:S08]  /*8620*/  @!P2 BRA `(.L_x_226) ;  /* 0x000000d40054a947 */ /* 0x002ff00003800000 */
.L_x_620:
[----:B------:R-:W-:Y:S05]  /*8630*/  BSYNC B1 ;  /* 0x0000000000017941 */ /* 0x000fea0003800000 */
.L_x_225:
[----:B------:R-:W-:Y:S05]  /*8640*/  @P1 BRA `(.L_x_227) ;  /* 0x0000000000941947 */ /* 0x000fea0003800000 */
[----:B------:R-:W-:Y:S01]  /*8650*/  LEA R36, R12, R33, 0xd ;  /* 0x000000210c247211 */ /* 0x000fe200078e68ff */
        /* <DEDUP_REMOVED lines=9> */
[----:B--2---:R-:W-:Y:S01]  /*86f0*/  SHF.L.U32 R36, R12, 0x10, RZ ;  /* 0x000000100c247819 */ /* 0x004fe200000006ff */
[----:B------:R-:W-:Y:S01]  /*8700*/  FMUL R21, R153, R26 ;  /* 0x0000001a99157220 */ /* 0x000fe20000400000 */
[----:B------:R-:W-:Y:S02]  /*8710*/  LOP3.LUT R10, R29, 0xffff0000, RZ, 0xc0, !PT ;  /* 0xffff00001d0a7812 */ /* 0x000fe400078ec0ff */
[----:B------:R-:W-:Y:S01]  /*8720*/  LOP3.LUT R30, R30, 0xffff0000, RZ, 0xc0, !PT ;  /* 0xffff00001e1e7812 */ /* 0x000fe200078ec0ff */
[----:B------:R-:W-:Y:S01]  /*8730*/  FMUL R25, R153, R36 ;  /* 0x0000002499197220 */ /* 0x000fe20000400000 */
[----:B------:R-:W-:Y:S01]  /*8740*/  SHF.L.U32 R32, R31, 0x10, RZ ;  /* 0x000000101f207819 */ /* 0x000fe200000006ff */
[----:B------:R-:W-:Y:S01]  /*8750*/  FMUL R23, R153, R10 ;  /* 0x0000000a99177220 */ /* 0x000fe20000400000 */
[----:B------:R-:W-:-:S02]  /*8760*/  LOP3.LUT R34, R31, 0xffff0000, RZ, 0xc0, !PT ;  /* 0xffff00001f227812 */ /* 0x000fc400078ec0ff */
[----:B------:R-:W-:Y:S01]  /*8770*/  LOP3.LUT R12, R12, 0xffff0000, RZ, 0xc0, !PT ;  /* 0xffff00000c0c7812 */ /* 0x000fe200078ec0ff */
[----:B------:R-:W-:Y:S01]  /*8780*/  FMUL R161, R153, R32 ;  /* 0x0000002099a17220 */ /* 0x000fe20000400000 */
        /* <DEDUP_REMOVED lines=15> */
[C---:B------:R-:W-:Y:S01]  /*8880*/  FMUL R31, R153.reuse, R46 ;  /* 0x0000002e991f7220 */ /* 0x040fe20000400000 */
[----:B------:R-:W-:-:S07]  /*8890*/  FMUL R169, R153, R48 ;  /* 0x0000003099a97220 */ /* 0x000fce0000400000 */
.L_x_227:
[----:B------:R-:W-:Y:S02]  /*88a0*/  LOP3.LUT R7, R7, R50, RZ, 0x3c, !PT ;  /* 0x0000003207077212 */ /* 0x000fe400078e3cff */
[----:B------:R-:W-:-:S07]  /*88b0*/  SEL R12, R5, RZ, P3 ;  /* 0x000000ff050c7207 */ /* 0x000fce0001800000 */
.L_x_223:
[----:B------:R-:W-:Y:S05]  /*88c0*/  BSYNC B0 ;  /* 0x0000000000007941 */ /* 0x000fea0003800000 */
.L_x_222:
[----:B------:R-:W-:Y:S01]  /*88d0*/  MOV R54, 0x3bbb989d ;  /* 0x3bbb989d00367802 */ /* 0x000fe20000000f00 */
[C---:B------:R-:W-:Y:S01]  /*88e0*/  FFMA R75, R154.reuse, R75, R23 ;  /* 0x0000004b9a4b7223 */ /* 0x040fe20000000017 */
[C---:B------:R-:W-:Y:S01]  /*88f0*/  FFMA R74, R154.reuse, R74, R157 ;  /* 0x0000004a9a4a7223 */ /* 0x040fe2000000009d */
[----:B------:R-:W-:Y:S02]  /*8900*/  IMAD.MOV.U32 R55, RZ, RZ, 0x437c0000 ;  /* 0x437c0000ff377424 */ /* 0x000fe400078e00ff */
[C---:B------:R-:W-:Y:S01]  /*8910*/  FFMA R73, R154.reuse, R73, R14 ;  /* 0x000000499a497223 */ /* 0x040fe2000000000e */
[----:B------:R-:W-:Y:S01]  /*8920*/  FFMA.SAT R11, -R75, R54, 0.5 ;  /* 0x3f0000004b0b7423 */ /* 0x000fe20000002136 */
[----:B------:R-:W-:Y:S01]  /*8930*/  FFMA R72, R154, R72, R13 ;  /* 0x000000489a487223 */ /* 0x000fe2000000000d */
[----:B------:R-:W-:Y:S01]  /*8940*/  FFMA.SAT R5, -R74, R54, 0.5 ;  /* 0x3f0000004a057423 */ /* 0x000fe20000002136 */
[----:B------:R-:W-:Y:S01]  /*8950*/  FFMA R76, R154, R76, R21 ;  /* 0x0000004c9a4c7223 */ /* 0x000fe20000000015 */
[-C--:B------:R-:W-:Y:S01]  /*8960*/  FFMA.SAT R4, -R73, R54.reuse, 0.5 ;  /* 0x3f00000049047423 */ /* 0x080fe20000002136 */
[-C--:B------:R-:W-:Y:S01]  /*8970*/  FFMA.RM R28, R11, R55.reuse, 12582913 ;  /* 0x4b4000010b1c7423 */ /* 0x080fe20000004037 */
[-C--:B-1----:R-:W-:Y:S01]  /*8980*/  FFMA.SAT R0, -R72, R54.reuse, 0.5 ;  /* 0x3f00000048007423 */ /* 0x082fe20000002136 */
[-C--:B------:R-:W-:Y:S01]  /*8990*/  FFMA.RM R9, R5, R55.reuse, 12582913 ;  /* 0x4b40000105097423 */ /* 0x080fe20000004037 */
[----:B------:R-:W-:Y:S01]  /*89a0*/  FFMA.SAT R30, -R76, R54, 0.5 ;  /* 0x3f0000004c1e7423 */ /* 0x000fe20000002136 */
[-C--:B------:R-:W-:Y:S01]  /*89b0*/  FFMA.RM R4, R4, R55.reuse, 12582913 ;  /* 0x4b40000104047423 */ /* 0x080fe20000004037 */
[----:B------:R-:W-:Y:S01]  /*89c0*/  FADD R26, R28, -12583039 ;  /* 0xcb40007f1c1a7421 */ /* 0x000fe20000000000 */
[----:B------:R-:W-:Y:S01]  /*89d0*/  FFMA.RM R0, R0, R55, 12582913 ;  /* 0x4b40000100007423 */ /* 0x000fe20000004037 */
[----:B------:R-:W-:Y:S01]  /*89e0*/  FADD R5, R9, -12583039 ;  /* 0xcb40007f09057421 */ /* 0x000fe20000000000 */
[----:B------:R-:W-:Y:S01]  /*89f0*/  FFMA R79, R154, R79, R159 ;  /* 0x0000004f9a4f7223 */ /* 0x000fe2000000009f */
[-C--:B------:R-:W-:Y:S01]  /*8a00*/  FFMA.RM R32, R30, R55.reuse, 12582913 ;  /* 0x4b4000011e207423 */ /* 0x080fe20000004037 */
[----:B------:R-:W-:Y:S01]  /*8a10*/  FFMA R78, R154, R78, R161 ;  /* 0x0000004e9a4e7223 */ /* 0x000fe200000000a1 */
[----:B------:R-:W-:Y:S01]  /*8a20*/  FADD R10, R4, -12583039 ;  /* 0xcb40007f040a7421 */ /* 0x000fe20000000000 */
[----:B------:R-:W-:Y:S01]  /*8a30*/  FFMA R30, -R75, 1.4426950216293334961, -R26 ;  /* 0x3fb8aa3b4b1e7823 */ /* 0x000fe2000000091a */
[----:B------:R-:W-:Y:S01]  /*8a40*/  FFMA R80, R154, R80, R25 ;  /* 0x000000509a507223 */ /* 0x000fe20000000019 */
[----:B------:R-:W-:Y:S01]  /*8a50*/  FADD R3, R0, -12583039 ;  /* 0xcb40007f00037421 */ /* 0x000fe20000000000 */
[----:B------:R-:W-:Y:S01]  /*8a60*/  FFMA R11, -R74, 1.4426950216293334961, -R5 ;  /* 0x3fb8aa3b4a0b7823 */ /* 0x000fe20000000905 */
[-C--:B------:R-:W-:Y:S01]  /*8a70*/  FFMA.SAT R38, -R79, R54.reuse, 0.5 ;  /* 0x3f0000004f267423 */ /* 0x080fe20000002136 */
[----:B------:R-:W-:Y:S01]  /*8a80*/  FADD R35, R32, -12583039 ;  /* 0xcb40007f20237421 */ /* 0x000fe20000000000 */
[-C--:B------:R-:W-:Y:S01]  /*8a90*/  FFMA.SAT R36, -R78, R54.reuse, 0.5 ;  /* 0x3f0000004e247423 */ /* 0x080fe20000002136 */
[----:B------:R-:W-:Y:S01]  /*8aa0*/  FFMA R10, -R73, 1.4426950216293334961, -R10 ;  /* 0x3fb8aa3b490a7823 */ /* 0x000fe2000000090a */
[----:B------:R-:W-:Y:S01]  /*8ab0*/  FFMA R30, -R75, 1.925963033500011079e-08, R30 ;  /* 0x32a570604b1e7823 */ /* 0x000fe2000000011e */
[-C--:B------:R-:W-:Y:S01]  /*8ac0*/  FFMA.SAT R39, -R80, R54.reuse, 0.5 ;  /* 0x3f00000050277423 */ /* 0x080fe20000002136 */
[----:B------:R-:W-:Y:S01]  /*8ad0*/  FFMA R3, -R72, 1.4426950216293334961, -R3 ;  /* 0x3fb8aa3b48037823 */ /* 0x000fe20000000903 */
[----:B------:R-:W-:Y:S01]  /*8ae0*/  FFMA R11, -R74, 1.925963033500011079e-08, R11 ;  /* 0x32a570604a0b7823 */ /* 0x000fe2000000010b */
[----:B------:R-:W-:Y:S01]  /*8af0*/  FFMA.RM R38, R38, R55, 12582913 ;  /* 0x4b40000126267423 */ /* 0x000fe20000004037 */
[----:B------:R-:W-:Y:S01]  /*8b00*/  FFMA R81, R154, R81, R163 ;  /* 0x000000519a517223 */ /* 0x000fe200000000a3 */
[-C--:B------:R-:W-:Y:S01]  /*8b10*/  FFMA.RM R36, R36, R55.reuse, 12582913 ;  /* 0x4b40000124247423 */ /* 0x080fe20000004037 */
[----:B------:R-:W-:Y:S01]  /*8b20*/  FFMA R37, -R76, 1.4426950216293334961, -R35 ;  /* 0x3fb8aa3b4c257823 */ /* 0x000fe20000000923 */
[----:B------:R-:W-:Y:S01]  /*8b30*/  FFMA R10, -R73, 1.925963033500011079e-08, R10 ;  /* 0x32a57060490a7823 */ /* 0x000fe2000000010a */
[----:B------:R1:W-:Y:S01]  /*8b40*/  MUFU.EX2 R35, R30 ;  /* 0x0000001e00237308 */ /* 0x0003e20000000800 */
[----:B------:R-:W-:Y:S01]  /*8b50*/  FFMA.RM R41, R39, R55, 12582913 ;  /* 0x4b40000127297423 */ /* 0x000fe20000004037 */
[----:B------:R-:W-:Y:S01]  /*8b60*/  FFMA R3, -R72, 1.925963033500011079e-08, R3 ;  /* 0x32a5706048037823 */ /* 0x000fe20000000103 */
[----:B------:R-:W-:Y:S01]  /*8b70*/  FFMA.SAT R42, -R81, R54, 0.5 ;  /* 0x3f000000512a7423 */ /* 0x000fe20000002136 */
[C---:B------:R-:W-:Y:S01]  /*8b80*/  FFMA R77, R154.reuse, R77, R15 ;  /* 0x0000004d9a4d7223 */ /* 0x040fe2000000000f */
[C---:B------:R-:W-:Y:S01]  /*8b90*/  FFMA R83, R154.reuse, R83, R165 ;  /* 0x000000539a537223 */ /* 0x040fe200000000a5 */
[----:B------:R-:W-:Y:S01]  /*8ba0*/  FFMA R82, R154, R82, R27 ;  /* 0x000000529a527223 */ /* 0x000fe2000000001b */
[----:B------:R-:W-:Y:S01]  /*8bb0*/  FADD R39, R41, -12583039 ;  /* 0xcb40007f29277421 */ /* 0x000fe20000000000 */
[----:B------:R2:W-:Y:S01]  /*8bc0*/  MUFU.EX2 R26, R11 ;  /* 0x0000000b001a7308 */ /* 0x0005e20000000800 */
[----:B-1----:R-:W-:Y:S01]  /*8bd0*/  FADD R30, R38, -12583039 ;  /* 0xcb40007f261e7421 */ /* 0x002fe20000000000 */
[-C--:B------:R-:W-:Y:S01]  /*8be0*/  FFMA.RM R44, R42, R55.reuse, 12582913 ;  /* 0x4b4000012a2c7423 */ /* 0x080fe20000004037 */
[----:B------:R-:W-:Y:S01]  /*8bf0*/  FFMA R84, R154, R84, R29 ;  /* 0x000000549a547223 */ /* 0x000fe2000000001d */
[-C--:B------:R-:W-:Y:S01]  /*8c00*/  FFMA.SAT R34, -R77, R54.reuse, 0.5 ;  /* 0x3f0000004d227423 */ /* 0x080fe20000002136 */
[----:B------:R-:W-:Y:S01]  /*8c10*/  FFMA R40, -R79, 1.4426950216293334961, -R30 ;  /* 0x3fb8aa3b4f287823 */ /* 0x000fe2000000091e */
[-C--:B------:R-:W-:Y:S01]  /*8c20*/  FFMA.SAT R47, -R83, R54.reuse, 0.5 ;  /* 0x3f000000532f7423 */ /* 0x080fe20000002136 */
[-C--:B------:R-:W-:Y:S01]  /*8c30*/  FFMA.SAT R45, -R82, R54.reuse, 0.5 ;  /* 0x3f000000522d7423 */ /* 0x080fe20000002136 */
[----:B------:R1:W3:Y:S01]  /*8c40*/  MUFU.EX2 R5, R10 ;  /* 0x0000000a00057308 */ /* 0x0002e20000000800 */
[----:B--2---:R-:W-:Y:S01]  /*8c50*/  FADD R11, R36, -12583039 ;  /* 0xcb40007f240b7421 */ /* 0x004fe20000000000 */
[----:B------:R-:W-:Y:S01]  /*8c60*/  FFMA R43, -R80, 1.4426950216293334961, -R39 ;  /* 0x3fb8aa3b502b7823 */ /* 0x000fe20000000927 */
[----:B------:R-:W-:Y:S01]  /*8c70*/  FFMA R40, -R79, 1.925963033500011079e-08, R40 ;  /* 0x32a570604f287823 */ /* 0x000fe20000000128 */
[----:B------:R-:W-:Y:S01]  /*8c80*/  FADD R42, R44, -12583039 ;  /* 0xcb40007f2c2a7421 */ /* 0x000fe20000000000 */
[----:B------:R-:W-:Y:S01]  /*8c90*/  FFMA R11, -R78, 1.4426950216293334961, -R11 ;  /* 0x3fb8aa3b4e0b7823 */ /* 0x000fe2000000090b */
[----:B------:R-:W-:Y:S01]  /*8ca0*/  FFMA.SAT R49, -R84, R54, 0.5 ;  /* 0x3f00000054317423 */ /* 0x000fe20000002136 */
[----:B------:R-:W-:Y:S01]  /*8cb0*/  FFMA.RM R34, R34, R55, 12582913 ;  /* 0x4b40000122227423 */ /* 0x000fe20000004037 */
[----:B------:R-:W2:Y:S01]  /*8cc0*/  MUFU.EX2 R3, R3 ;  /* 0x0000000300037308 */ /* 0x000ea20000000800 */
[----:B------:R-:W-:Y:S01]  /*8cd0*/  FFMA R11, -R78, 1.925963033500011079e-08, R11 ;  /* 0x32a570604e0b7823 */ /* 0x000fe2000000010b */
[C---:B------:R-:W-:Y:S01]  /*8ce0*/  FFMA R85, R154.reuse, R85, R167 ;  /* 0x000000559a557223 */ /* 0x040fe200000000a7 */
[----:B------:R-:W-:Y:S01]  /*8cf0*/  FFMA R86, R154, R86, R31 ;  /* 0x000000569a567223 */ /* 0x000fe2000000001f */
[-C--:B------:R-:W-:Y:S01]  /*8d00*/  FFMA.RM R48, R47, R55.reuse, 12582913 ;  /* 0x4b4000012f307423 */ /* 0x080fe20000004037 */
[----:B------:R-:W-:Y:S01]  /*8d10*/  FFMA R37, -R76, 1.925963033500011079e-08, R37 ;  /* 0x32a570604c257823 */ /* 0x000fe20000000125 */
[----:B------:R-:W-:Y:S01]  /*8d20*/  FFMA.RM R46, R45, R55, 12582913 ;  /* 0x4b4000012d2e7423 */ /* 0x000fe20000004037 */
[----:B------:R-:W-:Y:S01]  /*8d30*/  FFMA R87, R154, R87, R169 ;  /* 0x000000579a577223 */ /* 0x000fe200000000a9 */
[----:B------:R-:W-:Y:S01]  /*8d40*/  FFMA R43, -R80, 1.925963033500011079e-08, R43 ;  /* 0x32a57060502b7823 */ /* 0x000fe2000000012b */
[----:B------:R4:W-:Y:S01]  /*8d50*/  MUFU.EX2 R39, R40 ;  /* 0x0000002800277308 */ /* 0x0009e20000000800 */
[----:B------:R-:W-:Y:S01]  /*8d60*/  FFMA R42, -R81, 1.4426950216293334961, -R42 ;  /* 0x3fb8aa3b512a7823 */ /* 0x000fe2000000092a */
[-C--:B------:R-:W-:Y:S01]  /*8d70*/  FFMA.RM R50, R49, R55.reuse, 12582913 ;  /* 0x4b40000131327423 */ /* 0x080fe20000004037 */
[----:B-1----:R-:W-:Y:S01]  /*8d80*/  FADD R10, R34, -12583039 ;  /* 0xcb40007f220a7421 */ /* 0x002fe20000000000 */
[-C--:B------:R-:W-:Y:S01]  /*8d90*/  FFMA.SAT R51, -R85, R54.reuse, 0.5 ;  /* 0x3f00000055337423 */ /* 0x080fe20000002136 */
[-C--:B------:R-:W-:Y:S01]  /*8da0*/  FFMA.SAT R52, -R86, R54.reuse, 0.5 ;  /* 0x3f00000056347423 */ /* 0x080fe20000002136 */
[----:B------:R-:W-:Y:S01]  /*8db0*/  FADD R45, R46, -12583039 ;  /* 0xcb40007f2e2d7421 */ /* 0x000fe20000000000 */
[----:B------:R-:W-:Y:S01]  /*8dc0*/  FFMA.SAT R54, -R87, R54, 0.5 ;  /* 0x3f00000057367423 */ /* 0x000fe20000002136 */
[----:B------:R-:W-:Y:S01]  /*8dd0*/  MUFU.EX2 R30, R11 ;  /* 0x0000000b001e7308 */ /* 0x000fe20000000800 */
[----:B----4-:R-:W-:Y:S01]  /*8de0*/  FADD R40, R48, -12583039 ;  /* 0xcb40007f30287421 */ /* 0x010fe20000000000 */
[----:B------:R-:W-:Y:S01]  /*8df0*/  SHF.L.U32 R4, R4, 0x17, RZ ;  /* 0x0000001704047819 */ /* 0x000fe200000006ff */
[----:B------:R-:W-:Y:S01]  /*8e00*/  FFMA R42, -R81, 1.925963033500011079e-08, R42 ;  /* 0x32a57060512a7823 */ /* 0x000fe2000000012a */
[----:B------:R-:W-:Y:S01]  /*8e10*/  FFMA R10, -R77, 1.4426950216293334961, -R10 ;  /* 0x3fb8aa3b4d0a7823 */ /* 0x000fe2000000090a */
[----:B------:R-:W-:Y:S01]  /*8e20*/  FFMA R40, -R83, 1.4426950216293334961, -R40 ;  /* 0x3fb8aa3b53287823 */ /* 0x000fe20000000928 */
[-C--:B------:R-:W-:Y:S01]  /*8e30*/  FFMA.RM R53, R52, R55.reuse, 12582913 ;  /* 0x4b40000134357423 */ /* 0x080fe20000004037 */
[-C--:B------:R-:W-:Y:S01]  /*8e40*/  FFMA.RM R51, R51, R55.reuse, 12582913 ;  /* 0x4b40000133337423 */ /* 0x080fe20000004037 */
[----:B------:R1:W-:Y:S01]  /*8e50*/  MUFU.EX2 R11, R43 ;  /* 0x0000002b000b7308 */ /* 0x0003e20000000800 */
[----:B------:R-:W-:Y:S01]  /*8e60*/  SHF.L.U32 R0, R0, 0x17, RZ ;  /* 0x0000001700007819 */ /* 0x000fe200000006ff */
[----:B------:R-:W-:Y:S01]  /*8e70*/  FFMA.RM R54, R54, R55, 12582913 ;  /* 0x4b40000136367423 */ /* 0x000fe20000004037 */
[----:B------:R-:W-:Y:S01]  /*8e80*/  FFMA R47, -R82, 1.4426950216293334961, -R45 ;  /* 0x3fb8aa3b522f7823 */ /* 0x000fe2000000092d */
[----:B------:R-:W-:Y:S01]  /*8e90*/  SHF.L.U32 R9, R9, 0x17, RZ ;  /* 0x0000001709097819 */ /* 0x000fe200000006ff */
[----:B---3--:R-:W-:Y:S01]  /*8ea0*/  FFMA R55, R4, R5, 1 ;  /* 0x3f80000004377423 */ /* 0x008fe20000000005 */
[----:B------:R-:W-:Y:S01]  /*8eb0*/  FFMA R10, -R77, 1.925963033500011079e-08, R10 ;  /* 0x32a570604d0a7823 */ /* 0x000fe2000000010a */
[----:B------:R-:W-:Y:S01]  /*8ec0*/  FADD R5, R53, -12583039 ;  /* 0xcb40007f35057421 */ /* 0x000fe20000000000 */
[----:B------:R-:W3:Y:S01]  /*8ed0*/  MUFU.EX2 R37, R37 ;  /* 0x0000002500257308 */ /* 0x000ee20000000800 */
[----:B-1----:R-:W-:Y:S01]  /*8ee0*/  FADD R43, R50, -12583039 ;  /* 0xcb40007f322b7421 */ /* 0x002fe20000000000 */
[----:B------:R-:W-:Y:S01]  /*8ef0*/  FADD R4, R54, -12583039 ;  /* 0xcb40007f36047421 */ /* 0x000fe20000000000 */
[----:B--2---:R-:W-:Y:S01]  /*8f00*/  FFMA R56, R0, R3, 1 ;  /* 0x3f80000000387423 */ /* 0x004fe20000000003 */
[----:B------:R-:W-:Y:S01]  /*8f10*/  FFMA R58, R9, R26, 1 ;  /* 0x3f800000093a7423 */ /* 0x000fe2000000001a */
[----:B------:R-:W-:Y:S01]  /*8f20*/  FFMA R43, -R84, 1.4426950216293334961, -R43 ;  /* 0x3fb8aa3b542b7823 */ /* 0x000fe2000000092b */
[----:B------:R-:W-:Y:S01]  /*8f30*/  FFMA R9, -R86, 1.4426950216293334961, -R5 ;  /* 0x3fb8aa3b56097823 */ /* 0x000fe20000000905 */
[C---:B------:R-:W-:Y:S01]  /*8f40*/  FFMA R4, -R87.reuse, 1.4426950216293334961, -R4 ;  /* 0x3fb8aa3b57047823 */ /* 0x040fe20000000904 */
[----:B------:R1:W-:Y:S01]  /*8f50*/  MUFU.EX2 R45, R42 ;  /* 0x0000002a002d7308 */ /* 0x0003e20000000800 */
[----:B------:R-:W-:Y:S01]  /*8f60*/  FFMA R0, -R84, 1.925963033500011079e-08, R43 ;  /* 0x32a5706054007823 */ /* 0x000fe2000000012b */
[----:B------:R-:W-:Y:S01]  /*8f70*/  FFMA R47, -R82, 1.925963033500011079e-08, R47 ;  /* 0x32a57060522f7823 */ /* 0x000fe2000000012f */
[----:B------:R-:W-:Y:S01]  /*8f80*/  SHF.L.U32 R32, R32, 0x17, RZ ;  /* 0x0000001720207819 */ /* 0x000fe200000006ff */
[----:B------:R-:W-:Y:S01]  /*8f90*/  FFMA R4, -R87, 1.925963033500011079e-08, R4 ;  /* 0x32a5706057047823 */ /* 0x000fe20000000104 */
[----:B------:R-:W-:Y:S01]  /*8fa0*/  SHF.L.U32 R43, R34, 0x17, RZ ;  /* 0x00000017222b7819 */ /* 0x000fe200000006ff */
[----:B------:R-:W-:Y:S01]  /*8fb0*/  IMAD.SHL.U32 R34, R53, 0x800000, RZ ;  /* 0x0080000035227824 */ /* 0x000fe200078e00ff */
[----:B------:R-:W-:Y:S01]  /*8fc0*/  SHF.L.U32 R44, R44, 0x17, RZ ;  /* 0x000000172c2c7819 */ /* 0x000fe200000006ff */
[----:B------:R-:W2:Y:S01]  /*8fd0*/  MUFU.EX2 R10, R10 ;  /* 0x0000000a000a7308 */ /* 0x000ea20000000800 */
[----:B-1----:R-:W-:Y:S01]  /*8fe0*/  FFMA R42, -R83, 1.925963033500011079e-08, R40 ;  /* 0x32a57060532a7823 */ /* 0x002fe20000000128 */
[----:B------:R-:W-:Y:S01]  /*8ff0*/  FADD R40, R51, -12583039 ;  /* 0xcb40007f33287421 */ /* 0x000fe20000000000 */
[----:B---3--:R-:W-:Y:S01]  /*9000*/  FFMA R60, R32, R37, 1 ;  /* 0x3f800000203c7423 */ /* 0x008fe20000000025 */
[----:B------:R-:W-:Y:S01]  /*9010*/  SHF.L.U32 R26, R46, 0x17, RZ ;  /* 0x000000172e1a7819 */ /* 0x000fe200000006ff */
[----:B------:R-:W-:Y:S01]  /*9020*/  BSSY B1, `(.L_x_228) ;  /* 0x000002b000017945 */ /* 0x000fe20003800000 */
[C---:B------:R-:W-:Y:S01]  /*9030*/  FFMA R52, -R85.reuse, 1.4426950216293334961, -R40 ;  /* 0x3fb8aa3b55347823 */ /* 0x040fe20000000928 */
[----:B------:R-:W-:Y:S01]  /*9040*/  SHF.L.U32 R40, R28, 0x17, RZ ;  /* 0x000000171c287819 */ /* 0x000fe200000006ff */
[----:B------:R1:W-:Y:S01]  /*9050*/  MUFU.EX2 R3, R0 ;  /* 0x0000000000037308 */ /* 0x0003e20000000800 */
[----:B------:R-:W-:Y:S01]  /*9060*/  IADD3 R28, R56, 0x1800000, RZ ;  /* 0x01800000381c7810 */ /* 0x000fe20007ffe0ff */
[----:B------:R-:W-:Y:S01]  /*9070*/  FFMA R52, -R85, 1.925963033500011079e-08, R52 ;  /* 0x32a5706055347823 */ /* 0x000fe20000000134 */
[----:B------:R-:W-:Y:S01]  /*9080*/  SHF.L.U32 R32, R51, 0x17, RZ ;  /* 0x0000001733207819 */ /* 0x000fe200000006ff */
[----:B------:R-:W-:Y:S01]  /*9090*/  FFMA R40, R40, R35, 1 ;  /* 0x3f80000028287423 */ /* 0x000fe20000000023 */
[----:B------:R-:W-:-:S02]  /*90a0*/  LOP3.LUT R28, R28, 0x7f800000, RZ, 0xc0, !PT ;  /* 0x7f8000001c1c7812 */ /* 0x000fc400078ec0ff */
[----:B------:R-:W-:Y:S01]  /*90b0*/  SHF.L.U32 R54, R54, 0x17, RZ ;  /* 0x0000001736367819 */ /* 0x000fe200000006ff */
[----:B------:R-:W3:Y:S01]  /*90c0*/  MUFU.EX2 R47, R47 ;  /* 0x0000002f002f7308 */ /* 0x000ee20000000800 */
[----:B-1----:R-:W-:Y:S01]  /*90d0*/  FFMA R0, -R86, 1.925963033500011079e-08, R9 ;  /* 0x32a5706056007823 */ /* 0x002fe20000000109 */
[----:B------:R-:W-:Y:S01]  /*90e0*/  ISETP.GT.U32.AND P2, PT, R28, 0x1ffffff, PT ;  /* 0x01ffffff1c00780c */ /* 0x000fe20003f44070 */
[----:B--2---:R-:W-:Y:S01]  /*90f0*/  FFMA R43, R43, R10, 1 ;  /* 0x3f8000002b2b7423 */ /* 0x004fe2000000000a */
[----:B------:R-:W-:Y:S02]  /*9100*/  SHF.L.U32 R9, R36, 0x17, RZ ;  /* 0x0000001724097819 */ /* 0x000fe400000006ff */
[----:B------:R-:W-:Y:S02]  /*9110*/  SHF.L.U32 R10, R41, 0x17, RZ ;  /* 0x00000017290a7819 */ /* 0x000fe400000006ff */
[----:B------:R-:W1:Y:S01]  /*9120*/  MUFU.EX2 R35, R0 ;  /* 0x0000000000237308 */ /* 0x000e620000000800 */
[----:B------:R-:W-:Y:S01]  /*9130*/  FFMA R9, R9, R30, 1 ;  /* 0x3f80000009097423 */ /* 0x000fe2000000001e */
[----:B------:R-:W-:Y:S01]  /*9140*/  SHF.L.U32 R28, R48, 0x17, RZ ;  /* 0x00000017301c7819 */ /* 0x000fe200000006ff */
[----:B------:R-:W-:Y:S01]  /*9150*/  FFMA R10, R10, R11, 1 ;  /* 0x3f8000000a0a7423 */ /* 0x000fe2000000000b */
[----:B------:R-:W-:Y:S01]  /*9160*/  SHF.L.U32 R30, R50, 0x17, RZ ;  /* 0x00000017321e7819 */ /* 0x000fe200000006ff */
[----:B------:R-:W-:-:S03]  /*9170*/  FFMA R11, R44, R45, 1 ;  /* 0x3f8000002c0b7423 */ /* 0x000fc6000000002d */
[----:B------:R2:W4:Y:S01]  /*9180*/  MUFU.EX2 R49, R42 ;  /* 0x0000002a00317308 */ /* 0x0005220000000800 */
[----:B---3--:R-:W-:Y:S01]  /*9190*/  FFMA R26, R26, R47, 1 ;  /* 0x3f8000001a1a7423 */ /* 0x008fe2000000002f */
[----:B------:R-:W-:-:S06]  /*91a0*/  FFMA R30, R30, R3, 1 ;  /* 0x3f8000001e1e7423 */ /* 0x000fcc0000000003 */
[----:B------:R-:W3:Y:S01]  /*91b0*/  MUFU.EX2 R5, R52 ;  /* 0x0000003400057308 */ /* 0x000ee20000000800 */
[----:B--2---:R-:W-:Y:S02]  /*91c0*/  IMAD.SHL.U32 R42, R38, 0x800000, RZ ;  /* 0x00800000262a7824 */ /* 0x004fe400078e00ff */
[----:B-1----:R-:W-:Y:S02]  /*91d0*/  FFMA R34, R34, R35, 1 ;  /* 0x3f80000022227423 */ /* 0x002fe40000000023 */
[----:B------:R-:W-:-:S03]  /*91e0*/  FFMA R42, R42, R39, 1 ;  /* 0x3f8000002a2a7423 */ /* 0x000fc60000000027 */
[----:B------:R-:W1:Y:S01]  /*91f0*/  MUFU.EX2 R37, R4 ;  /* 0x0000000400257308 */ /* 0x000e620000000800 */
[----:B----4-:R-:W-:Y:S01]  /*9200*/  FFMA R28, R28, R49, 1 ;  /* 0x3f8000001c1c7423 */ /* 0x010fe20000000031 */
        /* <DEDUP_REMOVED lines=8> */
.L_x_229:
[----:B------:R-:W1:Y:S02]  /*9290*/  MUFU.RCP R37, R56 ;  /* 0x0000003800257308 */ /* 0x000e640000001000 */
[----:B-1----:R-:W-:-:S04]  /*92a0*/  FFMA R0, R56, R37, -1 ;  /* 0xbf80000038007423 */ /* 0x002fc80000000025 */
[----:B------:R-:W-:-:S04]  /*92b0*/  FADD.FTZ R0, -R0, -RZ ;  /* 0x800000ff00007221 */ /* 0x000fc80000010100 */
[----:B------:R-:W-:-:S07]  /*92c0*/  FFMA R37, R37, R0, R37 ;  /* 0x0000000025257223 */ /* 0x000fce0000000025 */
.L_x_230:
[----:B------:R-:W-:Y:S05]  /*92d0*/  BSYNC B1 ;  /* 0x0000000000017941 */ /* 0x000fea0003800000 */
.L_x_228:
        /* <DEDUP_REMOVED lines=10> */
.L_x_232:
[----:B------:R-:W1:Y:S02]  /*9380*/  MUFU.RCP R36, R55 ;  /* 0x0000003700247308 */ /* 0x000e640000001000 */
[----:B-1----:R-:W-:-:S04]  /*9390*/  FFMA R0, R55, R36, -1 ;  /* 0xbf80000037007423 */ /* 0x002fc80000000024 */
[----:B------:R-:W-:-:S04]  /*93a0*/  FADD.FTZ R3, -R0, -RZ ;  /* 0x800000ff00037221 */ /* 0x000fc80000010100 */
[----:B------:R-:W-:-:S07]  /*93b0*/  FFMA R36, R36, R3, R36 ;  /* 0x0000000324247223 */ /* 0x000fce0000000024 */
.L_x_233:
[----:B------:R-:W-:Y:S05]  /*93c0*/  BSYNC B1 ;  /* 0x0000000000017941 */ /* 0x000fea0003800000 */
.L_x_231:
        /* <DEDUP_REMOVED lines=10> */
.L_x_235:
[----:B------:R-:W1:Y:S02]  /*9470*/  MUFU.RCP R39, R58 ;  /* 0x0000003a00277308 */ /* 0x000e640000001000 */
[----:B-1----:R-:W-:-:S04]  /*9480*/  FFMA R0, R58, R39, -1 ;  /* 0xbf8000003a007423 */ /* 0x002fc80000000027 */
[----:B------:R-:W-:-:S04]  /*9490*/  FADD.FTZ R0, -R0, -RZ ;  /* 0x800000ff00007221 */ /* 0x000fc80000010100 */
[----:B------:R-:W-:-:S07]  /*94a0*/  FFMA R39, R39, R0, R39 ;  /* 0x0000000027277223 */ /* 0x000fce0000000027 */
.L_x_236:
[----:B------:R-:W-:Y:S05]  /*94b0*/  BSYNC B1 ;  /* 0x0000000000017941 */ /* 0x000fea0003800000 */
.L_x_234:
        /* <DEDUP_REMOVED lines=10> */
.L_x_238:
[----:B------:R-:W1:Y:S02]  /*9560*/  MUFU.RCP R3, R40 ;  /* 0x0000002800037308 */ /* 0x000e640000001000 */
[----:B-1----:R-:W-:-:S04]  /*9570*/  FFMA R0, R40, R3, -1 ;  /* 0xbf80000028007423 */ /* 0x002fc80000000003 */
[----:B------:R-:W-:-:S04]  /*9580*/  FADD.FTZ R0, -R0, -RZ ;  /* 0x800000ff00007221 */ /* 0x000fc80000010100 */
[----:B------:R-:W-:-:S07]  /*9590*/  FFMA R38, R3, R0, R3 ;  /* 0x0000000003267223 */ /* 0x000fce0000000003 */
.L_x_239:
[----:B------:R-:W-:Y:S05]  /*95a0*/  BSYNC B1 ;  /* 0x0000000000017941 */ /* 0x000fea0003800000 */
.L_x_237:
        /* <DEDUP_REMOVED lines=10> */
.L_x_241:
[----:B------:R-:W1:Y:S02]  /*9650*/  MUFU.RCP R41, R60 ;  /* 0x0000003c00297308 */ /* 0x000e640000001000 */
[----:B-1----:R-:W-:-:S04]  /*9660*/  FFMA R0, R60, R41, -1 ;  /* 0xbf8000003c007423 */ /* 0x002fc80000000029 */
[----:B------:R-:W-:-:S04]  /*9670*/  FADD.FTZ R0, -R0, -RZ ;  /* 0x800000ff00007221 */ /* 0x000fc80000010100 */
[----:B------:R-:W-:-:S07]  /*9680*/  FFMA R41, R41, R0, R41 ;  /* 0x0000000029297223 */ /* 0x000fce0000000029 */
.L_x_242:
[----:B------:R-:W-:Y:S05]  /*9690*/  BSYNC B1 ;  /* 0x0000000000017941 */ /* 0x000fea0003800000 */
.L_x_240:
        /* <DEDUP_REMOVED lines=10> */
.L_x_244:
[----:B------:R-:W1:Y:S02]  /*9740*/  MUFU.RCP R40, R43 ;  /* 0x0000002b00287308 */ /* 0x000e640000001000 */
[----:B-1----:R-:W-:-:S04]  /*9750*/  FFMA R0, R43, R40, -1 ;  /* 0xbf8000002b007423 */ /* 0x002fc80000000028 */
[----:B------:R-:W-:-:S04]  /*9760*/  FADD.FTZ R3, -R0, -RZ ;  /* 0x800000ff00037221 */ /* 0x000fc80000010100 */
[----:B------:R-:W-:-:S07]  /*9770*/  FFMA R40, R40, R3, R40 ;  /* 0x0000000328287223 */ /* 0x000fce0000000028 */
.L_x_245:
[----:B------:R-:W-:Y:S05]  /*9780*/  BSYNC B1 ;  /* 0x0000000000017941 */ /* 0x000fea0003800000 */
.L_x_243:
        /* <DEDUP_REMOVED lines=10> */
.L_x_247:
[----:B------:R-:W1:Y:S02]  /*9830*/  MUFU.RCP R0, R9 ;  /* 0x0000000900007308 */ /* 0x000e640000001000 */
[----:B-1----:R-:W-:-:S04]  /*9840*/  FFMA R3, R9, R0, -1 ;  /* 0xbf80000009037423 */ /* 0x002fc80000000000 */
[----:B------:R-:W-:-:S04]  /*9850*/  FADD.FTZ R3, -R3, -RZ ;  /* 0x800000ff03037221 */ /* 0x000fc80000010100 */
[----:B------:R-:W-:-:S07]  /*9860*/  FFMA R43, R0, R3, R0 ;  /* 0x00000003002b7223 */ /* 0x000fce0000000000 */
.L_x_248:
[----:B------:R-:W-:Y:S05]  /*9870*/  BSYNC B1 ;  /* 0x0000000000017941 */ /* 0x000fea0003800000 */
.L_x_246:
        /* <DEDUP_REMOVED lines=10> */
.L_x_250:
[----:B------:R-:W1:Y:S02]  /*9920*/  MUFU.RCP R3, R42 ;  /* 0x0000002a00037308 */ /* 0x000e640000001000 */
[----:B-1----:R-:W-:-:S04]  /*9930*/  FFMA R0, R42, R3, -1 ;  /* 0xbf8000002a007423 */ /* 0x002fc80000000003 */
[----:B------:R-:W-:-:S04]  /*9940*/  FADD.FTZ R0, -R0, -RZ ;  /* 0x800000ff00007221 */ /* 0x000fc80000010100 */
[----:B------:R-:W-:-:S07]  /*9950*/  FFMA R44, R3, R0, R3 ;  /* 0x00000000032c7223 */ /* 0x000fce0000000003 */
.L_x_251:
[----:B------:R-:W-:Y:S05]  /*9960*/  BSYNC B1 ;  /* 0x0000000000017941 */ /* 0x000fea0003800000 */
.L_x_249:
        /* <DEDUP_REMOVED lines=10> */
.L_x_253:
[----:B------:R-:W1:Y:S02]  /*9a10*/  MUFU.RCP R9, R10 ;  /* 0x0000000a00097308 */ /* 0x000e640000001000 */
[----:B-1----:R-:W-:-:S04]  /*9a20*/  FFMA R0, R10, R9, -1 ;  /* 0xbf8000000a007423 */ /* 0x002fc80000000009 */
[----:B------:R-:W-:-:S04]  /*9a30*/  FADD.FTZ R0, -R0, -RZ ;  /* 0x800000ff00007221 */ /* 0x000fc80000010100 */
[----:B------:R-:W-:-:S07]  /*9a40*/  FFMA R9, R9, R0, R9 ;  /* 0x0000000009097223 */ /* 0x000fce0000000009 */
.L_x_254:
[----:B------:R-:W-:Y:S05]  /*9a50*/  BSYNC B1 ;  /* 0x0000000000017941 */ /* 0x000fea0003800000 */
.L_x_252:
        /* <DEDUP_REMOVED lines=10> */
.L_x_256:
[----:B------:R-:W1:Y:S02]  /*9b00*/  MUFU.RCP R10, R11 ;  /* 0x0000000b000a7308 */ /* 0x000e640000001000 */
[----:B-1----:R-:W-:-:S04]  /*9b10*/  FFMA R0, R11, R10, -1 ;  /* 0xbf8000000b007423 */ /* 0x002fc8000000000a */
[----:B------:R-:W-:-:S04]  /*9b20*/  FADD.FTZ R3, -R0, -RZ ;  /* 0x800000ff00037221 */ /* 0x000fc80000010100 */
[----:B------:R-:W-:-:S07]  /*9b30*/  FFMA R10, R10, R3, R10 ;  /* 0x000000030a0a7223 */ /* 0x000fce000000000a */
.L_x_257:
[----:B------:R-:W-:Y:S05]  /*9b40*/  BSYNC B1 ;  /* 0x0000000000017941 */ /* 0x000fea0003800000 */
.L_x_255:
        /* <DEDUP_REMOVED lines=10> */
.L_x_259:
[----:B------:R-:W1:Y:S02]  /*9bf0*/  MUFU.RCP R11, R26 ;  /* 0x0000001a000b7308 */ /* 0x000e640000001000 */
[----:B-1----:R-:W-:-:S04]  /*9c00*/  FFMA R0, R26, R11, -1 ;  /* 0xbf8000001a007423 */ /* 0x002fc8000000000b */
[----:B------:R-:W-:-:S04]  /*9c10*/  FADD.FTZ R0, -R0, -RZ ;  /* 0x800000ff00007221 */ /* 0x000fc80000010100 */
[----:B------:R-:W-:-:S07]  /*9c20*/  FFMA R11, R11, R0, R11 ;  /* 0x000000000b0b7223 */ /* 0x000fce000000000b */
.L_x_260:
[----:B------:R-:W-:Y:S05]  /*9c30*/  BSYNC B1 ;  /* 0x0000000000017941 */ /* 0x000fea0003800000 */
.L_x_258:
        /* <DEDUP_REMOVED lines=10> */
.L_x_262:
[----:B------:R-:W1:Y:S02]  /*9ce0*/  MUFU.RCP R3, R28 ;  /* 0x0000001c00037308 */ /* 0x000e640000001000 */
[----:B-1----:R-:W-:-:S04]  /*9cf0*/  FFMA R0, R28, R3, -1 ;  /* 0xbf8000001c007423 */ /* 0x002fc80000000003 */
[----:B------:R-:W-:-:S04]  /*9d00*/  FADD.FTZ R0, -R0, -RZ ;  /* 0x800000ff00007221 */ /* 0x000fc80000010100 */
[----:B------:R-:W-:-:S07]  /*9d10*/  FFMA R26, R3, R0, R3 ;  /* 0x00000000031a7223 */ /* 0x000fce0000000003 */
.L_x_263:
[----:B------:R-:W-:Y:S05]  /*9d20*/  BSYNC B1 ;  /* 0x0000000000017941 */ /* 0x000fea0003800000 */
.L_x_261:
        /* <DEDUP_REMOVED lines=10> */
.L_x_265:
[----:B------:R-:W1:Y:S02]  /*9dd0*/  MUFU.RCP R45, R30 ;  /* 0x0000001e002d7308 */ /* 0x000e640000001000 */
[----:B-1----:R-:W-:-:S04]  /*9de0*/  FFMA R0, R30, R45, -1 ;  /* 0xbf8000001e007423 */ /* 0x002fc8000000002d */
[----:B------:R-:W-:-:S04]  /*9df0*/  FADD.FTZ R0, -R0, -RZ ;  /* 0x800000ff00007221 */ /* 0x000fc80000010100 */
[----:B------:R-:W-:-:S07]  /*9e00*/  FFMA R45, R45, R0, R45 ;  /* 0x000000002d2d7223 */ /* 0x000fce000000002d */
.L_x_266:
[----:B------:R-:W-:Y:S05]  /*9e10*/  BSYNC B1 ;  /* 0x0000000000017941 */ /* 0x000fea0003800000 */
.L_x_264:
        /* <DEDUP_REMOVED lines=10> */
.L_x_268:
[----:B------:R-:W1:Y:S02]  /*9ec0*/  MUFU.RCP R3, R32 ;  /* 0x0000002000037308 */ /* 0x000e640000001000 */
[----:B-1----:R-:W-:-:S04]  /*9ed0*/  FFMA R0, R32, R3, -1 ;  /* 0xbf80000020007423 */ /* 0x002fc80000000003 */
[----:B------:R-:W-:-:S04]  /*9ee0*/  FADD.FTZ R0, -R0, -RZ ;  /* 0x800000ff00007221 */ /* 0x000fc80000010100 */
[----:B------:R-:W-:-:S07]  /*9ef0*/  FFMA R28, R3, R0, R3 ;  /* 0x00000000031c7223 */ /* 0x000fce0000000003 */
.L_x_269:
[----:B------:R-:W-:Y:S05]  /*9f00*/  BSYNC B1 ;  /* 0x0000000000017941 */ /* 0x000fea0003800000 */
.L_x_267:
        /* <DEDUP_REMOVED lines=10> */
.L_x_271:
[----:B------:R-:W1:Y:S02]  /*9fb0*/  MUFU.RCP R47, R34 ;  /* 0x00000022002f7308 */ /* 0x000e640000001000 */
[----:B-1----:R-:W-:-:S04]  /*9fc0*/  FFMA R0, R34, R47, -1 ;  /* 0xbf80000022007423 */ /* 0x002fc8000000002f */
[----:B------:R-:W-:-:S04]  /*9fd0*/  FADD.FTZ R0, -R0, -RZ ;  /* 0x800000ff00007221 */ /* 0x000fc80000010100 */
[----:B------:R-:W-:-:S07]  /*9fe0*/  FFMA R47, R47, R0, R47 ;  /* 0x000000002f2f7223 */ /* 0x000fce000000002f */
.L_x_272:
[----:B------:R-:W-:Y:S05]  /*9ff0*/  BSYNC B1 ;  /* 0x0000000000017941 */ /* 0x000fea0003800000 */
.L_x_270:
        /* <DEDUP_REMOVED lines=9> */
.L_x_274:
[----:B------:R-:W1:Y:S02]  /*a090*/  MUFU.RCP R0, R35 ;  /* 0x0000002300007308 */ /* 0x000e640000001000 */
[----:B-1----:R-:W-:-:S04]  /*a0a0*/  FFMA R3, R35, R0, -1 ;  /* 0xbf80000023037423 */ /* 0x002fc80000000000 */
[----:B------:R-:W-:-:S04]  /*a0b0*/  FADD.FTZ R3, -R3, -RZ ;  /* 0x800000ff03037221 */ /* 0x000fc80000010100 */
[----:B------:R-:W-:-:S07]  /*a0c0*/  FFMA R0, R0, R3, R0 ;  /* 0x0000000300007223 */ /* 0x000fce0000000000 */
.L_x_275:
[----:B------:R-:W-:Y:S05]  /*a0d0*/  BSYNC B1 ;  /* 0x0000000000017941 */ /* 0x000fea0003800000 */
.L_x_273:
        /* <DEDUP_REMOVED lines=22> */
[----:B------:R-:W-:Y:S01]  /*a240*/  F2FP.BF16.F32.PACK_AB R43, R0, R47 ;  /* 0x0000002f002b723e */ /* 0x000fe200000010ff */
[----:B------:R-:W-:Y:S01]  /*a250*/  IMAD R0, R155, 0x2, R20 ;  /* 0x000000029b007824 */ /* 0x000fe200078e0214 */
[----:B------:R-:W-:Y:S01]  /*a260*/  F2FP.BF16.F32.PACK_AB R40, R10, R9 ;  /* 0x000000090a28723e */ /* 0x000fe200000010ff */
[----:B------:R1:W-:Y:S01]  /*a270*/  STSM.16.M88.4 [R20+0x6200], R36 ;  /* 0x0062002414007844 */ /* 0x0003e20000000200 */
[----:B------:R-:W-:Y:S02]  /*a280*/  F2FP.BF16.F32.PACK_AB R41, R26, R11 ;  /* 0x0000000b1a29723e */ /* 0x000fe400000010ff */
[----:B------:R-:W-:-:S05]  /*a290*/  F2FP.BF16.F32.PACK_AB R42, R85, R42 ;  /* 0x0000002a552a723e */ /* 0x000fca00000010ff */
        /* <DEDUP_REMOVED lines=18> */
.L_x_277:
[----:B------:R-:W-:Y:S05]  /*a3c0*/  BSYNC B0 ;  /* 0x0000000000007941 */ /* 0x000fea0003800000 */
.L_x_276:
        /* <DEDUP_REMOVED lines=8> */
.L_x_280:
[----:B------:R-:W-:-:S04]  /*a450*/  ULEA UR4, UR5, UR45, 0x3 ;  /* 0x0000002d05047291 */ /* 0x000fc8000f8e183f */
[----:B------:R-:W-:-:S04]  /*a460*/  UIADD3 UR4, UR4, 0x60, URZ ;  /* 0x0000006004047890 */ /* 0x000fc8000fffe03f */
[----:B------:R-:W-:-:S09]  /*a470*/  UPRMT UR4, UR50, 0x654, UR4 ;  /* 0x0000065432047896 */ /* 0x000fd20008000004 */
[----:B------:R-:W-:Y:S03]  /*a480*/  SYNCS.ARRIVE.TRANS64.RED.A1T0 RZ, [UR4], RZ ;  /* 0x000000ffffff79a7 */ /* 0x000fe60008100404 */
.L_x_279:
[----:B------:R-:W-:Y:S05]  /*a490*/  BSYNC B0 ;  /* 0x0000000000007941 */ /* 0x000fea0003800000 */
.L_x_278:
        /* <DEDUP_REMOVED lines=8> */
.L_x_283:
        /* <DEDUP_REMOVED lines=8> */
.L_x_621:
[----:B------:R-:W-:Y:S05]  /*a5a0*/  BSYNC B1 ;  /* 0x0000000000017941 */ /* 0x000fea0003800000 */
.L_x_284:
        /* <DEDUP_REMOVED lines=8> */
[----:B------:R-:W-:-:S02]  /*a630*/  LOP3.LUT R12, R12, 0xffff0000, RZ, 0xc0, !PT ;  /* 0xffff00000c0c7812 */ /* 0x000fc400078ec0ff */
[----:B------:R-:W-:Y:S01]  /*a640*/  SHF.L.U32 R4, R13, 0x10, RZ ;  /* 0x000000100d047819 */ /* 0x000fe200000006ff */
[C---:B------:R-:W-:Y:S01]  /*a650*/  FMUL R21, R153.reuse, R26 ;  /* 0x0000001a99157220 */ /* 0x040fe20000400000 */
[----:B--2---:R-:W-:Y:S02]  /*a660*/  SHF.L.U32 R34, R36, 0x10, RZ ;  /* 0x0000001024227819 */ /* 0x004fe400000006ff */
        /* <DEDUP_REMOVED lines=26> */
.L_x_286:
[----:B------:R-:W-:Y:S02]  /*a810*/  LOP3.LUT R7, R7, R50, RZ, 0x3c, !PT ;  /* 0x0000003207077212 */ /* 0x000fe400078e3cff */
[----:B------:R-:W-:-:S07]  /*a820*/  SEL R12, R5, RZ, P3 ;  /* 0x000000ff050c7207 */ /* 0x000fce0001800000 */
.L_x_282:
[----:B------:R-:W-:Y:S05]  /*a830*/  BSYNC B0 ;  /* 0x0000000000007941 */ /* 0x000fea0003800000 */
.L_x_281:
[----:B------:R-:W-:Y:S01]  /*a840*/  MOV R54, 0x3bbb989d ;  /* 0x3bbb989d00367802 */ /* 0x000fe20000000f00 */
[C---:B------:R-:W-:Y:S01]  /*a850*/  FFMA R88, R154.reuse, R88, R13 ;  /* 0x000000589a587223 */ /* 0x040fe2000000000d */
[----:B------:R-:W-:Y:S01]  /*a860*/  MOV R55, 0x437c0000 ;  /* 0x437c000000377802 */ /* 0x000fe20000000f00 */
[C---:B------:R-:W-:Y:S01]  /*a870*/  FFMA R89, R154.reuse, R89, R14 ;  /* 0x000000599a597223 */ /* 0x040fe2000000000e */
[----:B------:R-:W-:Y:S01]  /*a880*/  FFMA R91, R154, R91, R23 ;  /* 0x0000005b9a5b7223 */ /* 0x000fe20000000017 */
[----:B-1----:R-:W-:Y:S01]  /*a890*/  FFMA.SAT R0, -R88, R54, 0.5 ;  /* 0x3f00000058007423 */ /* 0x002fe20000002136 */
[----:B------:R-:W-:Y:S01]  /*a8a0*/  FFMA R90, R154, R90, R157 ;  /* 0x0000005a9a5a7223 */ /* 0x000fe2000000009d */
[-C--:B------:R-:W-:Y:S01]  /*a8b0*/  FFMA.SAT R4, -R89, R54.reuse, 0.5 ;  /* 0x3f00000059047423 */ /* 0x080fe20000002136 */
[-C--:B------:R-:W-:Y:S01]  /*a8c0*/  FFMA.SAT R26, -R91, R54.reuse, 0.5 ;  /* 0x3f0000005b1a7423 */ /* 0x080fe20000002136 */
[-C--:B------:R-:W-:Y:S01]  /*a8d0*/  FFMA.RM R0, R0, R55.reuse, 12582913 ;  /* 0x4b40000100007423 */ /* 0x080fe20000004037 */
[----:B------:R-:W-:Y:S01]  /*a8e0*/  FFMA.SAT R5, -R90, R54, 0.5 ;  /* 0x3f0000005a057423 */ /* 0x000fe20000002136 */
[-C--:B------:R-:W-:Y:S01]  /*a8f0*/  FFMA.RM R4, R4, R55.reuse, 12582913 ;  /* 0x4b40000104047423 */ /* 0x080fe20000004037 */
[----:B------:R-:W-:Y:S01]  /*a900*/  FFMA R92, R154, R92, R21 ;  /* 0x0000005c9a5c7223 */ /* 0x000fe20000000015 */
[----:B------:R-:W-:Y:S01]  /*a910*/  FADD R3, R0, -12583039 ;  /* 0xcb40007f00037421 */ /* 0x000fe20000000000 */
[-C--:B------:R-:W-:Y:S01]  /*a920*/  FFMA.RM R28, R26, R55.reuse, 12582913 ;  /* 0x4b4000011a1c7423 */ /* 0x080fe20000004037 */
[----:B------:R-:W-:Y:S01]  /*a930*/  FADD R10, R4, -12583039 ;  /* 0xcb40007f040a7421 */ /* 0x000fe20000000000 */
[----:B------:R-:W-:Y:S01]  /*a940*/  FFMA.RM R11, R5, R55, 12582913 ;  /* 0x4b400001050b7423 */ /* 0x000fe20000004037 */
[----:B------:R-:W-:Y:S01]  /*a950*/  FFMA R3, -R88, 1.4426950216293334961, -R3 ;  /* 0x3fb8aa3b58037823 */ /* 0x000fe20000000903 */
[-C--:B------:R-:W-:Y:S01]  /*a960*/  FFMA.SAT R30, -R92, R54.reuse, 0.5 ;  /* 0x3f0000005c1e7423 */ /* 0x080fe20000002136 */
[----:B------:R-:W-:Y:S01]  /*a970*/  FFMA R10, -R89, 1.4426950216293334961, -R10 ;  /* 0x3fb8aa3b590a7823 */ /* 0x000fe2000000090a */
[----:B------:R-:W-:Y:S01]  /*a980*/  FADD R26, R28, -12583039 ;  /* 0xcb40007f1c1a7421 */ /* 0x000fe20000000000 */
[----:B------:R-:W-:Y:S01]  /*a990*/  FFMA R3, -R88, 1.925963033500011079e-08, R3 ;  /* 0x32a5706058037823 */ /* 0x000fe20000000103 */
[C---:B------:R-:W-:Y:S01]  /*a9a0*/  FFMA R93, R154.reuse, R93, R15 ;  /* 0x0000005d9a5d7223 */ /* 0x040fe2000000000f */
[----:B------:R-:W-:Y:S01]  /*a9b0*/  FFMA R95, R154, R95, R159 ;  /* 0x0000005f9a5f7223 */ /* 0x000fe2000000009f */
[----:B------:R-:W-:Y:S01]  /*a9c0*/  FADD R5, R11, -12583039 ;  /* 0xcb40007f0b057421 */ /* 0x000fe20000000000 */
[----:B------:R-:W-:Y:S01]  /*a9d0*/  FFMA.RM R32, R30, R55, 12582913 ;  /* 0x4b4000011e207423 */ /* 0x000fe20000004037 */
[----:B------:R-:W-:Y:S01]  /*a9e0*/  FFMA R10, -R89, 1.925963033500011079e-08, R10 ;  /* 0x32a57060590a7823 */ /* 0x000fe2000000010a */
[----:B------:R-:W1:Y:S01]  /*a9f0*/  MUFU.EX2 R3, R3 ;  /* 0x0000000300037308 */ /* 0x000e620000000800 */
[----:B------:R-:W-:Y:S01]  /*aa00*/  FFMA R30, -R91, 1.4426950216293334961, -R26 ;  /* 0x3fb8aa3b5b1e7823 */ /* 0x000fe2000000091a */
[-C--:B------:R-:W-:Y:S01]  /*aa10*/  FFMA.SAT R34, -R93, R54.reuse, 0.5 ;  /* 0x3f0000005d227423 */ /* 0x080fe20000002136 */
[----:B------:R-:W-:Y:S01]  /*aa20*/  FFMA.SAT R38, -R95, R54, 0.5 ;  /* 0x3f0000005f267423 */ /* 0x000fe20000002136 */
[----:B------:R-:W-:Y:S01]  /*aa30*/  FADD R37, R32, -12583039 ;  /* 0xcb40007f20257421 */ /* 0x000fe20000000000 */
[----:B------:R-:W-:Y:S01]  /*aa40*/  FFMA R35, -R90, 1.4426950216293334961, -R5 ;  /* 0x3fb8aa3b5a237823 */ /* 0x000fe20000000905 */
[C---:B------:R-:W-:Y:S01]  /*aa50*/  FFMA R94, R154.reuse, R94, R161 ;  /* 0x0000005e9a5e7223 */ /* 0x040fe200000000a1 */
[C---:B------:R-:W-:Y:S01]  /*aa60*/  FFMA R96, R154.reuse, R96, R25 ;  /* 0x000000609a607223 */ /* 0x040fe20000000019 */
[----:B------:R-:W-:Y:S01]  /*aa70*/  FFMA R101, R154, R101, R167 ;  /* 0x000000659a657223 */ /* 0x000fe200000000a7 */
[----:B------:R2:W3:Y:S01]  /*aa80*/  MUFU.EX2 R5, R10 ;  /* 0x0000000a00057308 */ /* 0x0004e20000000800 */
[----:B------:R-:W-:Y:S01]  /*aa90*/  FFMA R30, -R91, 1.925963033500011079e-08, R30 ;  /* 0x32a570605b1e7823 */ /* 0x000fe2000000011e */
[-C--:B------:R-:W-:Y:S01]  /*aaa0*/  FFMA.RM R34, R34, R55.reuse, 12582913 ;  /* 0x4b40000122227423 */ /* 0x080fe20000004037 */
[----:B------:R-:W-:Y:S01]  /*aab0*/  FFMA.RM R38, R38, R55, 12582913 ;  /* 0x4b40000126267423 */ /* 0x000fe20000004037 */
[----:B------:R-:W-:Y:S01]  /*aac0*/  FFMA R39, -R92, 1.4426950216293334961, -R37 ;  /* 0x3fb8aa3b5c277823 */ /* 0x000fe20000000925 */
[-C--:B------:R-:W-:Y:S01]  /*aad0*/  FFMA.SAT R36, -R94, R54.reuse, 0.5 ;  /* 0x3f0000005e247423 */ /* 0x080fe20000002136 */
[-C--:B------:R-:W-:Y:S01]  /*aae0*/  FFMA.SAT R40, -R96, R54.reuse, 0.5 ;  /* 0x3f00000060287423 */ /* 0x080fe20000002136 */
[----:B------:R-:W-:Y:S01]  /*aaf0*/  FFMA.SAT R50, -R101, R54, 0.5 ;  /* 0x3f00000065327423 */ /* 0x000fe20000002136 */
[----:B------:R4:W-:Y:S01]  /*ab00*/  MUFU.EX2 R37, R30 ;  /* 0x0000001e00257308 */ /* 0x0009e20000000800 */
[C---:B------:R-:W-:Y:S01]  /*ab10*/  FFMA R98, R154.reuse, R98, R27 ;  /* 0x000000629a627223 */ /* 0x040fe2000000001b */
[C---:B------:R-:W-:Y:S01]  /*ab20*/  FFMA R100, R154.reuse, R100, R29 ;  /* 0x000000649a647223 */ /* 0x040fe2000000001d */
[----:B------:R-:W-:Y:S01]  /*ab30*/  FFMA R102, R154, R102, R31 ;  /* 0x000000669a667223 */ /* 0x000fe2000000001f */
[----:B--2---:R-:W-:Y:S01]  /*ab40*/  FADD R10, R34, -12583039 ;  /* 0xcb40007f220a7421 */ /* 0x004fe20000000000 */
[C---:B------:R-:W-:Y:S01]  /*ab50*/  FFMA R97, R154.reuse, R97, R163 ;  /* 0x000000619a617223 */ /* 0x040fe200000000a3 */
[----:B------:R-:W-:Y:S01]  /*ab60*/  FFMA R99, R154, R99, R165 ;  /* 0x000000639a637223 */ /* 0x000fe200000000a5 */
[----:B------:R-:W-:Y:S01]  /*ab70*/  FFMA R35, -R90, 1.925963033500011079e-08, R35 ;  /* 0x32a570605a237823 */ /* 0x000fe20000000123 */
[----:B------:R-:W-:Y:S01]  /*ab80*/  FFMA R103, R154, R103, R169 ;  /* 0x000000679a677223 */ /* 0x000fe200000000a9 */
[----:B----4-:R-:W-:Y:S01]  /*ab90*/  FADD R30, R38, -12583039 ;  /* 0xcb40007f261e7421 */ /* 0x010fe20000000000 */
[----:B------:R-:W-:-:S02]  /*aba0*/  IMAD.SHL.U32 R0, R0, 0x800000, RZ ;  /* 0x0080000000007824 */ /* 0x000fc400078e00ff */
[-C--:B------:R-:W-:Y:S01]  /*abb0*/  FFMA.RM R36, R36, R55.reuse, 12582913 ;  /* 0x4b40000124247423 */ /* 0x080fe20000004037 */
[-C--:B------:R-:W-:Y:S01]  /*abc0*/  FFMA.RM R40, R40, R55.reuse, 12582913 ;  /* 0x4b40000128287423 */ /* 0x080fe20000004037 */
[----:B------:R-:W-:Y:S01]  /*abd0*/  FFMA.RM R50, R50, R55, 12582913 ;  /* 0x4b40000132327423 */ /* 0x000fe20000004037 */
[-C--:B------:R-:W-:Y:S01]  /*abe0*/  FFMA.SAT R44, -R98, R54.reuse, 0.5 ;  /* 0x3f000000622c7423 */ /* 0x080fe20000002136 */
[-C--:B------:R-:W-:Y:S01]  /*abf0*/  FFMA.SAT R48, -R100, R54.reuse, 0.5 ;  /* 0x3f00000064307423 */ /* 0x080fe20000002136 */
[-C--:B------:R-:W-:Y:S01]  /*ac00*/  FFMA.SAT R52, -R102, R54.reuse, 0.5 ;  /* 0x3f00000066347423 */ /* 0x080fe20000002136 */
[----:B------:R-:W-:Y:S01]  /*ac10*/  FFMA R10, -R93, 1.4426950216293334961, -R10 ;  /* 0x3fb8aa3b5d0a7823 */ /* 0x000fe2000000090a */
[----:B------:R-:W-:Y:S01]  /*ac20*/  FFMA R30, -R95, 1.4426950216293334961, -R30 ;  /* 0x3fb8aa3b5f1e7823 */ /* 0x000fe2000000091e */
[-C--:B------:R-:W-:Y:S01]  /*ac30*/  FFMA.SAT R42, -R97, R54.reuse, 0.5 ;  /* 0x3f000000612a7423 */ /* 0x080fe20000002136 */
[-C--:B------:R-:W-:Y:S01]  /*ac40*/  FFMA.SAT R46, -R99, R54.reuse, 0.5 ;  /* 0x3f000000632e7423 */ /* 0x080fe20000002136 */
[----:B------:R2:W4:Y:S01]  /*ac50*/  MUFU.EX2 R26, R35 ;  /* 0x00000023001a7308 */ /* 0x0005220000000800 */
[----:B------:R-:W-:Y:S01]  /*ac60*/  FFMA.SAT R54, -R103, R54, 0.5 ;  /* 0x3f00000067367423 */ /* 0x000fe20000002136 */
[----:B-1----:R-:W-:Y:S01]  /*ac70*/  FFMA R56, R0, R3, 1 ;  /* 0x3f80000000387423 */ /* 0x002fe20000000003 */
[----:B------:R-:W-:Y:S01]  /*ac80*/  FADD R43, R40, -12583039 ;  /* 0xcb40007f282b7421 */ /* 0x000fe20000000000 */
[----:B------:R-:W-:Y:S01]  /*ac90*/  FADD R0, R50, -12583039 ;  /* 0xcb40007f32007421 */ /* 0x000fe20000000000 */
[-C--:B------:R-:W-:Y:S01]  /*aca0*/  FFMA.RM R44, R44, R55.reuse, 12582913 ;  /* 0x4b4000012c2c7423 */ /* 0x080fe20000004037 */
[-C--:B------:R-:W-:Y:S01]  /*acb0*/  FFMA.RM R48, R48, R55.reuse, 12582913 ;  /* 0x4b40000130307423 */ /* 0x080fe20000004037 */
[-C--:B------:R-:W-:Y:S01]  /*acc0*/  FFMA.RM R52, R52, R55.reuse, 12582913 ;  /* 0x4b40000134347423 */ /* 0x080fe20000004037 */
[----:B------:R-:W-:Y:S01]  /*acd0*/  SHF.L.U32 R4, R4, 0x17, RZ ;  /* 0x0000001704047819 */ /* 0x000fe200000006ff */
[----:B--2---:R-:W-:Y:S01]  /*ace0*/  FADD R35, R36, -12583039 ;  /* 0xcb40007f24237421 */ /* 0x004fe20000000000 */
[----:B------:R-:W-:Y:S01]  /*acf0*/  FFMA R10, -R93, 1.925963033500011079e-08, R10 ;  /* 0x32a570605d0a7823 */ /* 0x000fe2000000010a */
[----:B------:R-:W-:Y:S01]  /*ad00*/  FFMA R30, -R95, 1.925963033500011079e-08, R30 ;  /* 0x32a570605f1e7823 */ /* 0x000fe2000000011e */
[-C--:B------:R-:W-:Y:S01]  /*ad10*/  FFMA.RM R42, R42, R55.reuse, 12582913 ;  /* 0x4b4000012a2a7423 */ /* 0x080fe20000004037 */
[-C--:B------:R-:W-:Y:S01]  /*ad20*/  FFMA.RM R46, R46, R55.reuse, 12582913 ;  /* 0x4b4000012e2e7423 */ /* 0x080fe20000004037 */
[----:B------:R-:W-:Y:S01]  /*ad30*/  FFMA.RM R54, R54, R55, 12582913 ;  /* 0x4b40000136367423 */ /* 0x000fe20000004037 */
[C---:B------:R-:W-:Y:S01]  /*ad40*/  FFMA R0, -R101.reuse, 1.4426950216293334961, -R0 ;  /* 0x3fb8aa3b65007823 */ /* 0x040fe20000000900 */
[----:B------:R-:W-:Y:S01]  /*ad50*/  FFMA R41, -R94, 1.4426950216293334961, -R35 ;  /* 0x3fb8aa3b5e297823 */ /* 0x000fe20000000923 */
[----:B------:R-:W-:Y:S01]  /*ad60*/  FFMA R45, -R96, 1.4426950216293334961, -R43 ;  /* 0x3fb8aa3b602d7823 */ /* 0x000fe2000000092b */
[----:B------:R-:W-:Y:S01]  /*ad70*/  FADD R47, R44, -12583039 ;  /* 0xcb40007f2c2f7421 */ /* 0x000fe20000000000 */
[----:B------:R-:W-:Y:S01]  /*ad80*/  FADD R51, R48, -12583039 ;  /* 0xcb40007f30337421 */ /* 0x000fe20000000000 */
[----:B------:R-:W-:Y:S01]  /*ad90*/  FADD R3, R52, -12583039 ;  /* 0xcb40007f34037421 */ /* 0x000fe20000000000 */
[----:B------:R1:W-:Y:S01]  /*ada0*/  MUFU.EX2 R35, R10 ;  /* 0x0000000a00237308 */ /* 0x0003e20000000800 */
[----:B---3--:R-:W-:Y:S01]  /*adb0*/  FFMA R55, R4, R5, 1 ;  /* 0x3f80000004377423 */ /* 0x008fe20000000005 */
[----:B------:R-:W-:Y:S01]  /*adc0*/  FFMA R39, -R92, 1.925963033500011079e-08, R39 ;  /* 0x32a570605c277823 */ /* 0x000fe20000000127 */
[----:B------:R-:W-:Y:S01]  /*add0*/  FADD R4, R54, -12583039 ;  /* 0xcb40007f36047421 */ /* 0x000fe20000000000 */
[----:B------:R-:W-:Y:S01]  /*ade0*/  FFMA R0, -R101, 1.925963033500011079e-08, R0 ;  /* 0x32a5706065007823 */ /* 0x000fe20000000100 */
[----:B------:R-:W-:Y:S01]  /*adf0*/  FFMA R49, -R98, 1.4426950216293334961, -R47 ;  /* 0x3fb8aa3b62317823 */ /* 0x000fe2000000092f */
[----:B------:R-:W-:Y:S01]  /*ae00*/  FFMA R53, -R100, 1.4426950216293334961, -R51 ;  /* 0x3fb8aa3b64357823 */ /* 0x000fe20000000933 */
[----:B------:R-:W-:Y:S01]  /*ae10*/  FFMA R5, -R102, 1.4426950216293334961, -R3 ;  /* 0x3fb8aa3b66057823 */ /* 0x000fe20000000903 */
[----:B------:R2:W-:Y:S01]  /*ae20*/  MUFU.EX2 R43, R30 ;  /* 0x0000001e002b7308 */ /* 0x0005e20000000800 */
[----:B-1----:R-:W-:Y:S01]  /*ae30*/  FADD R10, R42, -12583039 ;  /* 0xcb40007f2a0a7421 */ /* 0x002fe20000000000 */
[----:B------:R-:W-:Y:S01]  /*ae40*/  FFMA R4, -R103, 1.4426950216293334961, -R4 ;  /* 0x3fb8aa3b67047823 */ /* 0x000fe20000000904 */
[----:B------:R-:W-:Y:S01]  /*ae50*/  FFMA R41, -R94, 1.925963033500011079e-08, R41 ;  /* 0x32a570605e297823 */ /* 0x000fe20000000129 */
[----:B------:R-:W-:Y:S01]  /*ae60*/  FFMA R45, -R96, 1.925963033500011079e-08, R45 ;  /* 0x32a57060602d7823 */ /* 0x000fe2000000012d */
[----:B------:R-:W-:Y:S01]  /*ae70*/  FFMA R10, -R97, 1.4426950216293334961, -R10 ;  /* 0x3fb8aa3b610a7823 */ /* 0x000fe2000000090a */
[----:B------:R-:W-:Y:S01]  /*ae80*/  FFMA R49, -R98, 1.925963033500011079e-08, R49 ;  /* 0x32a5706062317823 */ /* 0x000fe20000000131 */
[----:B------:R-:W-:Y:S01]  /*ae90*/  FFMA R53, -R100, 1.925963033500011079e-08, R53 ;  /* 0x32a5706064357823 */ /* 0x000fe20000000135 */
[----:B------:R1:W-:Y:S01]  /*aea0*/  MUFU.EX2 R3, R0 ;  /* 0x0000000000037308 */ /* 0x0003e20000000800 */
[----:B--2---:R-:W-:Y:S01]  /*aeb0*/  FADD R30, R46, -12583039 ;  /* 0xcb40007f2e1e7421 */ /* 0x004fe20000000000 */
[----:B------:R-:W-:Y:S01]  /*aec0*/  SHF.L.U32 R11, R11, 0x17, RZ ;  /* 0x000000170b0b7819 */ /* 0x000fe200000006ff */
[----:B------:R-:W-:Y:S01]  /*aed0*/  FFMA R5, -R102, 1.925963033500011079e-08, R5 ;  /* 0x32a5706066057823 */ /* 0x000fe20000000105 */
[----:B------:R-:W-:Y:S01]  /*aee0*/  FFMA R10, -R97, 1.925963033500011079e-08, R10 ;  /* 0x32a57060610a7823 */ /* 0x000fe2000000010a */
[----:B------:R-:W-:Y:S01]  /*aef0*/  FFMA R30, -R99, 1.4426950216293334961, -R30 ;  /* 0x3fb8aa3b631e7823 */ /* 0x000fe2000000091e */
[----:B------:R-:W-:Y:S01]  /*af00*/  FFMA R4, -R103, 1.925963033500011079e-08, R4 ;  /* 0x32a5706067047823 */ /* 0x000fe20000000104 */
[----:B----4-:R-:W-:Y:S01]  /*af10*/  FFMA R58, R11, R26, 1 ;  /* 0x3f8000000b3a7423 */ /* 0x010fe2000000001a */
[----:B------:R-:W2:Y:S01]  /*af20*/  MUFU.EX2 R39, R39 ;  /* 0x0000002700277308 */ /* 0x000ea20000000800 */
[----:B-1----:R-:W-:Y:S01]  /*af30*/  IADD3 R0, R56, 0x1800000, RZ ;  /* 0x0180000038007810 */ /* 0x002fe20007ffe0ff */
[----:B------:R-:W-:Y:S01]  /*af40*/  FFMA R30, -R99, 1.925963033500011079e-08, R30 ;  /* 0x32a57060631e7823 */ /* 0x000fe2000000011e */
[----:B------:R-:W-:Y:S01]  /*af50*/  SHF.L.U32 R32, R32, 0x17, RZ ;  /* 0x0000001720207819 */ /* 0x000fe200000006ff */
[----:B------:R-:W-:Y:S01]  /*af60*/  IMAD.SHL.U32 R40, R40, 0x800000, RZ ;  /* 0x0080000028287824 */ /* 0x000fe200078e00ff */
[----:B------:R-:W-:Y:S01]  /*af70*/  LOP3.LUT R0, R0, 0x7f800000, RZ, 0xc0, !PT ;  /* 0x7f80000000007812 */ /* 0x000fe200078ec0ff */
[----:B------:R-:W-:Y:S01]  /*af80*/  BSSY B1, `(.L_x_287) ;  /* 0x000002c000017945 */ /* 0x000fe20003800000 */
[----:B------:R-:W-:Y:S01]  /*af90*/  SHF.L.U32 R28, R28, 0x17, RZ ;  /* 0x000000171c1c7819 */ /* 0x000fe200000006ff */
[----:B------:R-:W1:Y:S01]  /*afa0*/  MUFU.EX2 R41, R41 ;  /* 0x0000002900297308 */ /* 0x000e620000000800 */
[----:B------:R-:W-:-:S02]  /*afb0*/  ISETP.GT.U32.AND P2, PT, R0, 0x1ffffff, PT ;  /* 0x01ffffff0000780c */ /* 0x000fc40003f44070 */
[----:B------:R-:W-:Y:S01]  /*afc0*/  SHF.L.U32 R34, R34, 0x17, RZ ;  /* 0x0000001722227819 */ /* 0x000fe200000006ff */
[----:B------:R-:W-:Y:S01]  /*afd0*/  FFMA R37, R28, R37, 1 ;  /* 0x3f8000001c257423 */ /* 0x000fe20000000025 */
[----:B------:R-:W-:Y:S02]  /*afe0*/  SHF.L.U32 R36, R36, 0x17, RZ ;  /* 0x0000001724247819 */ /* 0x000fe400000006ff */
[----:B------:R-:W-:Y:S01]  /*aff0*/  SHF.L.U32 R38, R38, 0x17, RZ ;  /* 0x0000001726267819 */ /* 0x000fe200000006ff */
[----:B------:R-:W3:Y:S01]  /*b000*/  MUFU.EX2 R45, R45 ;  /* 0x0000002d002d7308 */ /* 0x000ee20000000800 */
[----:B--2---:R-:W-:Y:S01]  /*b010*/  FFMA R60, R32, R39, 1 ;  /* 0x3f800000203c7423 */ /* 0x004fe20000000027 */
[----:B------:R-:W-:Y:S01]  /*b020*/  SHF.L.U32 R42, R42, 0x17, RZ ;  /* 0x000000172a2a7819 */ /* 0x000fe200000006ff */
[----:B------:R-:W-:Y:S01]  /*b030*/  FFMA R39, R34, R35, 1 ;  /* 0x3f80000022277423 */ /* 0x000fe20000000023 */
[----:B------:R-:W-:Y:S01]  /*b040*/  SHF.L.U32 R44, R44, 0x17, RZ ;  /* 0x000000172c2c7819 */ /* 0x000fe200000006ff */
[----:B------:R-:W-:Y:S01]  /*b050*/  FFMA R43, R38, R43, 1 ;  /* 0x3f800000262b7423 */ /* 0x000fe2000000002b */
[----:B------:R-:W-:-:S02]  /*b060*/  SHF.L.U32 R46, R46, 0x17, RZ ;  /* 0x000000172e2e7819 */ /* 0x000fc400000006ff */
[----:B------:R2:W4:Y:S01]  /*b070*/  MUFU.EX2 R47, R10 ;  /* 0x0000000a002f7308 */ /* 0x0005220000000800 */
[----:B------:R-:W-:Y:S01]  /*b080*/  SHF.L.U32 R32, R48, 0x17, RZ ;  /* 0x0000001730207819 */ /* 0x000fe200000006ff */
[----:B-1----:R-:W-:Y:S01]  /*b090*/  FFMA R62, R36, R41, 1 ;  /* 0x3f800000243e7423 */ /* 0x002fe20000000029 */
[----:B------:R-:W-:-:S05]  /*b0a0*/  SHF.L.U32 R26, R52, 0x17, RZ ;  /* 0x00000017341a7819 */ /* 0x000fca00000006ff */
[----:B------:R-:W1:Y:S01]  /*b0b0*/  MUFU.EX2 R49, R49 ;  /* 0x0000003100317308 */ /* 0x000e620000000800 */
[----:B--2---:R-:W-:Y:S02]  /*b0c0*/  IMAD.SHL.U32 R10, R54, 0x800000, RZ ;  /* 0x00800000360a7824 */ /* 0x004fe400078e00ff */
[----:B---3--:R-:W-:-:S05]  /*b0d0*/  FFMA R40, R40, R45, 1 ;  /* 0x3f80000028287423 */ /* 0x008fca000000002d */
[----:B------:R2:W3:Y:S01]  /*b0e0*/  MUFU.EX2 R51, R30 ;  /* 0x0000001e00337308 */ /* 0x0004e20000000800 */
[----:B----4-:R-:W-:-:S07]  /*b0f0*/  FFMA R47, R42, R47, 1 ;  /* 0x3f8000002a2f7423 */ /* 0x010fce000000002f */
[----:B------:R-:W4:Y:S01]  /*b100*/  MUFU.EX2 R53, R53 ;  /* 0x0000003500357308 */ /* 0x000f220000000800 */
[----:B--2---:R-:W-:Y:S01]  /*b110*/  SHF.L.U32 R30, R50, 0x17, RZ ;  /* 0x00000017321e7819 */ /* 0x004fe200000006ff */
[----:B-1----:R-:W-:-:S04]  /*b120*/  FFMA R44, R44, R49, 1 ;  /* 0x3f8000002c2c7423 */ /* 0x002fc80000000031 */
[----:B------:R-:W-:Y:S02]  /*b130*/  FFMA R30, R30, R3, 1 ;  /* 0x3f8000001e1e7423 */ /* 0x000fe40000000003 */
[----:B------:R-:W1:Y:S01]  /*b140*/  MUFU.EX2 R5, R5 ;  /* 0x0000000500057308 */ /* 0x000e620000000800 */
[----:B---3--:R-:W-:-:S07]  /*b150*/  FFMA R51, R46, R51, 1 ;  /* 0x3f8000002e337423 */ /* 0x008fce0000000033 */
[----:B------:R-:W2:Y:S01]  /*b160*/  MUFU.EX2 R11, R4 ;  /* 0x00000004000b7308 */ /* 0x000ea20000000800 */
[----:B----4-:R-:W-:Y:S01]  /*b170*/  FFMA R32, R32, R53, 1 ;  /* 0x3f80000020207423 */ /* 0x010fe20000000035 */
[----:B-1----:R-:W-:Y:S01]  /*b180*/  FFMA R26, R26, R5, 1 ;  /* 0x3f8000001a1a7423 */ /* 0x002fe20000000005 */
[----:B--2---:R-:W-:Y:S01]  /*b190*/  FFMA R10, R10, R11, 1 ;  /* 0x3f8000000a0a7423 */ /* 0x004fe2000000000b */
[----:B------:R-:W-:Y:S06]  /*b1a0*/  @P2 BRA `(.L_x_288) ;  /* 0x0000000000142947 */ /* 0x000fec0003800000 */
[----:B------:R-:W-:Y:S02]  /*b1b0*/  MOV R0, R56 ;  /* 0x0000003800007202 */ /* 0x000fe40000000f00 */
[----:B------:R-:W-:-:S07]  /*b1c0*/  MOV R4, 0xb1e0 ;  /* 0x0000b1e000047802 */ /* 0x000fce0000000f00 */
[----:B------:R-:W-:Y:S05]  /*b1d0*/  CALL.REL.NOINC `($__internal_0_$__cuda_sm20_rcp_rn_f32_slowpath) ;  /* 0x000000b000707944 */ /* 0x000fea0003c00000 */
[----:B------:R-:W-:Y:S01]  /*b1e0*/  MOV R11, R0 ;  /* 0x00000000000b7202 */ /* 0x000fe20000000f00 */
[----:B------:R-:W-:Y:S06]  /*b1f0*/  BRA `(.L_x_289) ;  /* 0x0000000000107947 */ /* 0x000fec0003800000 */
.L_x_288:
[----:B------:R-:W1:Y:S02]  /*b200*/  MUFU.RCP R11, R56 ;  /* 0x00000038000b7308 */ /* 0x000e640000001000 */
[----:B-1----:R-:W-:-:S04]  /*b210*/  FFMA R0, R56, R11, -1 ;  /* 0xbf80000038007423 */ /* 0x002fc8000000000b */
[----:B------:R-:W-:-:S04]  /*b220*/  FADD.FTZ R0, -R0, -RZ ;  /* 0x800000ff00007221 */ /* 0x000fc80000010100 */
[----:B------:R-:W-:-:S07]  /*b230*/  FFMA R11, R11, R0, R11 ;  /* 0x000000000b0b7223 */ /* 0x000fce000000000b */
.L_x_289:
[----:B------:R-:W-:Y:S05]  /*b240*/  BSYNC B1 ;  /* 0x0000000000017941 */ /* 0x000fea0003800000 */
.L_x_287:
        /* <DEDUP_REMOVED lines=10> */
.L_x_291:
[----:B------:R-:W1:Y:S02]  /*b2f0*/  MUFU.RCP R28, R55 ;  /* 0x00000037001c7308 */ /* 0x000e640000001000 */
[----:B-1----:R-:W-:-:S04]  /*b300*/  FFMA R0, R55, R28, -1 ;  /* 0xbf80000037007423 */ /* 0x002fc8000000001c */
[----:B------:R-:W-:-:S04]  /*b310*/  FADD.FTZ R3, -R0, -RZ ;  /* 0x800000ff00037221 */ /* 0x000fc80000010100 */
[----:B------:R-:W-:-:S07]  /*b320*/  FFMA R28, R28, R3, R28 ;  /* 0x000000031c1c7223 */ /* 0x000fce000000001c */
.L_x_292:
[----:B------:R-:W-:Y:S05]  /*b330*/  BSYNC B1 ;  /* 0x0000000000017941 */ /* 0x000fea0003800000 */
.L_x_290:
        /* <DEDUP_REMOVED lines=10> */
.L_x_294:
[----:B------:R-:W1:Y:S02]  /*b3e0*/  MUFU.RCP R35, R58 ;  /* 0x0000003a00237308 */ /* 0x000e640000001000 */
[----:B-1----:R-:W-:-:S04]  /*b3f0*/  FFMA R0, R58, R35, -1 ;  /* 0xbf8000003a007423 */ /* 0x002fc80000000023 */
[----:B------:R-:W-:-:S04]  /*b400*/  FADD.FTZ R0, -R0, -RZ ;  /* 0x800000ff00007221 */ /* 0x000fc80000010100 */
[----:B------:R-:W-:-:S07]  /*b410*/  FFMA R35, R35, R0, R35 ;  /* 0x0000000023237223 */ /* 0x000fce0000000023 */
.L_x_295:
[----:B------:R-:W-:Y:S05]  /*b420*/  BSYNC B1 ;  /* 0x0000000000017941 */ /* 0x000fea0003800000 */
.L_x_293:
        /* <DEDUP_REMOVED lines=10> */
.L_x_297:
[----:B------:R-:W1:Y:S02]  /*b4d0*/  MUFU.RCP R34, R37 ;  /* 0x0000002500227308 */ /* 0x000e640000001000 */
[----:B-1----:R-:W-:-:S04]  /*b4e0*/  FFMA R0, R37, R34, -1 ;  /* 0xbf80000025007423 */ /* 0x002fc80000000022 */
[----:B------:R-:W-:-:S04]  /*b4f0*/  FADD.FTZ R3, -R0, -RZ ;  /* 0x800000ff00037221 */ /* 0x000fc80000010100 */
[----:B------:R-:W-:-:S07]  /*b500*/  FFMA R34, R34, R3, R34 ;  /* 0x0000000322227223 */ /* 0x000fce0000000022 */
.L_x_298:
[----:B------:R-:W-:Y:S05]  /*b510*/  BSYNC B1 ;  /* 0x0000000000017941 */ /* 0x000fea0003800000 */
.L_x_296:
        /* <DEDUP_REMOVED lines=10> */
.L_x_300:
[----:B------:R-:W1:Y:S02]  /*b5c0*/  MUFU.RCP R37, R60 ;  /* 0x0000003c00257308 */ /* 0x000e640000001000 */
[----:B-1----:R-:W-:-:S04]  /*b5d0*/  FFMA R0, R60, R37, -1 ;  /* 0xbf8000003c007423 */ /* 0x002fc80000000025 */
[----:B------:R-:W-:-:S04]  /*b5e0*/  FADD.FTZ R0, -R0, -RZ ;  /* 0x800000ff00007221 */ /* 0x000fc80000010100 */
[----:B------:R-:W-:-:S07]  /*b5f0*/  FFMA R37, R37, R0, R37 ;  /* 0x0000000025257223 */ /* 0x000fce0000000025 */
.L_x_301:
[----:B------:R-:W-:Y:S05]  /*b600*/  BSYNC B1 ;  /* 0x0000000000017941 */ /* 0x000fea0003800000 */
.L_x_299:
        /* <DEDUP_REMOVED lines=10> */
.L_x_303:
[----:B------:R-:W1:Y:S02]  /*b6b0*/  MUFU.RCP R36, R39 ;  /* 0x0000002700247308 */ /* 0x000e640000001000 */
[----:B-1----:R-:W-:-:S04]  /*b6c0*/  FFMA R0, R39, R36, -1 ;  /* 0xbf80000027007423 */ /* 0x002fc80000000024 */
[----:B------:R-:W-:-:S04]  /*b6d0*/  FADD.FTZ R3, -R0, -RZ ;  /* 0x800000ff00037221 */ /* 0x000fc80000010100 */
[----:B------:R-:W-:-:S07]  /*b6e0*/  FFMA R36, R36, R3, R36 ;  /* 0x0000000324247223 */ /* 0x000fce0000000024 */
.L_x_304:
[----:B------:R-:W-:Y:S05]  /*b6f0*/  BSYNC B1 ;  /* 0x0000000000017941 */ /* 0x000fea0003800000 */
.L_x_302:
        /* <DEDUP_REMOVED lines=10> */
.L_x_306:
[----:B------:R-:W1:Y:S02]  /*b7a0*/  MUFU.RCP R39, R62 ;  /* 0x0000003e00277308 */ /* 0x000e640000001000 */
[----:B-1----:R-:W-:-:S04]  /*b7b0*/  FFMA R0, R62, R39, -1 ;  /* 0xbf8000003e007423 */ /* 0x002fc80000000027 */
[----:B------:R-:W-:-:S04]  /*b7c0*/  FADD.FTZ R0, -R0, -RZ ;  /* 0x800000ff00007221 */ /* 0x000fc80000010100 */
[----:B------:R-:W-:-:S07]  /*b7d0*/  FFMA R39, R39, R0, R39 ;  /* 0x0000000027277223 */ /* 0x000fce0000000027 */
.L_x_307:
[----:B------:R-:W-:Y:S05]  /*b7e0*/  BSYNC B1 ;  /* 0x0000000000017941 */ /* 0x000fea0003800000 */
.L_x_305:
        /* <DEDUP_REMOVED lines=10> */
.L_x_309:
[----:B------:R-:W1:Y:S02]  /*b890*/  MUFU.RCP R38, R43 ;  /* 0x0000002b00267308 */ /* 0x000e640000001000 */
[----:B-1----:R-:W-:-:S04]  /*b8a0*/  FFMA R0, R43, R38, -1 ;  /* 0xbf8000002b007423 */ /* 0x002fc80000000026 */
[----:B------:R-:W-:-:S04]  /*b8b0*/  FADD.FTZ R3, -R0, -RZ ;  /* 0x800000ff00037221 */ /* 0x000fc80000010100 */
[----:B------:R-:W-:-:S07]  /*b8c0*/  FFMA R38, R38, R3, R38 ;  /* 0x0000000326267223 */ /* 0x000fce0000000026 */
.L_x_310:
[----:B------:R-:W-:Y:S05]  /*b8d0*/  BSYNC B1 ;  /* 0x0000000000017941 */ /* 0x000fea0003800000 */
.L_x_308:
        /* <DEDUP_REMOVED lines=10> */
.L_x_312:
[----:B------:R-:W1:Y:S02]  /*b980*/  MUFU.RCP R41, R40 ;  /* 0x0000002800297308 */ /* 0x000e640000001000 */
[----:B-1----:R-:W-:-:S04]  /*b990*/  FFMA R0, R40, R41, -1 ;  /* 0xbf80000028007423 */ /* 0x002fc80000000029 */
[----:B------:R-:W-:-:S04]  /*b9a0*/  FADD.FTZ R0, -R0, -RZ ;  /* 0x800000ff00007221 */ /* 0x000fc80000010100 */
[----:B------:R-:W-:-:S07]  /*b9b0*/  FFMA R41, R41, R0, R41 ;  /* 0x0000000029297223 */ /* 0x000fce0000000029 */
.L_x_313:
[----:B------:R-:W-:Y:S05]  /*b9c0*/  BSYNC B1 ;  /* 0x0000000000017941 */ /* 0x000fea0003800000 */
.L_x_311:
        /* <DEDUP_REMOVED lines=10> */
.L_x_315:
[----:B------:R-:W1:Y:S02]  /*ba70*/  MUFU.RCP R40, R47 ;  /* 0x0000002f00287308 */ /* 0x000e640000001000 */
[----:B-1----:R-:W-:-:S04]  /*ba80*/  FFMA R0, R47, R40, -1 ;  /* 0xbf8000002f007423 */ /* 0x002fc80000000028 */
[----:B------:R-:W-:-:S04]  /*ba90*/  FADD.FTZ R3, -R0, -RZ ;  /* 0x800000ff00037221 */ /* 0x000fc80000010100 */
[----:B------:R-:W-:-:S07]  /*baa0*/  FFMA R40, R40, R3, R40 ;  /* 0x0000000328287223 */ /* 0x000fce0000000028 */
.L_x_316:
[----:B------:R-:W-:Y:S05]  /*bab0*/  BSYNC B1 ;  /* 0x0000000000017941 */ /* 0x000fea0003800000 */
.L_x_314:
        /* <DEDUP_REMOVED lines=10> */
.L_x_318:
[----:B------:R-:W1:Y:S02]  /*bb60*/  MUFU.RCP R43, R44 ;  /* 0x0000002c002b7308 */ /* 0x000e640000001000 */
[----:B-1----:R-:W-:-:S04]  /*bb70*/  FFMA R0, R44, R43, -1 ;  /* 0xbf8000002c007423 */ /* 0x002fc8000000002b */
[----:B------:R-:W-:-:S04]  /*bb80*/  FADD.FTZ R0, -R0, -RZ ;  /* 0x800000ff00007221 */ /* 0x000fc80000010100 */
[----:B------:R-:W-:-:S07]  /*bb90*/  FFMA R43, R43, R0, R43 ;  /* 0x000000002b2b7223 */ /* 0x000fce000000002b */
.L_x_319:
[----:B------:R-:W-:Y:S05]  /*bba0*/  BSYNC B1 ;  /* 0x0000000000017941 */ /* 0x000fea0003800000 */
.L_x_317:
        /* <DEDUP_REMOVED lines=10> */
.L_x_321:
[----:B------:R-:W1:Y:S02]  /*bc50*/  MUFU.RCP R42, R51 ;  /* 0x00000033002a7308 */ /* 0x000e640000001000 */
[----:B-1----:R-:W-:-:S04]  /*bc60*/  FFMA R0, R51, R42, -1 ;  /* 0xbf80000033007423 */ /* 0x002fc8000000002a */
[----:B------:R-:W-:-:S04]  /*bc70*/  FADD.FTZ R3, -R0, -RZ ;  /* 0x800000ff00037221 */ /* 0x000fc80000010100 */
[----:B------:R-:W-:-:S07]  /*bc80*/  FFMA R42, R42, R3, R42 ;  /* 0x000000032a2a7223 */ /* 0x000fce000000002a */
.L_x_322:
[----:B------:R-:W-:Y:S05]  /*bc90*/  BSYNC B1 ;  /* 0x0000000000017941 */ /* 0x000fea0003800000 */
.L_x_320:
        /* <DEDUP_REMOVED lines=10> */
.L_x_324:
[----:B------:R-:W1:Y:S02]  /*bd40*/  MUFU.RCP R45, R32 ;  /* 0x00000020002d7308 */ /* 0x000e640000001000 */
[----:B-1----:R-:W-:-:S04]  /*bd50*/  FFMA R0, R32, R45, -1 ;  /* 0xbf80000020007423 */ /* 0x002fc8000000002d */
[----:B------:R-:W-:-:S04]  /*bd60*/  FADD.FTZ R0, -R0, -RZ ;  /* 0x800000ff00007221 */ /* 0x000fc80000010100 */
[----:B------:R-:W-:-:S07]  /*bd70*/  FFMA R45, R45, R0, R45 ;  /* 0x000000002d2d7223 */ /* 0x000fce000000002d */
.L_x_325:
[----:B------:R-:W-:Y:S05]  /*bd80*/  BSYNC B1 ;  /* 0x0000000000017941 */ /* 0x000fea0003800000 */
.L_x_323:
        /* <DEDUP_REMOVED lines=10> */
.L_x_327:
[----:B------:R-:W1:Y:S02]  /*be30*/  MUFU.RCP R3, R30 ;  /* 0x0000001e00037308 */ /* 0x000e640000001000 */
[----:B-1----:R-:W-:-:S04]  /*be40*/  FFMA R0, R30, R3, -1 ;  /* 0xbf8000001e007423 */ /* 0x002fc80000000003 */
[----:B------:R-:W-:-:S04]  /*be50*/  FADD.FTZ R0, -R0, -RZ ;  /* 0x800000ff00007221 */ /* 0x000fc80000010100 */
[----:B------:R-:W-:-:S07]  /*be60*/  FFMA R32, R3, R0, R3 ;  /* 0x0000000003207223 */ /* 0x000fce0000000003 */
.L_x_328:
[----:B------:R-:W-:Y:S05]  /*be70*/  BSYNC B1 ;  /* 0x0000000000017941 */ /* 0x000fea0003800000 */
.L_x_326:
        /* <DEDUP_REMOVED lines=10> */
.L_x_330:
[----:B------:R-:W1:Y:S02]  /*bf20*/  MUFU.RCP R47, R26 ;  /* 0x0000001a002f7308 */ /* 0x000e640000001000 */
[----:B-1----:R-:W-:-:S04]  /*bf30*/  FFMA R0, R26, R47, -1 ;  /* 0xbf8000001a007423 */ /* 0x002fc8000000002f */
[----:B------:R-:W-:-:S04]  /*bf40*/  FADD.FTZ R0, -R0, -RZ ;  /* 0x800000ff00007221 */ /* 0x000fc80000010100 */
[----:B------:R-:W-:-:S07]  /*bf50*/  FFMA R47, R47, R0, R47 ;  /* 0x000000002f2f7223 */ /* 0x000fce000000002f */
.L_x_331:
[----:B------:R-:W-:Y:S05]  /*bf60*/  BSYNC B1 ;  /* 0x0000000000017941 */ /* 0x000fea0003800000 */
.L_x_329:
        /* <DEDUP_REMOVED lines=9> */
.L_x_333:
[----:B------:R-:W1:Y:S02]  /*c000*/  MUFU.RCP R3, R10 ;  /* 0x0000000a00037308 */ /* 0x000e640000001000 */
[----:B-1----:R-:W-:-:S04]  /*c010*/  FFMA R0, R10, R3, -1 ;  /* 0xbf8000000a007423 */ /* 0x002fc80000000003 */
[----:B------:R-:W-:-:S04]  /*c020*/  FADD.FTZ R0, -R0, -RZ ;  /* 0x800000ff00007221 */ /* 0x000fc80000010100 */
[----:B------:R-:W-:-:S07]  /*c030*/  FFMA R0, R3, R0, R3 ;  /* 0x0000000003007223 */ /* 0x000fce0000000003 */
.L_x_334:
[----:B------:R-:W-:Y:S05]  /*c040*/  BSYNC B1 ;  /* 0x0000000000017941 */ /* 0x000fea0003800000 */
.L_x_332:
        /* <DEDUP_REMOVED lines=26> */
[----:B------:R-:W-:-:S05]  /*c1f0*/  F2FP.BF16.F32.PACK_AB R43, R0, R47 ;  /* 0x0000002f002b723e */ /* 0x000fca00000010ff */
[----:B------:R1:W-:Y:S01]  /*c200*/  STSM.16.M88.4 [R24], R40 ;  /* 0x0000002818007844 */ /* 0x0003e20000000200 */
        /* <DEDUP_REMOVED lines=17> */
.L_x_336:
[----:B------:R-:W-:Y:S05]  /*c320*/  BSYNC B0 ;  /* 0x0000000000007941 */ /* 0x000fea0003800000 */
.L_x_335:
[----:B------:R-:W-:Y:S06]  /*c330*/  BAR.SYNC.DEFER_BLOCKING 0x1, 0x100 ;  /* 0x0044000000007b1d */ /* 0x000fec0000010000 */
[----:B------:R-:W-:Y:S04]  /*c340*/  BSSY B0, `(.L_x_337) ;  /* 0x0000009000007945 */ /* 0x000fe80003800000 */
[----:B------:R-:W-:Y:S05]  /*c350*/  @P0 BRA `(.L_x_338) ;  /* 0x00000000001c0947 */ /* 0x000fea0003800000 */
[----:B------:R-:W-:-:S13]  /*c360*/  ISETP.NE.AND P2, PT, R160, 0x3, PT ;  /* 0x00000003a000780c */ /* 0x000fda0003f45270 */
[----:B------:R-:W-:Y:S05]  /*c370*/  @!P2 BRA `(.L_x_339) ;  /* 0x000000000004a947 */ /* 0x000fea0003800000 */
[----:B------:R-:W-:Y:S01]  /*c380*/  BPT.TRAP 0x1 ;  /* 0x000000040000795c */ /* 0x000fe20000300000 */
.L_x_339:
[----:B------:R-:W-:-:S04]  /*c390*/  ULEA UR4, UR5, UR45, 0x3 ;  /* 0x0000002d05047291 */ /* 0x000fc8000f8e183f */
[----:B------:R-:W-:-:S04]  /*c3a0*/  UIADD3 UR4, UR4, 0x60, URZ ;  /* 0x0000006004047890 */ /* 0x000fc8000fffe03f */
[----:B------:R-:W-:-:S09]  /*c3b0*/  UPRMT UR4, UR50, 0x654, UR4 ;  /* 0x0000065432047896 */ /* 0x000fd20008000004 */
[----:B------:R-:W-:Y:S03]  /*c3c0*/  SYNCS.ARRIVE.TRANS64.RED.A1T0 RZ, [UR4], RZ ;  /* 0x000000ffffff79a7 */ /* 0x000fe60008100404 */
.L_x_338:
[----:B------:R-:W-:Y:S05]  /*c3d0*/  BSYNC B0 ;  /* 0x0000000000007941 */ /* 0x000fea0003800000 */
.L_x_337:
        /* <DEDUP_REMOVED lines=8> */
.L_x_342:
[C---:B------:R-:W-:Y:S01]  /*c460*/  LEA R0, R12.reuse, UR45, 0x3 ;  /* 0x0000002d0c007c11 */ /* 0x040fe2000f8e18ff */
[----:B------:R-:W-:Y:S01]  /*c470*/  BSSY B1, `(.L_x_343) ;  /* 0x0000007000017945 */ /* 0x000fe20003800000 */
[----:B------:R-:W-:Y:S02]  /*c480*/  SHF.L.U32 R3, R7, 0x1f, RZ ;  /* 0x0000001f07037819 */ /* 0x000fe400000006ff */
[----:B------:R-:W-:Y:S02]  /*c490*/  IADD3 R5, R12, 0x1, RZ ;  /* 0x000000010c057810 */ /* 0x000fe40007ffe0ff */
[----:B------:R-:W2:Y:S02]  /*c4a0*/  SYNCS.PHASECHK.TRANS64.TRYWAIT P2, [R0+URZ+0x40], R3 ;  /* 0x00004003000075a7 */ /* 0x000ea4000804017f */
[----:B------:R-:W-:-:S04]  /*c4b0*/  ISETP.NE.AND P3, PT, R5, 0x4, PT ;  /* 0x000000040500780c */ /* 0x000fc80003f65270 */
[----:B------:R-:W-:Y:S01]  /*c4c0*/  SEL R48, RZ, 0x1, P3 ;  /* 0x00000001ff307807 */ /* 0x000fe20001800000 */
[----:B--2---:R-:W-:Y:S08]  /*c4d0*/  @!P2 BRA `(.L_x_344) ;  /* 0x0000009400d0a947 */ /* 0x004ff00003800000 */
.L_x_622:
[----:B------:R-:W-:Y:S05]  /*c4e0*/  BSYNC B1 ;  /* 0x0000000000017941 */ /* 0x000fea0003800000 */
.L_x_343:
[----:B------:R-:W-:Y:S05]  /*c4f0*/  @P1 BRA `(.L_x_345) ;  /* 0x0000000000941947 */ /* 0x000fea0003800000 */
[----:B------:R-:W-:Y:S01]  /*c500*/  IMAD R32, R12, 0x2000, R33 ;  /* 0x000020000c207824 */ /* 0x000fe200078e0221 */
[----:B------:R-:W-:Y:S05]  /*c510*/  WARPSYNC.ALL ;  /* 0x0000000000007948 */ /* 0x000fea0003800000 */
[----:B-1----:R-:W-:Y:S01]  /*c520*/  LEA R37, R155, R32, 0x1 ;  /* 0x000000209b257211 */ /* 0x002fe200078e08ff */
[----:B------:R-:W2:Y:S05]  /*c530*/  LDSM.16.M88.4 R12, [R32] ;  /* 0x00000000200c783b */ /* 0x000eaa0000000200 */
[----:B------:R-:W1:Y:S01]  /*c540*/  LDSM.16.M88.4 R36, [R37] ;  /* 0x000000002524783b */ /* 0x000e620000000200 */
[----:B--2---:R-:W-:-:S02]  /*c550*/  SHF.L.U32 R0, R12, 0x10, RZ ;  /* 0x000000100c007819 */ /* 0x004fc400000006ff */
[----:B------:R-:W-:Y:S02]  /*c560*/  LOP3.LUT R12, R12, 0xffff0000, RZ, 0xc0, !PT ;  /* 0xffff00000c0c7812 */ /* 0x000fe400078ec0ff */
[C---:B------:R-:W-:Y:S01]  /*c570*/  SHF.L.U32 R4, R13.reuse, 0x10, RZ ;  /* 0x000000100d047819 */ /* 0x040fe200000006ff */
[----:B-1----:R-:W-:Y:S01]  /*c580*/  IMAD.U32 R42, R38, 0x10000, RZ ;  /* 0x00010000262a7824 */ /* 0x002fe200078e00ff */
[----:B------:R-:W-:Y:S02]  /*c590*/  SHF.L.U32 R32, R36, 0x10, RZ ;  /* 0x0000001024207819 */ /* 0x000fe400000006ff */
        /* <DEDUP_REMOVED lines=27> */
.L_x_345:
[----:B------:R-:W-:Y:S02]  /*c750*/  LOP3.LUT R7, R7, R48, RZ, 0x3c, !PT ;  /* 0x0000003007077212 */ /* 0x000fe400078e3cff */
[----:B------:R-:W-:-:S07]  /*c760*/  SEL R12, R5, RZ, P3 ;  /* 0x000000ff050c7207 */ /* 0x000fce0001800000 */
.L_x_341:
[----:B------:R-:W-:Y:S05]  /*c770*/  BSYNC B0 ;  /* 0x0000000000007941 */ /* 0x000fea0003800000 */
.L_x_340:
[----:B------:R-:W-:Y:S01]  /*c780*/  MOV R52, 0x3bbb989d ;  /* 0x3bbb989d00347802 */ /* 0x000fe20000000f00 */
[C---:B------:R-:W-:Y:S01]  /*c790*/  FFMA R105, R154.reuse, R105, R14 ;  /* 0x000000699a697223 */ /* 0x040fe2000000000e */
[----:B------:R-:W-:Y:S01]  /*c7a0*/  MOV R55, 0x437c0000 ;  /* 0x437c000000377802 */ /* 0x000fe20000000f00 */
[C---:B------:R-:W-:Y:S01]  /*c7b0*/  FFMA R106, R154.reuse, R106, R157 ;  /* 0x0000006a9a6a7223 */ /* 0x040fe2000000009d */
[C---:B------:R-:W-:Y:S01]  /*c7c0*/  FFMA R104, R154.reuse, R104, R13 ;  /* 0x000000689a687223 */ /* 0x040fe2000000000d */
[-C--:B------:R-:W-:Y:S01]  /*c7d0*/  FFMA.SAT R4, -R105, R52.reuse, 0.5 ;  /* 0x3f00000069047423 */ /* 0x080fe20000002134 */
[----:B------:R-:W-:Y:S01]  /*c7e0*/  FFMA R107, R154, R107, R23 ;  /* 0x0000006b9a6b7223 */ /* 0x000fe20000000017 */
[-C--:B------:R-:W-:Y:S01]  /*c7f0*/  FFMA.SAT R5, -R106, R52.reuse, 0.5 ;  /* 0x3f0000006a057423 */ /* 0x080fe20000002134 */
[-C--:B--2---:R-:W-:Y:S01]  /*c800*/  FFMA.SAT R0, -R104, R52.reuse, 0.5 ;  /* 0x3f00000068007423 */ /* 0x084fe20000002134 */
[----:B------:R-:W-:Y:S01]  /*c810*/  FFMA.RM R4, R4, R55, 12582913 ;  /* 0x4b40000104047423 */ /* 0x000fe20000004037 */
[----:B------:R-:W-:Y:S01]  /*c820*/  FFMA R109, R154, R109, R15 ;  /* 0x0000006d9a6d7223 */ /* 0x000fe2000000000f */
[-C--:B------:R-:W-:Y:S01]  /*c830*/  FFMA.RM R11, R5, R55.reuse, 12582913 ;  /* 0x4b400001050b7423 */ /* 0x080fe20000004037 */
[-C--:B------:R-:W-:Y:S01]  /*c840*/  FFMA.RM R0, R0, R55.reuse, 12582913 ;  /* 0x4b40000100007423 */ /* 0x080fe20000004037 */
[----:B------:R-:W-:Y:S01]  /*c850*/  FADD R10, R4, -12583039 ;  /* 0xcb40007f040a7421 */ /* 0x000fe20000000000 */
[-C--:B-1----:R-:W-:Y:S01]  /*c860*/  FFMA.SAT R24, -R107, R52.reuse, 0.5 ;  /* 0x3f0000006b187423 */ /* 0x082fe20000002134 */
[----:B------:R-:W-:Y:S01]  /*c870*/  FFMA.SAT R32, -R109, R52, 0.5 ;  /* 0x3f0000006d207423 */ /* 0x000fe20000002134 */
[----:B------:R-:W-:Y:S01]  /*c880*/  FADD R5, R11, -12583039 ;  /* 0xcb40007f0b057421 */ /* 0x000fe20000000000 */
[C---:B------:R-:W-:Y:S01]  /*c890*/  FFMA R10, -R105.reuse, 1.4426950216293334961, -R10 ;  /* 0x3fb8aa3b690a7823 */ /* 0x040fe2000000090a */
[----:B------:R-:W-:Y:S01]  /*c8a0*/  FFMA R110, R154, R110, R161 ;  /* 0x0000006e9a6e7223 */ /* 0x000fe200000000a1 */
[----:B------:R-:W-:Y:S01]  /*c8b0*/  FADD R3, R0, -12583039 ;  /* 0xcb40007f00037421 */ /* 0x000fe20000000000 */
[----:B------:R-:W-:Y:S01]  /*c8c0*/  FFMA R108, R154, R108, R21 ;  /* 0x0000006c9a6c7223 */ /* 0x000fe20000000015 */
[----:B------:R-:W-:Y:S01]  /*c8d0*/  FFMA R10, -R105, 1.925963033500011079e-08, R10 ;  /* 0x32a57060690a7823 */ /* 0x000fe2000000010a */
[-C--:B------:R-:W-:Y:S01]  /*c8e0*/  FFMA.RM R26, R24, R55.reuse, 12582913 ;  /* 0x4b400001181a7423 */ /* 0x080fe20000004037 */
[----:B------:R-:W-:Y:S01]  /*c8f0*/  FFMA.RM R32, R32, R55, 12582913 ;  /* 0x4b40000120207423 */ /* 0x000fe20000004037 */
[----:B------:R-:W-:Y:S01]  /*c900*/  FFMA R35, -R106, 1.4426950216293334961, -R5 ;  /* 0x3fb8aa3b6a237823 */ /* 0x000fe20000000905 */
[-C--:B------:R-:W-:Y:S01]  /*c910*/  FFMA.SAT R34, -R110, R52.reuse, 0.5 ;  /* 0x3f0000006e227423 */ /* 0x080fe20000002134 */
[----:B------:R-:W-:Y:S01]  /*c920*/  FFMA R3, -R104, 1.4426950216293334961, -R3 ;  /* 0x3fb8aa3b68037823 */ /* 0x000fe20000000903 */
[----:B------:R1:W-:Y:S01]  /*c930*/  MUFU.EX2 R5, R10 ;  /* 0x0000000a00057308 */ /* 0x0003e20000000800 */
[-C--:B------:R-:W-:Y:S01]  /*c940*/  FFMA.SAT R28, -R108, R52.reuse, 0.5 ;  /* 0x3f0000006c1c7423 */ /* 0x080fe20000002134 */
[----:B------:R-:W-:Y:S01]  /*c950*/  FADD R24, R26, -12583039 ;  /* 0xcb40007f1a187421 */ /* 0x000fe20000000000 */
[----:B------:R-:W-:Y:S01]  /*c960*/  FFMA R35, -R106, 1.925963033500011079e-08, R35 ;  /* 0x32a570606a237823 */ /* 0x000fe20000000123 */
[----:B------:R-:W-:Y:S01]  /*c970*/  FFMA R113, R154, R113, R163 ;  /* 0x000000719a717223 */ /* 0x000fe200000000a3 */
[-C--:B------:R-:W-:Y:S01]  /*c980*/  FFMA.RM R34, R34, R55.reuse, 12582913 ;  /* 0x4b40000122227423 */ /* 0x080fe20000004037 */
[----:B------:R-:W-:Y:S01]  /*c990*/  FFMA R3, -R104, 1.925963033500011079e-08, R3 ;  /* 0x32a5706068037823 */ /* 0x000fe20000000103 */
[----:B------:R-:W-:Y:S01]  /*c9a0*/  FFMA.RM R30, R28, R55, 12582913 ;  /* 0x4b4000011c1e7423 */ /* 0x000fe20000004037 */
[----:B------:R-:W-:Y:S01]  /*c9b0*/  FFMA R28, -R107, 1.4426950216293334961, -R24 ;  /* 0x3fb8aa3b6b1c7823 */ /* 0x000fe20000000918 */
[----:B-1----:R-:W-:Y:S01]  /*c9c0*/  FADD R10, R32, -12583039 ;  /* 0xcb40007f200a7421 */ /* 0x002fe20000000000 */
[----:B------:R1:W-:Y:S01]  /*c9d0*/  MUFU.EX2 R24, R35 ;  /* 0x0000002300187308 */ /* 0x0003e20000000800 */
[----:B------:R-:W-:Y:S01]  /*c9e0*/  FFMA.SAT R40, -R113, R52, 0.5 ;  /* 0x3f00000071287423 */ /* 0x000fe20000002134 */
[C---:B------:R-:W-:Y:S01]  /*c9f0*/  FFMA R114, R154.reuse, R114, R27 ;  /* 0x000000729a727223 */ /* 0x040fe2000000001b */
[C---:B------:R-:W-:Y:S01]  /*ca00*/  FFMA R10, -R109.reuse, 1.4426950216293334961, -R10 ;  /* 0x3fb8aa3b6d0a7823 */ /* 0x040fe2000000090a */
[----:B------:R-:W-:Y:S01]  /*ca10*/  FFMA R111, R154, R111, R159 ;  /* 0x0000006f9a6f7223 */ /* 0x000fe2000000009f */
[----:B------:R-:W-:Y:S01]  /*ca20*/  FFMA.RM R40, R40, R55, 12582913 ;  /* 0x4b40000128287423 */ /* 0x000fe20000004037 */
[-C--:B------:R-:W-:Y:S01]  /*ca30*/  FFMA.SAT R42, -R114, R52.reuse, 0.5 ;  /* 0x3f000000722a7423 */ /* 0x080fe20000002134 */
[----:B------:R-:W-:Y:S01]  /*ca40*/  FFMA R10, -R109, 1.925963033500011079e-08, R10 ;  /* 0x32a570606d0a7823 */ /* 0x000fe2000000010a */
[----:B------:R-:W2:Y:S01]  /*ca50*/  MUFU.EX2 R3, R3 ;  /* 0x0000000300037308 */ /* 0x000ea20000000800 */
[----:B-1----:R-:W-:Y:S01]  /*ca60*/  FADD R35, R34, -12583039 ;  /* 0xcb40007f22237421 */ /* 0x002fe20000000000 */
[----:B------:R-:W-:Y:S01]  /*ca70*/  FFMA.SAT R36, -R111, R52, 0.5 ;  /* 0x3f0000006f247423 */ /* 0x000fe20000002134 */
[----:B------:R-:W-:Y:S01]  /*ca80*/  FADD R37, R30, -12583039 ;  /* 0xcb40007f1e257421 */ /* 0x000fe20000000000 */
[----:B------:R-:W-:Y:S01]  /*ca90*/  FFMA R112, R154, R112, R25 ;  /* 0x000000709a707223 */ /* 0x000fe20000000019 */
[----:B------:R-:W-:Y:S01]  /*caa0*/  FFMA R41, -R110, 1.4426950216293334961, -R35 ;  /* 0x3fb8aa3b6e297823 */ /* 0x000fe20000000923 */
[----:B------:R-:W-:Y:S01]  /*cab0*/  FFMA R117, R154, R117, R167 ;  /* 0x000000759a757223 */ /* 0x000fe200000000a7 */
[-C--:B------:R-:W-:Y:S01]  /*cac0*/  FFMA.RM R42, R42, R55.reuse, 12582913 ;  /* 0x4b4000012a2a7423 */ /* 0x080fe20000004037 */
[----:B------:R1:W-:Y:S01]  /*cad0*/  MUFU.EX2 R35, R10 ;  /* 0x0000000a00237308 */ /* 0x0003e20000000800 */
[----:B------:R-:W-:Y:S01]  /*cae0*/  FFMA R28, -R107, 1.925963033500011079e-08, R28 ;  /* 0x32a570606b1c7823 */ /* 0x000fe2000000011c */
[----:B------:R-:W-:Y:S01]  /*caf0*/  FFMA.RM R36, R36, R55, 12582913 ;  /* 0x4b40000124247423 */ /* 0x000fe20000004037 */
[----:B------:R-:W-:Y:S01]  /*cb00*/  FFMA R39, -R108, 1.4426950216293334961, -R37 ;  /* 0x3fb8aa3b6c277823 */ /* 0x000fe20000000925 */
[----:B------:R-:W-:Y:S01]  /*cb10*/  FFMA.SAT R38, -R112, R52, 0.5 ;  /* 0x3f00000070267423 */ /* 0x000fe20000002134 */
[----:B------:R-:W-:Y:S01]  /*cb20*/  FFMA R116, R154, R116, R29 ;  /* 0x000000749a747223 */ /* 0x000fe2000000001d */
[----:B------:R-:W-:Y:S01]  /*cb30*/  FADD R47, R42, -12583039 ;  /* 0xcb40007f2a2f7421 */ /* 0x000fe20000000000 */
[----:B------:R-:W-:Y:S01]  /*cb40*/  FFMA.SAT R48, -R117, R52, 0.5 ;  /* 0x3f00000075307423 */ /* 0x000fe20000002134 */
[----:B------:R3:W-:Y:S01]  /*cb50*/  MUFU.EX2 R37, R28 ;  /* 0x0000001c00257308 */ /* 0x0007e20000000800 */
[----:B-1----:R-:W-:Y:S01]  /*cb60*/  FADD R10, R40, -12583039 ;  /* 0xcb40007f280a7421 */ /* 0x002fe20000000000 */
[C---:B------:R-:W-:Y:S01]  /*cb70*/  FFMA R118, R154.reuse, R118, R31 ;  /* 0x000000769a767223 */ /* 0x040fe2000000001f */
[----:B------:R-:W-:Y:S01]  /*cb80*/  FFMA R115, R154, R115, R165 ;  /* 0x000000739a737223 */ /* 0x000fe200000000a5 */
[----:B------:R-:W-:Y:S01]  /*cb90*/  SHF.L.U32 R0, R0, 0x17, RZ ;  /* 0x0000001700007819 */ /* 0x000fe200000006ff */
[C---:B------:R-:W-:Y:S01]  /*cba0*/  FFMA R10, -R113.reuse, 1.4426950216293334961, -R10 ;  /* 0x3fb8aa3b710a7823 */ /* 0x040fe2000000090a */
[----:B------:R-:W-:Y:S01]  /*cbb0*/  FFMA R119, R154, R119, R169 ;  /* 0x000000779a777223 */ /* 0x000fe200000000a9 */
[-C--:B------:R-:W-:Y:S01]  /*cbc0*/  FFMA.RM R38, R38, R55.reuse, 12582913 ;  /* 0x4b40000126267423 */ /* 0x080fe20000004037 */
[-C--:B------:R-:W-:Y:S01]  /*cbd0*/  FFMA.SAT R46, -R116, R52.reuse, 0.5 ;  /* 0x3f000000742e7423 */ /* 0x080fe20000002134 */
[----:B---3--:R-:W-:Y:S01]  /*cbe0*/  FADD R28, R36, -12583039 ;  /* 0xcb40007f241c7421 */ /* 0x008fe20000000000 */
[----:B------:R-:W-:Y:S01]  /*cbf0*/  FFMA R10, -R113, 1.925963033500011079e-08, R10 ;  /* 0x32a57060710a7823 */ /* 0x000fe2000000010a */
[-C--:B------:R-:W-:Y:S01]  /*cc00*/  FFMA.RM R48, R48, R55.reuse, 12582913 ;  /* 0x4b40000130307423 */ /* 0x080fe20000004037 */
[----:B------:R-:W-:Y:S01]  /*cc10*/  FFMA R49, -R114, 1.4426950216293334961, -R47 ;  /* 0x3fb8aa3b72317823 */ /* 0x000fe2000000092f */
[-C--:B------:R-:W-:Y:S01]  /*cc20*/  FFMA.SAT R50, -R118, R52.reuse, 0.5 ;  /* 0x3f00000076327423 */ /* 0x080fe20000002134 */
[----:B------:R-:W-:Y:S01]  /*cc30*/  FFMA R28, -R111, 1.4426950216293334961, -R28 ;  /* 0x3fb8aa3b6f1c7823 */ /* 0x000fe2000000091c */
[-C--:B------:R-:W-:Y:S01]  /*cc40*/  FFMA.SAT R44, -R115, R52.reuse, 0.5 ;  /* 0x3f000000732c7423 */ /* 0x080fe20000002134 */
[----:B------:R2:W-:Y:S01]  /*cc50*/  MUFU.EX2 R47, R10 ;  /* 0x0000000a002f7308 */ /* 0x0005e20000000800 */
[----:B------:R-:W-:Y:S01]  /*cc60*/  FFMA.SAT R52, -R119, R52, 0.5 ;  /* 0x3f00000077347423 */ /* 0x000fe20000002134 */
[----:B------:R-:W-:Y:S01]  /*cc70*/  FADD R43, R38, -12583039 ;  /* 0xcb40007f262b7421 */ /* 0x000fe20000000000 */
[-C--:B------:R-:W-:Y:S01]  /*cc80*/  FFMA.RM R46, R46, R55.reuse, 12582913 ;  /* 0x4b4000012e2e7423 */ /* 0x080fe20000004037 */
[-C--:B------:R-:W-:Y:S01]  /*cc90*/  FFMA.RM R50, R50, R55.reuse, 12582913 ;  /* 0x4b40000132327423 */ /* 0x080fe20000004037 */
[----:B------:R-:W-:Y:S01]  /*cca0*/  SHF.L.U32 R4, R4, 0x17, RZ ;  /* 0x0000001704047819 */ /* 0x000fe200000006ff */
[----:B------:R-:W-:Y:S01]  /*ccb0*/  FFMA R28, -R111, 1.925963033500011079e-08, R28 ;  /* 0x32a570606f1c7823 */ /* 0x000fe2000000011c */
[-C--:B------:R-:W-:Y:S01]  /*ccc0*/  FFMA.RM R44, R44, R55.reuse, 12582913 ;  /* 0x4b4000012c2c7423 */ /* 0x080fe20000004037 */
[----:B------:R-:W-:Y:S01]  /*ccd0*/  FFMA.RM R52, R52, R55, 12582913 ;  /* 0x4b40000134347423 */ /* 0x000fe20000004037 */
[----:B--2---:R-:W-:Y:S01]  /*cce0*/  FFMA R10, R0, R3, 1 ;  /* 0x3f800000000a7423 */ /* 0x004fe20000000003 */
[----:B------:R-:W-:Y:S01]  /*ccf0*/  FADD R0, R48, -12583039 ;  /* 0xcb40007f30007421 */ /* 0x000fe20000000000 */
[----:B------:R-:W-:Y:S01]  /*cd00*/  FADD R51, R46, -12583039 ;  /* 0xcb40007f2e337421 */ /* 0x000fe20000000000 */
[----:B------:R-:W-:Y:S01]  /*cd10*/  FFMA R45, -R112, 1.4426950216293334961, -R43 ;  /* 0x3fb8aa3b702d7823 */ /* 0x000fe2000000092b */
[----:B------:R-:W-:Y:S01]  /*cd20*/  FADD R3, R50, -12583039 ;  /* 0xcb40007f32037421 */ /* 0x000fe20000000000 */
[C---:B------:R-:W-:Y:S01]  /*cd30*/  FFMA R0, -R117.reuse, 1.4426950216293334961, -R0 ;  /* 0x3fb8aa3b75007823 */ /* 0x040fe20000000900 */
[----:B------:R1:W-:Y:S01]  /*cd40*/  MUFU.EX2 R43, R28 ;  /* 0x0000001c002b7308 */ /* 0x0003e20000000800 */
[----:B------:R-:W-:Y:S01]  /*cd50*/  FFMA R55, R4, R5, 1 ;  /* 0x3f80000004377423 */ /* 0x000fe20000000005 */
[----:B------:R-:W-:Y:S01]  /*cd60*/  FADD R4, R52, -12583039 ;  /* 0xcb40007f34047421 */ /* 0x000fe20000000000 */
[----:B------:R-:W-:Y:S01]  /*cd70*/  FFMA R53, -R116, 1.4426950216293334961, -R51 ;  /* 0x3fb8aa3b74357823 */ /* 0x000fe20000000933 */
[----:B------:R-:W-:Y:S01]  /*cd80*/  FFMA R0, -R117, 1.925963033500011079e-08, R0 ;  /* 0x32a5706075007823 */ /* 0x000fe20000000100 */
[----:B------:R-:W-:Y:S01]  /*cd90*/  FFMA R5, -R118, 1.4426950216293334961, -R3 ;  /* 0x3fb8aa3b76057823 */ /* 0x000fe20000000903 */
[----:B------:R-:W-:Y:S01]  /*cda0*/  FFMA R4, -R119, 1.4426950216293334961, -R4 ;  /* 0x3fb8aa3b77047823 */ /* 0x000fe20000000904 */
[----:B------:R-:W-:Y:S01]  /*cdb0*/  FFMA R39, -R108, 1.925963033500011079e-08, R39 ;  /* 0x32a570606c277823 */ /* 0x000fe20000000127 */
[----:B------:R-:W-:Y:S01]  /*cdc0*/  FFMA R49, -R114, 1.925963033500011079e-08, R49 ;  /* 0x32a5706072317823 */ /* 0x000fe20000000131 */
[----:B-1----:R-:W-:Y:S01]  /*cdd0*/  FADD R28, R44, -12583039 ;  /* 0xcb40007f2c1c7421 */ /* 0x002fe20000000000 */
[----:B------:R-:W-:Y:S01]  /*cde0*/  FFMA R53, -R116, 1.925963033500011079e-08, R53 ;  /* 0x32a5706074357823 */ /* 0x000fe20000000135 */
[----:B------:R1:W-:Y:S01]  /*cdf0*/  MUFU.EX2 R3, R0 ;  /* 0x0000000000037308 */ /* 0x0003e20000000800 */
[----:B------:R-:W-:Y:S01]  /*ce00*/  FFMA R41, -R110, 1.925963033500011079e-08, R41 ;  /* 0x32a570606e297823 */ /* 0x000fe20000000129 */
[----:B------:R-:W-:Y:S01]  /*ce10*/  FFMA R28, -R115, 1.4426950216293334961, -R28 ;  /* 0x3fb8aa3b731c7823 */ /* 0x000fe2000000091c */
[----:B------:R-:W-:Y:S01]  /*ce20*/  FFMA R45, -R112, 1.925963033500011079e-08, R45 ;  /* 0x32a57060702d7823 */ /* 0x000fe2000000012d */
[----:B------:R-:W-:Y:S01]  /*ce30*/  SHF.L.U32 R11, R11, 0x17, RZ ;  /* 0x000000170b0b7819 */ /* 0x000fe200000006ff */
[----:B------:R-:W-:Y:S01]  /*ce40*/  FFMA R5, -R118, 1.925963033500011079e-08, R5 ;  /* 0x32a5706076057823 */ /* 0x000fe20000000105 */
[----:B------:R-:W-:Y:S01]  /*ce50*/  FFMA R28, -R115, 1.925963033500011079e-08, R28 ;  /* 0x32a57060731c7823 */ /* 0x000fe2000000011c */
[----:B------:R-:W-:Y:S01]  /*ce60*/  FFMA R4, -R119, 1.925963033500011079e-08, R4 ;  /* 0x32a5706077047823 */ /* 0x000fe20000000104 */
[----:B------:R-:W2:Y:S01]  /*ce70*/  MUFU.EX2 R39, R39 ;  /* 0x0000002700277308 */ /* 0x000ea20000000800 */
[----:B-1----:R-:W-:Y:S01]  /*ce80*/  IADD3 R0, R10, 0x1800000, RZ ;  /* 0x018000000a007810 */ /* 0x002fe20007ffe0ff */
[----:B------:R-:W-:Y:S01]  /*ce90*/  FFMA R24, R11, R24, 1 ;  /* 0x3f8000000b187423 */ /* 0x000fe20000000018 */
[----:B------:R-:W-:Y:S01]  /*cea0*/  SHF.L.U32 R42, R42, 0x17, RZ ;  /* 0x000000172a2a7819 */ /* 0x000fe200000006ff */
[----:B------:R-:W-:Y:S01]  /*ceb0*/  IMAD.SHL.U32 R30, R30, 0x800000, RZ ;  /* 0x008000001e1e7824 */ /* 0x000fe200078e00ff */
[----:B------:R-:W-:Y:S01]  /*cec0*/  LOP3.LUT R0, R0, 0x7f800000, RZ, 0xc0, !PT ;  /* 0x7f80000000007812 */ /* 0x000fe200078ec0ff */
[----:B------:R-:W-:Y:S01]  /*ced0*/  IMAD.SHL.U32 R44, R44, 0x800000, RZ ;  /* 0x008000002c2c7824 */ /* 0x000fe200078e00ff */
[----:B------:R-:W-:Y:S01]  /*cee0*/  SHF.L.U32 R46, R46, 0x17, RZ ;  /* 0x000000172e2e7819 */ /* 0x000fe200000006ff */
[----:B------:R-:W1:Y:S01]  /*cef0*/  MUFU.EX2 R49, R49 ;  /* 0x0000003100317308 */ /* 0x000e620000000800 */
[----:B------:R-:W-:Y:S01]  /*cf00*/  ISETP.GT.U32.AND P2, PT, R0, 0x1ffffff, PT ;  /* 0x01ffffff0000780c */ /* 0x000fe20003f44070 */
[----:B------:R-:W-:Y:S01]  /*cf10*/  BSSY B1, `(.L_x_346) ;  /* 0x0000027000017945 */ /* 0x000fe20003800000 */
[----:B------:R-:W-:-:S02]  /*cf20*/  SHF.L.U32 R26, R26, 0x17, RZ ;  /* 0x000000171a1a7819 */ /* 0x000fc400000006ff */
[----:B------:R-:W-:Y:S02]  /*cf30*/  SHF.L.U32 R32, R32, 0x17, RZ ;  /* 0x0000001720207819 */ /* 0x000fe400000006ff */
[----:B------:R-:W-:Y:S01]  /*cf40*/  SHF.L.U32 R34, R34, 0x17, RZ ;  /* 0x0000001722227819 */ /* 0x000fe200000006ff */
[----:B------:R-:W3:Y:S01]  /*cf50*/  MUFU.EX2 R53, R53 ;  /* 0x0000003500357308 */ /* 0x000ee20000000800 */
[----:B------:R-:W-:Y:S01]  /*cf60*/  SHF.L.U32 R36, R36, 0x17, RZ ;  /* 0x0000001724247819 */ /* 0x000fe200000006ff */
[----:B--2---:R-:W-:Y:S01]  /*cf70*/  FFMA R30, R30, R39, 1 ;  /* 0x3f8000001e1e7423 */ /* 0x004fe20000000027 */
[----:B------:R-:W-:Y:S01]  /*cf80*/  SHF.L.U32 R38, R38, 0x17, RZ ;  /* 0x0000001726267819 */ /* 0x000fe200000006ff */
[----:B------:R-:W-:Y:S01]  /*cf90*/  FFMA R37, R26, R37, 1 ;  /* 0x3f8000001a257423 */ /* 0x000fe20000000025 */
[----:B------:R-:W-:Y:S01]  /*cfa0*/  SHF.L.U32 R40, R40, 0x17, RZ ;  /* 0x0000001728287819 */ /* 0x000fe200000006ff */
[----:B------:R-:W-:Y:S01]  /*cfb0*/  FFMA R39, R32, R35, 1 ;  /* 0x3f80000020277423 */ /* 0x000fe20000000023 */
[----:B------:R-:W-:Y:S01]  /*cfc0*/  SHF.L.U32 R48, R48, 0x17, RZ ;  /* 0x0000001730307819 */ /* 0x000fe200000006ff */
[----:B------:R-:W2:Y:S01]  /*cfd0*/  MUFU.EX2 R41, R41 ;  /* 0x0000002900297308 */ /* 0x000ea20000000800 */
[----:B------:R-:W-:Y:S01]  /*cfe0*/  SHF.L.U32 R50, R50, 0x17, RZ ;  /* 0x0000001732327819 */ /* 0x000fe200000006ff */
[----:B-1----:R-:W-:Y:S01]  /*cff0*/  FFMA R42, R42, R49, 1 ;  /* 0x3f8000002a2a7423 */ /* 0x002fe20000000031 */
[----:B------:R-:W-:Y:S01]  /*d000*/  SHF.L.U32 R52, R52, 0x17, RZ ;  /* 0x0000001734347819 */ /* 0x000fe200000006ff */
[----:B------:R-:W-:Y:S01]  /*d010*/  FFMA R43, R36, R43, 1 ;  /* 0x3f800000242b7423 */ /* 0x000fe2000000002b */
[----:B------:R-:W-:Y:S01]  /*d020*/  FFMA R47, R40, R47, 1 ;  /* 0x3f800000282f7423 */ /* 0x000fe2000000002f */
[----:B------:R-:W-:-:S02]  /*d030*/  FFMA R49, R48, R3, 1 ;  /* 0x3f80000030317423 */ /* 0x000fc40000000003 */
        /* <DEDUP_REMOVED lines=16> */
.L_x_347:
[----:B------:R-:W1:Y:S02]  /*d140*/  MUFU.RCP R11, R10 ;  /* 0x0000000a000b7308 */ /* 0x000e640000001000 */
[----:B-1----:R-:W-:-:S04]  /*d150*/  FFMA R0, R10, R11, -1 ;  /* 0xbf8000000a007423 */ /* 0x002fc8000000000b */
[----:B------:R-:W-:-:S04]  /*d160*/  FADD.FTZ R0, -R0, -RZ ;  /* 0x800000ff00007221 */ /* 0x000fc80000010100 */
[----:B------:R-:W-:-:S07]  /*d170*/  FFMA R11, R11, R0, R11 ;  /* 0x000000000b0b7223 */ /* 0x000fce000000000b */
.L_x_348:
[----:B------:R-:W-:Y:S05]  /*d180*/  BSYNC B1 ;  /* 0x0000000000017941 */ /* 0x000fea0003800000 */
.L_x_346:
        /* <DEDUP_REMOVED lines=10> */
.L_x_350:
[----:B------:R-:W1:Y:S02]  /*d230*/  MUFU.RCP R10, R55 ;  /* 0x00000037000a7308 */ /* 0x000e640000001000 */
[----:B-1----:R-:W-:-:S04]  /*d240*/  FFMA R0, R55, R10, -1 ;  /* 0xbf80000037007423 */ /* 0x002fc8000000000a */
[----:B------:R-:W-:-:S04]  /*d250*/  FADD.FTZ R3, -R0, -RZ ;  /* 0x800000ff00037221 */ /* 0x000fc80000010100 */
[----:B------:R-:W-:-:S07]  /*d260*/  FFMA R10, R10, R3, R10 ;  /* 0x000000030a0a7223 */ /* 0x000fce000000000a */
.L_x_351:
[----:B------:R-:W-:Y:S05]  /*d270*/  BSYNC B1 ;  /* 0x0000000000017941 */ /* 0x000fea0003800000 */
.L_x_349:
        /* <DEDUP_REMOVED lines=10> */
.L_x_353:
[----:B------:R-:W1:Y:S02]  /*d320*/  MUFU.RCP R35, R24 ;  /* 0x0000001800237308 */ /* 0x000e640000001000 */
[----:B-1----:R-:W-:-:S04]  /*d330*/  FFMA R0, R24, R35, -1 ;  /* 0xbf80000018007423 */ /* 0x002fc80000000023 */
[----:B------:R-:W-:-:S04]  /*d340*/  FADD.FTZ R0, -R0, -RZ ;  /* 0x800000ff00007221 */ /* 0x000fc80000010100 */
[----:B------:R-:W-:-:S07]  /*d350*/  FFMA R35, R35, R0, R35 ;  /* 0x0000000023237223 */ /* 0x000fce0000000023 */
.L_x_354:
[----:B------:R-:W-:Y:S05]  /*d360*/  BSYNC B1 ;  /* 0x0000000000017941 */ /* 0x000fea0003800000 */
.L_x_352:
        /* <DEDUP_REMOVED lines=10> */
.L_x_356:
[----:B------:R-:W1:Y:S02]  /*d410*/  MUFU.RCP R24, R37 ;  /* 0x0000002500187308 */ /* 0x000e640000001000 */
[----:B-1----:R-:W-:-:S04]  /*d420*/  FFMA R0, R37, R24, -1 ;  /* 0xbf80000025007423 */ /* 0x002fc80000000018 */
[----:B------:R-:W-:-:S04]  /*d430*/  FADD.FTZ R3, -R0, -RZ ;  /* 0x800000ff00037221 */ /* 0x000fc80000010100 */
[----:B------:R-:W-:-:S07]  /*d440*/  FFMA R24, R24, R3, R24 ;  /* 0x0000000318187223 */ /* 0x000fce0000000018 */
.L_x_357:
[----:B------:R-:W-:Y:S05]  /*d450*/  BSYNC B1 ;  /* 0x0000000000017941 */ /* 0x000fea0003800000 */
.L_x_355:
        /* <DEDUP_REMOVED lines=10> */
.L_x_359:
[----:B------:R-:W1:Y:S02]  /*d500*/  MUFU.RCP R37, R30 ;  /* 0x0000001e00257308 */ /* 0x000e640000001000 */
[----:B-1----:R-:W-:-:S04]  /*d510*/  FFMA R0, R30, R37, -1 ;  /* 0xbf8000001e007423 */ /* 0x002fc80000000025 */
[----:B------:R-:W-:-:S04]  /*d520*/  FADD.FTZ R0, -R0, -RZ ;  /* 0x800000ff00007221 */ /* 0x000fc80000010100 */
[----:B------:R-:W-:-:S07]  /*d530*/  FFMA R37, R37, R0, R37 ;  /* 0x0000000025257223 */ /* 0x000fce0000000025 */
.L_x_360:
[----:B------:R-:W-:Y:S05]  /*d540*/  BSYNC B1 ;  /* 0x0000000000017941 */ /* 0x000fea0003800000 */
.L_x_358:
        /* <DEDUP_REMOVED lines=10> */
.L_x_362:
[----:B------:R-:W1:Y:S02]  /*d5f0*/  MUFU.RCP R26, R39 ;  /* 0x00000027001a7308 */ /* 0x000e640000001000 */
[----:B-1----:R-:W-:-:S04]  /*d600*/  FFMA R0, R39, R26, -1 ;  /* 0xbf80000027007423 */ /* 0x002fc8000000001a */
[----:B------:R-:W-:-:S04]  /*d610*/  FADD.FTZ R3, -R0, -RZ ;  /* 0x800000ff00037221 */ /* 0x000fc80000010100 */
[----:B------:R-:W-:-:S07]  /*d620*/  FFMA R26, R26, R3, R26 ;  /* 0x000000031a1a7223 */ /* 0x000fce000000001a */
.L_x_363:
[----:B------:R-:W-:Y:S05]  /*d630*/  BSYNC B1 ;  /* 0x0000000000017941 */ /* 0x000fea0003800000 */
.L_x_361:
        /* <DEDUP_REMOVED lines=10> */
.L_x_365:
[----:B------:R-:W1:Y:S02]  /*d6e0*/  MUFU.RCP R39, R34 ;  /* 0x0000002200277308 */ /* 0x000e640000001000 */
[----:B-1----:R-:W-:-:S04]  /*d6f0*/  FFMA R0, R34, R39, -1 ;  /* 0xbf80000022007423 */ /* 0x002fc80000000027 */
[----:B------:R-:W-:-:S04]  /*d700*/  FADD.FTZ R0, -R0, -RZ ;  /* 0x800000ff00007221 */ /* 0x000fc80000010100 */
[----:B------:R-:W-:-:S07]  /*d710*/  FFMA R39, R39, R0, R39 ;  /* 0x0000000027277223 */ /* 0x000fce0000000027 */
.L_x_366:
[----:B------:R-:W-:Y:S05]  /*d720*/  BSYNC B1 ;  /* 0x0000000000017941 */ /* 0x000fea0003800000 */
.L_x_364:
        /* <DEDUP_REMOVED lines=10> */
.L_x_368:
[----:B------:R-:W1:Y:S02]  /*d7d0*/  MUFU.RCP R28, R43 ;  /* 0x0000002b001c7308 */ /* 0x000e640000001000 */
[----:B-1----:R-:W-:-:S04]  /*d7e0*/  FFMA R0, R43, R28, -1 ;  /* 0xbf8000002b007423 */ /* 0x002fc8000000001c */
[----:B------:R-:W-:-:S04]  /*d7f0*/  FADD.FTZ R3, -R0, -RZ ;  /* 0x800000ff00037221 */ /* 0x000fc80000010100 */
[----:B------:R-:W-:-:S07]  /*d800*/  FFMA R28, R28, R3, R28 ;  /* 0x000000031c1c7223 */ /* 0x000fce000000001c */
.L_x_369:
[----:B------:R-:W-:Y:S05]  /*d810*/  BSYNC B1 ;  /* 0x0000000000017941 */ /* 0x000fea0003800000 */
.L_x_367:
        /* <DEDUP_REMOVED lines=10> */
.L_x_371:
[----:B------:R-:W1:Y:S02]  /*d8c0*/  MUFU.RCP R41, R38 ;  /* 0x0000002600297308 */ /* 0x000e640000001000 */
[----:B-1----:R-:W-:-:S04]  /*d8d0*/  FFMA R0, R38, R41, -1 ;  /* 0xbf80000026007423 */ /* 0x002fc80000000029 */
[----:B------:R-:W-:-:S04]  /*d8e0*/  FADD.FTZ R0, -R0, -RZ ;  /* 0x800000ff00007221 */ /* 0x000fc80000010100 */
[----:B------:R-:W-:-:S07]  /*d8f0*/  FFMA R41, R41, R0, R41 ;  /* 0x0000000029297223 */ /* 0x000fce0000000029 */
.L_x_372:
[----:B------:R-:W-:Y:S05]  /*d900*/  BSYNC B1 ;  /* 0x0000000000017941 */ /* 0x000fea0003800000 */
.L_x_370:
        /* <DEDUP_REMOVED lines=10> */
.L_x_374:
[----:B------:R-:W1:Y:S02]  /*d9b0*/  MUFU.RCP R30, R47 ;  /* 0x0000002f001e7308 */ /* 0x000e640000001000 */
[----:B-1----:R-:W-:-:S04]  /*d9c0*/  FFMA R0, R47, R30, -1 ;  /* 0xbf8000002f007423 */ /* 0x002fc8000000001e */
[----:B------:R-:W-:-:S04]  /*d9d0*/  FADD.FTZ R3, -R0, -RZ ;  /* 0x800000ff00037221 */ /* 0x000fc80000010100 */
[----:B------:R-:W-:-:S07]  /*d9e0*/  FFMA R30, R30, R3, R30 ;  /* 0x000000031e1e7223 */ /* 0x000fce000000001e */
.L_x_375:
[----:B------:R-:W-:Y:S05]  /*d9f0*/  BSYNC B1 ;  /* 0x0000000000017941 */ /* 0x000fea0003800000 */
.L_x_373:
        /* <DEDUP_REMOVED lines=10> */
.L_x_377:
[----:B------:R-:W1:Y:S02]  /*daa0*/  MUFU.RCP R43, R42 ;  /* 0x0000002a002b7308 */ /* 0x000e640000001000 */
[----:B-1----:R-:W-:-:S04]  /*dab0*/  FFMA R0, R42, R43, -1 ;  /* 0xbf8000002a007423 */ /* 0x002fc8000000002b */
[----:B------:R-:W-:-:S04]  /*dac0*/  FADD.FTZ R0, -R0, -RZ ;  /* 0x800000ff00007221 */ /* 0x000fc80000010100 */
[----:B------:R-:W-:-:S07]  /*dad0*/  FFMA R43, R43, R0, R43 ;  /* 0x000000002b2b7223 */ /* 0x000fce000000002b */
.L_x_378:
[----:B------:R-:W-:Y:S05]  /*dae0*/  BSYNC B1 ;  /* 0x0000000000017941 */ /* 0x000fea0003800000 */
.L_x_376:
        /* <DEDUP_REMOVED lines=10> */
.L_x_380:
[----:B------:R-:W1:Y:S02]  /*db90*/  MUFU.RCP R32, R51 ;  /* 0x0000003300207308 */ /* 0x000e640000001000 */
[----:B-1----:R-:W-:-:S04]  /*dba0*/  FFMA R0, R51, R32, -1 ;  /* 0xbf80000033007423 */ /* 0x002fc80000000020 */
[----:B------:R-:W-:-:S04]  /*dbb0*/  FADD.FTZ R3, -R0, -RZ ;  /* 0x800000ff00037221 */ /* 0x000fc80000010100 */
[----:B------:R-:W-:-:S07]  /*dbc0*/  FFMA R32, R32, R3, R32 ;  /* 0x0000000320207223 */ /* 0x000fce0000000020 */
.L_x_381:
[----:B------:R-:W-:Y:S05]  /*dbd0*/  BSYNC B1 ;  /* 0x0000000000017941 */ /* 0x000fea0003800000 */
.L_x_379:
        /* <DEDUP_REMOVED lines=10> */
.L_x_383:
[----:B------:R-:W1:Y:S02]  /*dc80*/  MUFU.RCP R45, R46 ;  /* 0x0000002e002d7308 */ /* 0x000e640000001000 */
[----:B-1----:R-:W-:-:S04]  /*dc90*/  FFMA R0, R46, R45, -1 ;  /* 0xbf8000002e007423 */ /* 0x002fc8000000002d */
[----:B------:R-:W-:-:S04]  /*dca0*/  FADD.FTZ R0, -R0, -RZ ;  /* 0x800000ff00007221 */ /* 0x000fc80000010100 */
[----:B------:R-:W-:-:S07]  /*dcb0*/  FFMA R45, R45, R0, R45 ;  /* 0x000000002d2d7223 */ /* 0x000fce000000002d */
.L_x_384:
[----:B------:R-:W-:Y:S05]  /*dcc0*/  BSYNC B1 ;  /* 0x0000000000017941 */ /* 0x000fea0003800000 */
.L_x_382:
        /* <DEDUP_REMOVED lines=10> */
.L_x_386:
[----:B------:R-:W1:Y:S02]  /*dd70*/  MUFU.RCP R34, R49 ;  /* 0x0000003100227308 */ /* 0x000e640000001000 */
[----:B-1----:R-:W-:-:S04]  /*dd80*/  FFMA R0, R49, R34, -1 ;  /* 0xbf80000031007423 */ /* 0x002fc80000000022 */
[----:B------:R-:W-:-:S04]  /*dd90*/  FADD.FTZ R3, -R0, -RZ ;  /* 0x800000ff00037221 */ /* 0x000fc80000010100 */
[----:B------:R-:W-:-:S07]  /*dda0*/  FFMA R34, R34, R3, R34 ;  /* 0x0000000322227223 */ /* 0x000fce0000000022 */
.L_x_387:
[----:B------:R-:W-:Y:S05]  /*ddb0*/  BSYNC B1 ;  /* 0x0000000000017941 */ /* 0x000fea0003800000 */
.L_x_385:
        /* <DEDUP_REMOVED lines=10> */
.L_x_389:
[----:B------:R-:W1:Y:S02]  /*de60*/  MUFU.RCP R47, R50 ;  /* 0x00000032002f7308 */ /* 0x000e640000001000 */
[----:B-1----:R-:W-:-:S04]  /*de70*/  FFMA R0, R50, R47, -1 ;  /* 0xbf80000032007423 */ /* 0x002fc8000000002f */
[----:B------:R-:W-:-:S04]  /*de80*/  FADD.FTZ R0, -R0, -RZ ;  /* 0x800000ff00007221 */ /* 0x000fc80000010100 */
[----:B------:R-:W-:-:S07]  /*de90*/  FFMA R47, R47, R0, R47 ;  /* 0x000000002f2f7223 */ /* 0x000fce000000002f */
.L_x_390:
[----:B------:R-:W-:Y:S05]  /*dea0*/  BSYNC B1 ;  /* 0x0000000000017941 */ /* 0x000fea0003800000 */
.L_x_388:
        /* <DEDUP_REMOVED lines=9> */
.L_x_392:
[----:B------:R-:W1:Y:S02]  /*df40*/  MUFU.RCP R0, R53 ;  /* 0x0000003500007308 */ /* 0x000e640000001000 */
[----:B-1----:R-:W-:-:S04]  /*df50*/  FFMA R3, R53, R0, -1 ;  /* 0xbf80000035037423 */ /* 0x002fc80000000000 */
[----:B------:R-:W-:-:S04]  /*df60*/  FADD.FTZ R3, -R3, -RZ ;  /* 0x800000ff03037221 */ /* 0x000fc80000010100 */
[----:B------:R-:W-:-:S07]  /*df70*/  FFMA R0, R0, R3, R0 ;  /* 0x0000000300007223 */ /* 0x000fce0000000000 */
.L_x_393:
[----:B------:R-:W-:Y:S05]  /*df80*/  BSYNC B1 ;  /* 0x0000000000017941 */ /* 0x000fea0003800000 */
.L_x_391:
        /* <DEDUP_REMOVED lines=45> */
.L_x_395:
[----:B------:R-:W-:Y:S05]  /*e260*/  BSYNC B0 ;  /* 0x0000000000007941 */ /* 0x000fea0003800000 */
.L_x_394:
[----:B------:R-:W-:Y:S06]  /*e270*/  BAR.SYNC.DEFER_BLOCKING 0x1, 0x100 ;  /* 0x0044000000007b1d */ /* 0x000fec0000010000 */
[----:B------:R-:W-:Y:S04]  /*e280*/  BSSY B0, `(.L_x_396) ;  /* 0x0000009000007945 */ /* 0x000fe80003800000 */
[----:B------:R-:W-:Y:S05]  /*e290*/  @P0 BRA `(.L_x_397) ;  /* 0x00000000001c0947 */ /* 0x000fea0003800000 */
[----:B------:R-:W-:-:S13]  /*e2a0*/  ISETP.NE.AND P2, PT, R160, 0x3, PT ;  /* 0x00000003a000780c */ /* 0x000fda0003f45270 */
[----:B------:R-:W-:Y:S05]  /*e2b0*/  @!P2 BRA `(.L_x_398) ;  /* 0x000000000004a947 */ /* 0x000fea0003800000 */
[----:B------:R-:W-:Y:S01]  /*e2c0*/  BPT.TRAP 0x1 ;  /* 0x000000040000795c */ /* 0x000fe20000300000 */
.L_x_398:
[----:B------:R-:W-:-:S04]  /*e2d0*/  ULEA UR4, UR5, UR45, 0x3 ;  /* 0x0000002d05047291 */ /* 0x000fc8000f8e183f */
[----:B------:R-:W-:-:S04]  /*e2e0*/  UIADD3 UR4, UR4, 0x60, URZ ;  /* 0x0000006004047890 */ /* 0x000fc8000fffe03f */
[----:B------:R-:W-:-:S09]  /*e2f0*/  UPRMT UR4, UR50, 0x654, UR4 ;  /* 0x0000065432047896 */ /* 0x000fd20008000004 */
[----:B------:R-:W-:Y:S03]  /*e300*/  SYNCS.ARRIVE.TRANS64.RED.A1T0 RZ, [UR4], RZ ;  /* 0x000000ffffff79a7 */ /* 0x000fe60008100404 */
.L_x_397:
[----:B------:R-:W-:Y:S05]  /*e310*/  BSYNC B0 ;  /* 0x0000000000007941 */ /* 0x000fea0003800000 */
.L_x_396:
        /* <DEDUP_REMOVED lines=8> */
.L_x_401:
        /* <DEDUP_REMOVED lines=8> */
.L_x_623:
[----:B------:R-:W-:Y:S05]  /*e420*/  BSYNC B1 ;  /* 0x0000000000017941 */ /* 0x000fea0003800000 */
.L_x_402:
[----:B------:R-:W-:Y:S05]  /*e430*/  @P1 BRA `(.L_x_404) ;  /* 0x0000000000941947 */ /* 0x000fea0003800000 */
[----:B------:R-:W-:Y:S01]  /*e440*/  LEA R30, R12, R33, 0xd ;  /* 0x000000210c1e7211 */ /* 0x000fe200078e68ff */
[----:B------:R-:W-:Y:S05]  /*e450*/  WARPSYNC.ALL ;  /* 0x0000000000007948 */ /* 0x000fea0003800000 */
[----:B-1----:R-:W-:Y:S01]  /*e460*/  LEA R37, R155, R30, 0x1 ;  /* 0x0000001e9b257211 */ /* 0x002fe200078e08ff */
[----:B------:R-:W2:Y:S05]  /*e470*/  LDSM.16.M88.4 R12, [R30] ;  /* 0x000000001e0c783b */ /* 0x000eaa0000000200 */
[----:B------:R-:W1:Y:S01]  /*e480*/  LDSM.16.M88.4 R36, [R37] ;  /* 0x000000002524783b */ /* 0x000e620000000200 */
[----:B--2---:R-:W-:Y:S01]  /*e490*/  SHF.L.U32 R0, R12, 0x10, RZ ;  /* 0x000000100c007819 */ /* 0x004fe200000006ff */
[----:B------:R-:W-:Y:S01]  /*e4a0*/  IMAD.U32 R10, R14, 0x10000, RZ ;  /* 0x000100000e0a7824 */ /* 0x000fe200078e00ff */
[----:B------:R-:W-:-:S02]  /*e4b0*/  LOP3.LUT R12, R12, 0xffff0000, RZ, 0xc0, !PT ;  /* 0xffff00000c0c7812 */ /* 0x000fc400078ec0ff */
[----:B------:R-:W-:Y:S01]  /*e4c0*/  SHF.L.U32 R4, R13, 0x10, RZ ;  /* 0x000000100d047819 */ /* 0x000fe200000006ff */
[C---:B------:R-:W-:Y:S01]  /*e4d0*/  FMUL R21, R153.reuse, R10 ;  /* 0x0000000a99157220 */ /* 0x040fe20000400000 */
[----:B-1----:R-:W-:Y:S02]  /*e4e0*/  SHF.L.U32 R30, R36, 0x10, RZ ;  /* 0x00000010241e7819 */ /* 0x002fe400000006ff */
        /* <DEDUP_REMOVED lines=26> */
.L_x_404:
[----:B------:R-:W-:Y:S02]  /*e690*/  LOP3.LUT R7, R7, R46, RZ, 0x3c, !PT ;  /* 0x0000002e07077212 */ /* 0x000fe400078e3cff */
[----:B------:R-:W-:-:S07]  /*e6a0*/  SEL R12, R5, RZ, P3 ;  /* 0x000000ff050c7207 */ /* 0x000fce0001800000 */
.L_x_400:
[----:B------:R-:W-:Y:S05]  /*e6b0*/  BSYNC B0 ;  /* 0x0000000000007941 */ /* 0x000fea0003800000 */
.L_x_399:
        /* <DEDUP_REMOVED lines=13> */
[----:B-1----:R-:W-:Y:S01]  /*e790*/  FADD R6, R4, -12583039 ;  /* 0xcb40007f04067421 */ /* 0x002fe20000000000 */
[-C--:B------:R-:W-:Y:S01]  /*e7a0*/  FFMA.SAT R30, -R125, R50.reuse, 0.5 ;  /* 0x3f0000007d1e7423 */ /* 0x080fe20000002132 */
[----:B------:R-:W-:Y:S01]  /*e7b0*/  FFMA.SAT R11, -R123, R50, 0.5 ;  /* 0x3f0000007b0b7423 */ /* 0x000fe20000002132 */
[----:B------:R-:W-:Y:S01]  /*e7c0*/  FADD R5, R10, -12583039 ;  /* 0xcb40007f0a057421 */ /* 0x000fe20000000000 */
[C---:B------:R-:W-:Y:S01]  /*e7d0*/  FFMA R6, -R121.reuse, 1.4426950216293334961, -R6 ;  /* 0x3fb8aa3b79067823 */ /* 0x040fe20000000906 */
[----:B------:R-:W-:Y:S01]  /*e7e0*/  FFMA R126, R154, R126, R161 ;  /* 0x0000007e9a7e7223 */ /* 0x000fe200000000a1 */
[----:B------:R-:W-:Y:S01]  /*e7f0*/  FADD R3, R0, -12583039 ;  /* 0xcb40007f00037421 */ /* 0x000fe20000000000 */
[-C--:B------:R-:W-:Y:S01]  /*e800*/  FFMA.RM R30, R30, R55.reuse, 12582913 ;  /* 0x4b4000011e1e7423 */ /* 0x080fe20000004037 */
[----:B------:R-:W-:Y:S01]  /*e810*/  FFMA R6, -R121, 1.925963033500011079e-08, R6 ;  /* 0x32a5706079067823 */ /* 0x000fe20000000106 */
[----:B------:R-:W-:Y:S01]  /*e820*/  FFMA.RM R24, R11, R55, 12582913 ;  /* 0x4b4000010b187423 */ /* 0x000fe20000004037 */
[----:B------:R-:W-:Y:S01]  /*e830*/  FFMA R11, -R122, 1.4426950216293334961, -R5 ;  /* 0x3fb8aa3b7a0b7823 */ /* 0x000fe20000000905 */
[----:B------:R-:W-:Y:S01]  /*e840*/  FFMA.SAT R32, -R126, R50, 0.5 ;  /* 0x3f0000007e207423 */ /* 0x000fe20000002132 */
[----:B------:R-:W-:Y:S01]  /*e850*/  FFMA R3, -R120, 1.4426950216293334961, -R3 ;  /* 0x3fb8aa3b78037823 */ /* 0x000fe20000000903 */
[----:B------:R1:W-:Y:S01]  /*e860*/  MUFU.EX2 R5, R6 ;  /* 0x0000000600057308 */ /* 0x0003e20000000800 */
[C---:B------:R-:W-:Y:S01]  /*e870*/  FFMA R129, R154.reuse, R129, R163 ;  /* 0x000000819a817223 */ /* 0x040fe200000000a3 */
[----:B------:R-:W-:Y:S01]  /*e880*/  FFMA R124, R154, R124, R21 ;  /* 0x0000007c9a7c7223 */ /* 0x000fe20000000015 */
[----:B------:R-:W-:Y:S01]  /*e890*/  FFMA.RM R32, R32, R55, 12582913 ;  /* 0x4b40000120207423 */ /* 0x000fe20000004037 */
[----:B------:R-:W-:Y:S01]  /*e8a0*/  FFMA R3, -R120, 1.925963033500011079e-08, R3 ;  /* 0x32a5706078037823 */ /* 0x000fe20000000103 */
[-C--:B------:R-:W-:Y:S01]  /*e8b0*/  FFMA.SAT R38, -R129, R50.reuse, 0.5 ;  /* 0x3f00000081267423 */ /* 0x080fe20000002132 */
[----:B------:R-:W-:Y:S01]  /*e8c0*/  FFMA.SAT R28, -R124, R50, 0.5 ;  /* 0x3f0000007c1c7423 */ /* 0x000fe20000002132 */
[----:B------:R-:W-:Y:S01]  /*e8d0*/  FADD R39, R32, -12583039 ;  /* 0xcb40007f20277421 */ /* 0x000fe20000000000 */
[----:B------:R-:W-:Y:S01]  /*e8e0*/  FFMA R130, R154, R130, R27 ;  /* 0x000000829a827223 */ /* 0x000fe2000000001b */
[----:B-1----:R-:W-:Y:S01]  /*e8f0*/  FADD R6, R30, -12583039 ;  /* 0xcb40007f1e067421 */ /* 0x002fe20000000000 */
[----:B------:R-:W-:Y:S01]  /*e900*/  FADD R26, R24, -12583039 ;  /* 0xcb40007f181a7421 */ /* 0x000fe20000000000 */
[----:B------:R-:W1:Y:S01]  /*e910*/  MUFU.EX2 R3, R3 ;  /* 0x0000000300037308 */ /* 0x000e620000000800 */
[----:B------:R-:W-:Y:S01]  /*e920*/  FFMA R127, R154, R127, R159 ;  /* 0x0000007f9a7f7223 */ /* 0x000fe2000000009f */
[C---:B------:R-:W-:Y:S01]  /*e930*/  FFMA R6, -R125.reuse, 1.4426950216293334961, -R6 ;  /* 0x3fb8aa3b7d067823 */ /* 0x040fe20000000906 */
[-C--:B------:R-:W-:Y:S01]  /*e940*/  FFMA.RM R38, R38, R55.reuse, 12582913 ;  /* 0x4b40000126267423 */ /* 0x080fe20000004037 */
[----:B------:R-:W-:Y:S01]  /*e950*/  FFMA.RM R28, R28, R55, 12582913 ;  /* 0x4b4000011c1c7423 */ /* 0x000fe20000004037 */
[----:B------:R-:W-:Y:S01]  /*e960*/  FFMA R41, -R126, 1.4426950216293334961, -R39 ;  /* 0x3fb8aa3b7e297823 */ /* 0x000fe20000000927 */
[----:B------:R-:W-:Y:S01]  /*e970*/  FFMA R6, -R125, 1.925963033500011079e-08, R6 ;  /* 0x32a570607d067823 */ /* 0x000fe20000000106 */
[-C--:B------:R-:W-:Y:S01]  /*e980*/  FFMA.SAT R40, -R130, R50.reuse, 0.5 ;  /* 0x3f00000082287423 */ /* 0x080fe20000002132 */
[----:B------:R-:W-:Y:S01]  /*e990*/  FFMA R26, -R123, 1.4426950216293334961, -R26 ;  /* 0x3fb8aa3b7b1a7823 */ /* 0x000fe2000000091a */
[----:B------:R-:W-:Y:S01]  /*e9a0*/  FFMA.SAT R34, -R127, R50, 0.5 ;  /* 0x3f0000007f227423 */ /* 0x000fe20000002132 */
[----:B------:R2:W-:Y:S01]  /*e9b0*/  MUFU.EX2 R39, R6 ;  /* 0x0000000600277308 */ /* 0x0005e20000000800 */
[----:B------:R-:W-:Y:S01]  /*e9c0*/  FADD R35, R28, -12583039 ;  /* 0xcb40007f1c237421 */ /* 0x000fe20000000000 */
[C---:B------:R-:W-:Y:S01]  /*e9d0*/  FFMA R128, R154.reuse, R128, R25 ;  /* 0x000000809a807223 */ /* 0x040fe20000000019 */
[----:B------:R-:W-:Y:S01]  /*e9e0*/  FFMA R133, R154, R133, R167 ;  /* 0x000000859a857223 */ /* 0x000fe200000000a7 */
[-C--:B------:R-:W-:Y:S01]  /*e9f0*/  FFMA.RM R40, R40, R55.reuse, 12582913 ;  /* 0x4b40000128287423 */ /* 0x080fe20000004037 */
[----:B------:R-:W-:Y:S01]  /*ea00*/  FFMA R26, -R123, 1.925963033500011079e-08, R26 ;  /* 0x32a570607b1a7823 */ /* 0x000fe2000000011a */
[----:B------:R-:W-:Y:S01]  /*ea10*/  FFMA.RM R34, R34, R55, 12582913 ;  /* 0x4b40000122227423 */ /* 0x000fe20000004037 */
[----:B------:R-:W-:Y:S01]  /*ea20*/  FFMA R37, -R124, 1.4426950216293334961, -R35 ;  /* 0x3fb8aa3b7c257823 */ /* 0x000fe20000000923 */
[----:B------:R-:W-:Y:S01]  /*ea30*/  FFMA.SAT R36, -R128, R50, 0.5 ;  /* 0x3f00000080247423 */ /* 0x000fe20000002132 */
[----:B--2---:R-:W-:Y:S01]  /*ea40*/  FADD R6, R38, -12583039 ;  /* 0xcb40007f26067421 */ /* 0x004fe20000000000 */
[----:B------:R-:W-:Y:S01]  /*ea50*/  FFMA R132, R154, R132, R29 ;  /* 0x000000849a847223 */ /* 0x000fe2000000001d */
[----:B------:R-:W-:Y:S01]  /*ea60*/  FADD R47, R40, -12583039 ;  /* 0xcb40007f282f7421 */ /* 0x000fe20000000000 */
[----:B------:R-:W-:Y:S01]  /*ea70*/  FFMA.SAT R46, -R133, R50, 0.5 ;  /* 0x3f000000852e7423 */ /* 0x000fe20000002132 */
[C---:B------:R-:W-:Y:S01]  /*ea80*/  FFMA R6, -R129.reuse, 1.4426950216293334961, -R6 ;  /* 0x3fb8aa3b81067823 */ /* 0x040fe20000000906 */
[----:B------:R2:W-:Y:S01]  /*ea90*/  MUFU.EX2 R35, R26 ;  /* 0x0000001a00237308 */ /* 0x0005e20000000800 */
[C---:B------:R-:W-:Y:S01]  /*eaa0*/  FFMA R134, R154.reuse, R134, R31 ;  /* 0x000000869a867223 */ /* 0x040fe2000000001f */
[----:B------:R-:W-:Y:S01]  /*eab0*/  FFMA R131, R154, R131, R165 ;  /* 0x000000839a837223 */ /* 0x000fe200000000a5 */
[----:B------:R-:W-:Y:S01]  /*eac0*/  FFMA R6, -R129, 1.925963033500011079e-08, R6 ;  /* 0x32a5706081067823 */ /* 0x000fe20000000106 */
[----:B------:R-:W-:Y:S01]  /*ead0*/  FFMA R11, -R122, 1.925963033500011079e-08, R11 ;  /* 0x32a570607a0b7823 */ /* 0x000fe2000000010b */
[----:B------:R-:W-:Y:S01]  /*eae0*/  FFMA R135, R154, R135, R169 ;  /* 0x000000879a877223 */ /* 0x000fe200000000a9 */
[----:B------:R-:W-:-:S02]  /*eaf0*/  IMAD.SHL.U32 R0, R0, 0x800000, RZ ;  /* 0x0080000000007824 */ /* 0x000fc400078e00ff */
[-C--:B------:R-:W-:Y:S01]  /*eb00*/  FFMA.RM R36, R36, R55.reuse, 12582913 ;  /* 0x4b40000124247423 */ /* 0x080fe20000004037 */
[-C--:B------:R-:W-:Y:S01]  /*eb10*/  FFMA.SAT R44, -R132, R50.reuse, 0.5 ;  /* 0x3f000000842c7423 */ /* 0x080fe20000002132 */
[----:B--2---:R-:W-:Y:S01]  /*eb20*/  FADD R26, R34, -12583039 ;  /* 0xcb40007f221a7421 */ /* 0x004fe20000000000 */
        /* <DEDUP_REMOVED lines=12> */
[----:B------:R-:W-:Y:S01]  /*ebf0*/  FFMA.RM R42, R42, R55, 12582913 ;  /* 0x4b4000012a2a7423 */ /* 0x000fe20000004037 */
[----:B------:R-:W2:Y:S01]  /*ec00*/  MUFU.EX2 R11, R11 ;  /* 0x0000000b000b7308 */ /* 0x000ea20000000800 */
[----:B-1----:R-:W-:Y:S01]  /*ec10*/  FFMA R6, R0, R3, 1 ;  /* 0x3f80000000067423 */ /* 0x002fe20000000003 */
[----:B------:R-:W-:Y:S01]  /*ec20*/  FADD R0, R46, -12583039 ;  /* 0xcb40007f2e007421 */ /* 0x000fe20000000000 */
[----:B------:R-:W-:Y:S01]  /*ec30*/  FFMA.RM R50, R50, R55, 12582913 ;  /* 0x4b40000132327423 */ /* 0x000fe20000004037 */
[----:B------:R-:W-:Y:S01]  /*ec40*/  FADD R51, R44, -12583039 ;  /* 0xcb40007f2c337421 */ /* 0x000fe20000000000 */
[----:B------:R-:W-:Y:S01]  /*ec50*/  FFMA R45, -R128, 1.4426950216293334961, -R43 ;  /* 0x3fb8aa3b802d7823 */ /* 0x000fe2000000092b */
[C---:B------:R-:W-:Y:S01]  /*ec60*/  FFMA R0, -R133.reuse, 1.4426950216293334961, -R0 ;  /* 0x3fb8aa3b85007823 */ /* 0x040fe20000000900 */
[----:B------:R-:W-:Y:S01]  /*ec70*/  FADD R3, R48, -12583039 ;  /* 0xcb40007f30037421 */ /* 0x000fe20000000000 */
        /* <DEDUP_REMOVED lines=10> */
[----:B------:R1:W-:Y:S01]  /*ed20*/  MUFU.EX2 R3, R0 ;  /* 0x0000000000037308 */ /* 0x0003e20000000800 */
[----:B------:R-:W-:Y:S01]  /*ed30*/  FFMA R37, -R124, 1.925963033500011079e-08, R37 ;  /* 0x32a570607c257823 */ /* 0x000fe20000000125 */
[----:B------:R-:W-:Y:S01]  /*ed40*/  FFMA R41, -R126, 1.925963033500011079e-08, R41 ;  /* 0x32a570607e297823 */ /* 0x000fe20000000129 */
[C---:B------:R-:W-:Y:S01]  /*ed50*/  FFMA R26, -R131.reuse, 1.4426950216293334961, -R26 ;  /* 0x3fb8aa3b831a7823 */ /* 0x040fe2000000091a */
[----:B------:R-:W-:Y:S01]  /*ed60*/  FFMA R45, -R128, 1.925963033500011079e-08, R45 ;  /* 0x32a57060802d7823 */ /* 0x000fe2000000012d */
[----:B------:R-:W-:Y:S01]  /*ed70*/  SHF.L.U32 R10, R10, 0x17, RZ ;  /* 0x000000170a0a7819 */ /* 0x000fe200000006ff */
[----:B------:R-:W-:Y:S01]  /*ed80*/  FFMA R5, -R134, 1.925963033500011079e-08, R5 ;  /* 0x32a5706086057823 */ /* 0x000fe20000000105 */
[----:B------:R-:W-:Y:S01]  /*ed90*/  FFMA R26, -R131, 1.925963033500011079e-08, R26 ;  /* 0x32a57060831a7823 */ /* 0x000fe2000000011a */
[----:B------:R-:W-:Y:S01]  /*eda0*/  FFMA R4, -R135, 1.925963033500011079e-08, R4 ;  /* 0x32a5706087047823 */ /* 0x000fe20000000104 */
[----:B-1----:R-:W-:Y:S01]  /*edb0*/  IADD3 R0, R6, 0x1800000, RZ ;  /* 0x0180000006007810 */ /* 0x002fe20007ffe0ff */
[----:B------:R-:W1:Y:S01]  /*edc0*/  MUFU.EX2 R49, R49 ;  /* 0x0000003100317308 */ /* 0x000e620000000800 */
[----:B--2---:R-:W-:Y:S01]  /*edd0*/  FFMA R10, R10, R11, 1 ;  /* 0x3f8000000a0a7423 */ /* 0x004fe2000000000b */
[----:B------:R-:W-:Y:S01]  /*ede0*/  SHF.L.U32 R40, R40, 0x17, RZ ;  /* 0x0000001728287819 */ /* 0x000fe200000006ff */
[----:B------:R-:W-:Y:S01]  /*edf0*/  IMAD.SHL.U32 R36, R36, 0x800000, RZ ;  /* 0x0080000024247824 */ /* 0x000fe200078e00ff */
[----:B------:R-:W-:Y:S01]  /*ee00*/  LOP3.LUT R0, R0, 0x7f800000, RZ, 0xc0, !PT ;  /* 0x7f80000000007812 */ /* 0x000fe200078ec0ff */
[----:B------:R-:W-:Y:S01]  /*ee10*/  IMAD.SHL.U32 R50, R50, 0x800000, RZ ;  /* 0x0080000032327824 */ /* 0x000fe200078e00ff */
[----:B------:R-:W-:Y:S01]  /*ee20*/  SHF.L.U32 R44, R44, 0x17, RZ ;  /* 0x000000172c2c7819 */ /* 0x000fe200000006ff */
[----:B------:R-:W-:Y:S01]  /*ee30*/  BSSY B1, `(.L_x_405) ;  /* 0x0000029000017945 */ /* 0x000fe20003800000 */
[----:B------:R-:W2:Y:S01]  /*ee40*/  MUFU.EX2 R53, R53 ;  /* 0x0000003500357308 */ /* 0x000ea20000000800 */
[----:B------:R-:W-:-:S02]  /*ee50*/  ISETP.GT.U32.AND P2, PT, R0, 0x1ffffff, PT ;  /* 0x01ffffff0000780c */ /* 0x000fc40003f44070 */
[----:B------:R-:W-:Y:S02]  /*ee60*/  SHF.L.U32 R24, R24, 0x17, RZ ;  /* 0x0000001718187819 */ /* 0x000fe400000006ff */
[----:B------:R-:W-:Y:S02]  /*ee70*/  SHF.L.U32 R28, R28, 0x17, RZ ;  /* 0x000000171c1c7819 */ /* 0x000fe400000006ff */
[----:B------:R-:W-:Y:S01]  /*ee80*/  SHF.L.U32 R30, R30, 0x17, RZ ;  /* 0x000000171e1e7819 */ /* 0x000fe200000006ff */
[----:B------:R-:W3:Y:S01]  /*ee90*/  MUFU.EX2 R37, R37 ;  /* 0x0000002500257308 */ /* 0x000ee20000000800 */
[----:B------:R-:W-:Y:S01]  /*eea0*/  SHF.L.U32 R32, R32, 0x17, RZ ;  /* 0x0000001720207819 */ /* 0x000fe200000006ff */
[----:B-1----:R-:W-:Y:S01]  /*eeb0*/  FFMA R40, R40, R49, 1 ;  /* 0x3f80000028287423 */ /* 0x002fe20000000031 */
[----:B------:R-:W-:Y:S01]  /*eec0*/  SHF.L.U32 R34, R34, 0x17, RZ ;  /* 0x0000001722227819 */ /* 0x000fe200000006ff */
[----:B------:R-:W-:Y:S01]  /*eed0*/  FFMA R57, R24, R35, 1 ;  /* 0x3f80000018397423 */ /* 0x000fe20000000023 */
[----:B------:R-:W-:Y:S01]  /*eee0*/  SHF.L.U32 R38, R38, 0x17, RZ ;  /* 0x0000001726267819 */ /* 0x000fe200000006ff */
[----:B------:R-:W-:Y:S01]  /*eef0*/  FFMA R39, R30, R39, 1 ;  /* 0x3f8000001e277423 */ /* 0x000fe20000000027 */
[----:B------:R-:W-:Y:S01]  /*ef00*/  SHF.L.U32 R42, R42, 0x17, RZ ;  /* 0x000000172a2a7819 */ /* 0x000fe200000006ff */
[----:B------:R-:W1:Y:S01]  /*ef10*/  MUFU.EX2 R41, R41 ;  /* 0x0000002900297308 */ /* 0x000e620000000800 */
[----:B------:R-:W-:Y:S01]  /*ef20*/  SHF.L.U32 R46, R46, 0x17, RZ ;  /* 0x000000172e2e7819 */ /* 0x000fe200000006ff */
[----:B--2---:R-:W-:Y:S01]  /*ef30*/  FFMA R44, R44, R53, 1 ;  /* 0x3f8000002c2c7423 */ /* 0x004fe20000000035 */
[----:B------:R-:W-:Y:S01]  /*ef40*/  SHF.L.U32 R48, R48, 0x17, RZ ;  /* 0x0000001730307819 */ /* 0x000fe200000006ff */
[----:B------:R-:W-:Y:S01]  /*ef50*/  FFMA R43, R34, R43, 1 ;  /* 0x3f800000222b7423 */ /* 0x000fe2000000002b */
[----:B------:R-:W-:Y:S01]  /*ef60*/  FFMA R47, R38, R47, 1 ;  /* 0x3f800000262f7423 */ /* 0x000fe2000000002f */
[----:B------:R-:W-:-:S02]  /*ef70*/  FFMA R49, R46, R3, 1 ;  /* 0x3f8000002e317423 */ /* 0x000fc40000000003 */
[----:B------:R-:W2:Y:S01]  /*ef80*/  MUFU.EX2 R45, R45 ;  /* 0x0000002d002d7308 */ /* 0x000ea20000000800 */
[----:B---3--:R-:W-:-:S07]  /*ef90*/  FFMA R28, R28, R37, 1 ;  /* 0x3f8000001c1c7423 */ /* 0x008fce0000000025 */
[----:B------:R-:W3:Y:S01]  /*efa0*/  MUFU.EX2 R51, R26 ;  /* 0x0000001a00337308 */ /* 0x000ee20000000800 */
[----:B-1----:R-:W-:-:S07]  /*efb0*/  FFMA R32, R32, R41, 1 ;  /* 0x3f80000020207423 */ /* 0x002fce0000000029 */
[----:B------:R-:W1:Y:S01]  /*efc0*/  MUFU.EX2 R5, R5 ;  /* 0x0000000500057308 */ /* 0x000e620000000800 */
[----:B--2---:R-:W-:-:S07]  /*efd0*/  FFMA R36, R36, R45, 1 ;  /* 0x3f80000024247423 */ /* 0x004fce000000002d */
[----:B------:R-:W2:Y:S01]  /*efe0*/  MUFU.EX2 R11, R4 ;  /* 0x00000004000b7308 */ /* 0x000ea20000000800 */
[----:B---3--:R-:W-:Y:S01]  /*eff0*/  FFMA R51, R42, R51, 1 ;  /* 0x3f8000002a337423 */ /* 0x008fe20000000033 */
        /* <DEDUP_REMOVED lines=8> */
.L_x_406:
[----:B------:R-:W1:Y:S02]  /*f080*/  MUFU.RCP R11, R6 ;  /* 0x00000006000b7308 */ /* 0x000e640000001000 */
[----:B-1----:R-:W-:-:S04]  /*f090*/  FFMA R0, R6, R11, -1 ;  /* 0xbf80000006007423 */ /* 0x002fc8000000000b */
[----:B------:R-:W-:-:S04]  /*f0a0*/  FADD.FTZ R0, -R0, -RZ ;  /* 0x800000ff00007221 */ /* 0x000fc80000010100 */
[----:B------:R-:W-:-:S07]  /*f0b0*/  FFMA R11, R11, R0, R11 ;  /* 0x000000000b0b7223 */ /* 0x000fce000000000b */
.L_x_407:
[----:B------:R-:W-:Y:S05]  /*f0c0*/  BSYNC B1 ;  /* 0x0000000000017941 */ /* 0x000fea0003800000 */
.L_x_405:
        /* <DEDUP_REMOVED lines=10> */
.L_x_409:
[----:B------:R-:W1:Y:S02]  /*f170*/  MUFU.RCP R6, R55 ;  /* 0x0000003700067308 */ /* 0x000e640000001000 */
[----:B-1----:R-:W-:-:S04]  /*f180*/  FFMA R0, R55, R6, -1 ;  /* 0xbf80000037007423 */ /* 0x002fc80000000006 */
[----:B------:R-:W-:-:S04]  /*f190*/  FADD.FTZ R3, -R0, -RZ ;  /* 0x800000ff00037221 */ /* 0x000fc80000010100 */
[----:B------:R-:W-:-:S07]  /*f1a0*/  FFMA R6, R6, R3, R6 ;  /* 0x0000000306067223 */ /* 0x000fce0000000006 */
.L_x_410:
[----:B------:R-:W-:Y:S05]  /*f1b0*/  BSYNC B1 ;  /* 0x0000000000017941 */ /* 0x000fea0003800000 */
.L_x_408:
        /* <DEDUP_REMOVED lines=10> */
.L_x_412:
[----:B------:R-:W1:Y:S02]  /*f260*/  MUFU.RCP R35, R10 ;  /* 0x0000000a00237308 */ /* 0x000e640000001000 */
[----:B-1----:R-:W-:-:S04]  /*f270*/  FFMA R0, R10, R35, -1 ;  /* 0xbf8000000a007423 */ /* 0x002fc80000000023 */
[----:B------:R-:W-:-:S04]  /*f280*/  FADD.FTZ R0, -R0, -RZ ;  /* 0x800000ff00007221 */ /* 0x000fc80000010100 */
[----:B------:R-:W-:-:S07]  /*f290*/  FFMA R35, R35, R0, R35 ;  /* 0x0000000023237223 */ /* 0x000fce0000000023 */
.L_x_413:
[----:B------:R-:W-:Y:S05]  /*f2a0*/  BSYNC B1 ;  /* 0x0000000000017941 */ /* 0x000fea0003800000 */
.L_x_411:
        /* <DEDUP_REMOVED lines=10> */
.L_x_415:
[----:B------:R-:W1:Y:S02]  /*f350*/  MUFU.RCP R10, R57 ;  /* 0x00000039000a7308 */ /* 0x000e640000001000 */
[----:B-1----:R-:W-:-:S04]  /*f360*/  FFMA R0, R57, R10, -1 ;  /* 0xbf80000039007423 */ /* 0x002fc8000000000a */
[----:B------:R-:W-:-:S04]  /*f370*/  FADD.FTZ R3, -R0, -RZ ;  /* 0x800000ff00037221 */ /* 0x000fc80000010100 */
[----:B------:R-:W-:-:S07]  /*f380*/  FFMA R10, R10, R3, R10 ;  /* 0x000000030a0a7223 */ /* 0x000fce000000000a */
.L_x_416:
[----:B------:R-:W-:Y:S05]  /*f390*/  BSYNC B1 ;  /* 0x0000000000017941 */ /* 0x000fea0003800000 */
.L_x_414:
        /* <DEDUP_REMOVED lines=10> */
.L_x_418:
[----:B------:R-:W1:Y:S02]  /*f440*/  MUFU.RCP R37, R28 ;  /* 0x0000001c00257308 */ /* 0x000e640000001000 */
[----:B-1----:R-:W-:-:S04]  /*f450*/  FFMA R0, R28, R37, -1 ;  /* 0xbf8000001c007423 */ /* 0x002fc80000000025 */
[----:B------:R-:W-:-:S04]  /*f460*/  FADD.FTZ R0, -R0, -RZ ;  /* 0x800000ff00007221 */ /* 0x000fc80000010100 */
[----:B------:R-:W-:-:S07]  /*f470*/  FFMA R37, R37, R0, R37 ;  /* 0x0000000025257223 */ /* 0x000fce0000000025 */
.L_x_419:
[----:B------:R-:W-:Y:S05]  /*f480*/  BSYNC B1 ;  /* 0x0000000000017941 */ /* 0x000fea0003800000 */
.L_x_417:
        /* <DEDUP_REMOVED lines=10> */
.L_x_421:
[----:B------:R-:W1:Y:S02]  /*f530*/  MUFU.RCP R24, R39 ;  /* 0x0000002700187308 */ /* 0x000e640000001000 */
[----:B-1----:R-:W-:-:S04]  /*f540*/  FFMA R0, R39, R24, -1 ;  /* 0xbf80000027007423 */ /* 0x002fc80000000018 */
[----:B------:R-:W-:-:S04]  /*f550*/  FADD.FTZ R3, -R0, -RZ ;  /* 0x800000ff00037221 */ /* 0x000fc80000010100 */
[----:B------:R-:W-:-:S07]  /*f560*/  FFMA R24, R24, R3, R24 ;  /* 0x0000000318187223 */ /* 0x000fce0000000018 */
.L_x_422:
[----:B------:R-:W-:Y:S05]  /*f570*/  BSYNC B1 ;  /* 0x0000000000017941 */ /* 0x000fea0003800000 */
.L_x_420:
        /* <DEDUP_REMOVED lines=10> */
.L_x_424:
[----:B------:R-:W1:Y:S02]  /*f620*/  MUFU.RCP R39, R32 ;  /* 0x0000002000277308 */ /* 0x000e640000001000 */
[----:B-1----:R-:W-:-:S04]  /*f630*/  FFMA R0, R32, R39, -1 ;  /* 0xbf80000020007423 */ /* 0x002fc80000000027 */
[----:B------:R-:W-:-:S04]  /*f640*/  FADD.FTZ R0, -R0, -RZ ;  /* 0x800000ff00007221 */ /* 0x000fc80000010100 */
[----:B------:R-:W-:-:S07]  /*f650*/  FFMA R39, R39, R0, R39 ;  /* 0x0000000027277223 */ /* 0x000fce0000000027 */
.L_x_425:
[----:B------:R-:W-:Y:S05]  /*f660*/  BSYNC B1 ;  /* 0x0000000000017941 */ /* 0x000fea0003800000 */
.L_x_423:
        /* <DEDUP_REMOVED lines=10> */
.L_x_427:
[----:B------:R-:W1:Y:S02]  /*f710*/  MUFU.RCP R26, R43 ;  /* 0x0000002b001a7308 */ /* 0x000e640000001000 */
[----:B-1----:R-:W-:-:S04]  /*f720*/  FFMA R0, R43, R26, -1 ;  /* 0xbf8000002b007423 */ /* 0x002fc8000000001a */
[----:B------:R-:W-:-:S04]  /*f730*/  FADD.FTZ R3, -R0, -RZ ;  /* 0x800000ff00037221 */ /* 0x000fc80000010100 */
[----:B------:R-:W-:-:S07]  /*f740*/  FFMA R26, R26, R3, R26 ;  /* 0x000000031a1a7223 */ /* 0x000fce000000001a */
.L_x_428:
[----:B------:R-:W-:Y:S05]  /*f750*/  BSYNC B1 ;  /* 0x0000000000017941 */ /* 0x000fea0003800000 */
.L_x_426:
        /* <DEDUP_REMOVED lines=10> */
.L_x_430:
[----:B------:R-:W1:Y:S02]  /*f800*/  MUFU.RCP R41, R36 ;  /* 0x0000002400297308 */ /* 0x000e640000001000 */
[----:B-1----:R-:W-:-:S04]  /*f810*/  FFMA R0, R36, R41, -1 ;  /* 0xbf80000024007423 */ /* 0x002fc80000000029 */
[----:B------:R-:W-:-:S04]  /*f820*/  FADD.FTZ R0, -R0, -RZ ;  /* 0x800000ff00007221 */ /* 0x000fc80000010100 */
[----:B------:R-:W-:-:S07]  /*f830*/  FFMA R41, R41, R0, R41 ;  /* 0x0000000029297223 */ /* 0x000fce0000000029 */
.L_x_431:
[----:B------:R-:W-:Y:S05]  /*f840*/  BSYNC B1 ;  /* 0x0000000000017941 */ /* 0x000fea0003800000 */
.L_x_429:
        /* <DEDUP_REMOVED lines=10> */
.L_x_433:
[----:B------:R-:W1:Y:S02]  /*f8f0*/  MUFU.RCP R28, R47 ;  /* 0x0000002f001c7308 */ /* 0x000e640000001000 */
[----:B-1----:R-:W-:-:S04]  /*f900*/  FFMA R0, R47, R28, -1 ;  /* 0xbf8000002f007423 */ /* 0x002fc8000000001c */
[----:B------:R-:W-:-:S04]  /*f910*/  FADD.FTZ R3, -R0, -RZ ;  /* 0x800000ff00037221 */ /* 0x000fc80000010100 */
[----:B------:R-:W-:-:S07]  /*f920*/  FFMA R28, R28, R3, R28 ;  /* 0x000000031c1c7223 */ /* 0x000fce000000001c */
.L_x_434:
[----:B------:R-:W-:Y:S05]  /*f930*/  BSYNC B1 ;  /* 0x0000000000017941 */ /* 0x000fea0003800000 */
.L_x_432:
        /* <DEDUP_REMOVED lines=10> */
.L_x_436:
[----:B------:R-:W1:Y:S02]  /*f9e0*/  MUFU.RCP R43, R40 ;  /* 0x00000028002b7308 */ /* 0x000e640000001000 */
[----:B-1----:R-:W-:-:S04]  /*f9f0*/  FFMA R0, R40, R43, -1 ;  /* 0xbf80000028007423 */ /* 0x002fc8000000002b */
[----:B------:R-:W-:-:S04]  /*fa00*/  FADD.FTZ R0, -R0, -RZ ;  /* 0x800000ff00007221 */ /* 0x000fc80000010100 */
[----:B------:R-:W-:-:S07]  /*fa10*/  FFMA R43, R43, R0, R43 ;  /* 0x000000002b2b7223 */ /* 0x000fce000000002b */
.L_x_437:
[----:B------:R-:W-:Y:S05]  /*fa20*/  BSYNC B1 ;  /* 0x0000000000017941 */ /* 0x000fea0003800000 */
.L_x_435:
        /* <DEDUP_REMOVED lines=10> */
.L_x_439:
[----:B------:R-:W1:Y:S02]  /*fad0*/  MUFU.RCP R30, R51 ;  /* 0x00000033001e7308 */ /* 0x000e640000001000 */
[----:B-1----:R-:W-:-:S04]  /*fae0*/  FFMA R0, R51, R30, -1 ;  /* 0xbf80000033007423 */ /* 0x002fc8000000001e */
[----:B------:R-:W-:-:S04]  /*faf0*/  FADD.FTZ R3, -R0, -RZ ;  /* 0x800000ff00037221 */ /* 0x000fc80000010100 */
[----:B------:R-:W-:-:S07]  /*fb00*/  FFMA R30, R30, R3, R30 ;  /* 0x000000031e1e7223 */ /* 0x000fce000000001e */
.L_x_440:
[----:B------:R-:W-:Y:S05]  /*fb10*/  BSYNC B1 ;  /* 0x0000000000017941 */ /* 0x000fea0003800000 */
.L_x_438:
        /* <DEDUP_REMOVED lines=10> */
.L_x_442:
[----:B------:R-:W1:Y:S02]  /*fbc0*/  MUFU.RCP R45, R44 ;  /* 0x0000002c002d7308 */ /* 0x000e640000001000 */
[----:B-1----:R-:W-:-:S04]  /*fbd0*/  FFMA R0, R44, R45, -1 ;  /* 0xbf8000002c007423 */ /* 0x002fc8000000002d */
[----:B------:R-:W-:-:S04]  /*fbe0*/  FADD.FTZ R0, -R0, -RZ ;  /* 0x800000ff00007221 */ /* 0x000fc80000010100 */
[----:B------:R-:W-:-:S07]  /*fbf0*/  FFMA R45, R45, R0, R45 ;  /* 0x000000002d2d7223 */ /* 0x000fce000000002d */
.L_x_443:
[----:B------:R-:W-:Y:S05]  /*fc00*/  BSYNC B1 ;  /* 0x0000000000017941 */ /* 0x000fea0003800000 */
.L_x_441:
        /* <DEDUP_REMOVED lines=10> */
.L_x_445:
[----:B------:R-:W1:Y:S02]  /*fcb0*/  MUFU.RCP R32, R49 ;  /* 0x0000003100207308 */ /* 0x000e640000001000 */
[----:B-1----:R-:W-:-:S04]  /*fcc0*/  FFMA R0, R49, R32, -1 ;  /* 0xbf80000031007423 */ /* 0x002fc80000000020 */
[----:B------:R-:W-:-:S04]  /*fcd0*/  FADD.FTZ R3, -R0, -RZ ;  /* 0x800000ff00037221 */ /* 0x000fc80000010100 */
[----:B------:R-:W-:-:S07]  /*fce0*/  FFMA R32, R32, R3, R32 ;  /* 0x0000000320207223 */ /* 0x000fce0000000020 */
.L_x_446:
[----:B------:R-:W-:Y:S05]  /*fcf0*/  BSYNC B1 ;  /* 0x0000000000017941 */ /* 0x000fea0003800000 */
.L_x_444:
        /* <DEDUP_REMOVED lines=10> */
.L_x_448:
[----:B------:R-:W1:Y:S02]  /*fda0*/  MUFU.RCP R47, R48 ;  /* 0x00000030002f7308 */ /* 0x000e640000001000 */
[----:B-1----:R-:W-:-:S04]  /*fdb0*/  FFMA R0, R48, R47, -1 ;  /* 0xbf80000030007423 */ /* 0x002fc8000000002f */
[----:B------:R-:W-:-:S04]  /*fdc0*/  FADD.FTZ R0, -R0, -RZ ;  /* 0x800000ff00007221 */ /* 0x000fc80000010100 */
[----:B------:R-:W-:-:S07]  /*fdd0*/  FFMA R47, R47, R0, R47 ;  /* 0x000000002f2f7223 */ /* 0x000fce000000002f */
.L_x_449:
[----:B------:R-:W-:Y:S05]  /*fde0*/  BSYNC B1 ;  /* 0x0000000000017941 */ /* 0x000fea0003800000 */
.L_x_447:
        /* <DEDUP_REMOVED lines=9> */
.L_x_451:
[----:B------:R-:W1:Y:S02]  /*fe80*/  MUFU.RCP R0, R53 ;  /* 0x0000003500007308 */ /* 0x000e640000001000 */
[----:B-1----:R-:W-:-:S04]  /*fe90*/  FFMA R3, R53, R0, -1 ;  /* 0xbf80000035037423 */ /* 0x002fc80000000000 */
[----:B------:R-:W-:-:S04]  /*fea0*/  FADD.FTZ R3, -R3, -RZ ;  /* 0x800000ff03037221 */ /* 0x000fc80000010100 */
[----:B------:R-:W-:-:S07]  /*feb0*/  FFMA R0, R0, R3, R0 ;  /* 0x0000000300007223 */ /* 0x000fce0000000000 */
.L_x_452:
[----:B------:R-:W-:Y:S05]  /*fec0*/  BSYNC B1 ;  /* 0x0000000000017941 */ /* 0x000fea0003800000 */
.L_x_450:
        /* <DEDUP_REMOVED lines=45> */
.L_x_454:
[----:B------:R-:W-:Y:S05]  /*101a0*/  BSYNC B0 ;  /* 0x0000000000007941 */ /* 0x000fea0003800000 */
.L_x_453:
[----:B------:R-:W-:Y:S06]  /*101b0*/  BAR.SYNC.DEFER_BLOCKING 0x1, 0x100 ;  /* 0x0044000000007b1d */ /* 0x000fec0000010000 */
[----:B------:R-:W-:Y:S04]  /*101c0*/  BSSY B0, `(.L_x_455) ;  /* 0x0000009000007945 */ /* 0x000fe80003800000 */
[----:B------:R-:W-:Y:S05]  /*101d0*/  @P0 BRA `(.L_x_456) ;  /* 0x00000000001c0947 */ /* 0x000fea0003800000 */
[----:B------:R-:W-:-:S13]  /*101e0*/  ISETP.NE.AND P2, PT, R160, 0x3, PT ;  /* 0x00000003a000780c */ /* 0x000fda0003f45270 */
[----:B------:R-:W-:Y:S05]  /*101f0*/  @!P2 BRA `(.L_x_457) ;  /* 0x000000000004a947 */ /* 0x000fea0003800000 */
[----:B------:R-:W-:Y:S01]  /*10200*/  BPT.TRAP 0x1 ;  /* 0x000000040000795c */ /* 0x000fe20000300000 */
.L_x_457:
[----:B------:R-:W-:-:S04]  /*10210*/  ULEA UR4, UR5, UR45, 0x3 ;  /* 0x0000002d05047291 */ /* 0x000fc8000f8e183f */
[----:B------:R-:W-:-:S04]  /*10220*/  UIADD3 UR4, UR4, 0x60, URZ ;  /* 0x0000006004047890 */ /* 0x000fc8000fffe03f */
[----:B------:R-:W-:-:S09]  /*10230*/  UPRMT UR4, UR50, 0x654, UR4 ;  /* 0x0000065432047896 */ /* 0x000fd20008000004 */
[----:B------:R-:W-:Y:S03]  /*10240*/  SYNCS.ARRIVE.TRANS64.RED.A1T0 RZ, [UR4], RZ ;  /* 0x000000ffffff79a7 */ /* 0x000fe60008100404 */
.L_x_456:
[----:B------:R-:W-:Y:S05]  /*10250*/  BSYNC B0 ;  /* 0x0000000000007941 */ /* 0x000fea0003800000 */
.L_x_455:
        /* <DEDUP_REMOVED lines=8> */
.L_x_460:
[----:B------:R-:W-:Y:S01]  /*102e0*/  SHF.L.U32 R7, R7, 0x1f, RZ ;  /* 0x0000001f07077819 */ /* 0x000fe200000006ff */
[----:B------:R-:W-:Y:S01]  /*102f0*/  BSSY B1, `(.L_x_461) ;  /* 0x0000004000017945 */ /* 0x000fe20003800000 */
[----:B------:R-:W-:-:S04]  /*10300*/  LEA R0, R12, UR45, 0x3 ;  /* 0x0000002d0c007c11 */ /* 0x000fc8000f8e18ff */
[----:B------:R-:W2:Y:S02]  /*10310*/  SYNCS.PHASECHK.TRANS64.TRYWAIT P2, [R0+URZ+0x40], R7 ;  /* 0x00004007000075a7 */ /* 0x000ea4000804017f */
[----:B--2---:R-:W-:Y:S05]  /*10320*/  @!P2 BRA `(.L_x_462) ;  /* 0x000000580064a947 */ /* 0x004fea0003800000 */
.L_x_624:
[----:B------:R-:W-:Y:S05]  /*10330*/  BSYNC B1 ;  /* 0x0000000000017941 */ /* 0x000fea0003800000 */
.L_x_461:
[----:B------:R-:W-:Y:S05]  /*10340*/  @P1 BRA `(.L_x_459) ;  /* 0x0000000000941947 */ /* 0x000fea0003800000 */
[----:B------:R-:W-:Y:S01]  /*10350*/  LEA R12, R12, R33, 0xd ;  /* 0x000000210c0c7211 */ /* 0x000fe200078e68ff */
[----:B------:R-:W-:Y:S05]  /*10360*/  WARPSYNC.ALL ;  /* 0x0000000000007948 */ /* 0x000fea0003800000 */
[----:B--2---:R-:W-:Y:S01]  /*10370*/  IMAD R0, R155, 0x2, R12 ;  /* 0x000000029b007824 */ /* 0x004fe200078e020c */
[----:B------:R-:W1:Y:S04]  /*10380*/  LDSM.16.M88.4 R4, [R12] ;  /* 0x000000000c04783b */ /* 0x000e680000000200 */
[----:B------:R-:W2:Y:S01]  /*10390*/  LDSM.16.M88.4 R32, [R0] ;  /* 0x000000000020783b */ /* 0x000ea20000000200 */
[----:B-1----:R-:W-:-:S02]  /*103a0*/  SHF.L.U32 R8, R4, 0x10, RZ ;  /* 0x0000001004087819 */ /* 0x002fc400000006ff */
[----:B------:R-:W-:Y:S02]  /*103b0*/  SHF.L.U32 R26, R6, 0x10, RZ ;  /* 0x00000010061a7819 */ /* 0x000fe400000006ff */
[----:B--2---:R-:W-:Y:S01]  /*103c0*/  SHF.L.U32 R12, R32, 0x10, RZ ;  /* 0x00000010200c7819 */ /* 0x004fe200000006ff */
[----:B------:R-:W-:Y:S01]  /*103d0*/  IMAD.U32 R40, R35, 0x10000, RZ ;  /* 0x0001000023287824 */ /* 0x000fe200078e00ff */
[----:B------:R-:W-:Y:S01]  /*103e0*/  SHF.L.U32 R38, R34, 0x10, RZ ;  /* 0x0000001022267819 */ /* 0x000fe200000006ff */
        /* <DEDUP_REMOVED lines=21> */
[----:B------:R-:W-:Y:S01]  /*10540*/  LOP3.LUT R42, R35, 0xffff0000, RZ, 0xc0, !PT ;  /* 0xffff0000232a7812 */ /* 0x000fe200078ec0ff */
[C---:B------:R-:W-:Y:S01]  /*10550*/  FMUL R165, R153.reuse, R36 ;  /* 0x0000002499a57220 */ /* 0x040fe20000400000 */
[C---:B------:R-:W-:Y:S01]  /*10560*/  FMUL R29, R153.reuse, R38 ;  /* 0x00000026991d7220 */ /* 0x040fe20000400000 */
[C---:B------:R-:W-:Y:S01]  /*10570*/  FMUL R167, R153.reuse, R34 ;  /* 0x0000002299a77220 */ /* 0x040fe20000400000 */
[C---:B------:R-:W-:Y:S01]  /*10580*/  FMUL R31, R153.reuse, R40 ;  /* 0x00000028991f7220 */ /* 0x040fe20000400000 */
[----:B------:R-:W-:-:S07]  /*10590*/  FMUL R169, R153, R42 ;  /* 0x0000002a99a97220 */ /* 0x000fce0000400000 */
.L_x_459:
[----:B------:R-:W-:Y:S05]  /*105a0*/  BSYNC B0 ;  /* 0x0000000000007941 */ /* 0x000fea0003800000 */
.L_x_458:
[----:B-1----:R-:W-:Y:S01]  /*105b0*/  MOV R48, 0x3bbb989d ;  /* 0x3bbb989d00307802 */ /* 0x002fe20000000f00 */
[C---:B------:R-:W-:Y:S01]  /*105c0*/  FFMA R13, R154.reuse, R136, R13 ;  /* 0x000000889a0d7223 */ /* 0x040fe2000000000d */
[----:B------:R-:W-:Y:S01]  /*105d0*/  MOV R49, 0x437c0000 ;  /* 0x437c000000317802 */ /* 0x000fe20000000f00 */
[C---:B------:R-:W-:Y:S01]  /*105e0*/  FFMA R14, R154.reuse, R137, R14 ;  /* 0x000000899a0e7223 */ /* 0x040fe2000000000e */
[C---:B------:R-:W-:Y:S01]  /*105f0*/  FFMA R138, R154.reuse, R138, R157 ;  /* 0x0000008a9a8a7223 */ /* 0x040fe2000000009d */
[-C--:B--2---:R-:W-:Y:S01]  /*10600*/  FFMA.SAT R0, -R13, R48.reuse, 0.5 ;  /* 0x3f0000000d007423 */ /* 0x084fe20000002130 */
[----:B------:R-:W-:Y:S01]  /*10610*/  FFMA R23, R154, R139, R23 ;  /* 0x0000008b9a177223 */ /* 0x000fe20000000017 */
[-C--:B------:R-:W-:Y:S01]  /*10620*/  FFMA.SAT R3, -R14, R48.reuse, 0.5 ;  /* 0x3f0000000e037423 */ /* 0x080fe20000002130 */
[----:B------:R-:W-:Y:S01]  /*10630*/  FFMA.SAT R6, -R138, R48, 0.5 ;  /* 0x3f0000008a067423 */ /* 0x000fe20000002130 */
[-C--:B------:R-:W-:Y:S01]  /*10640*/  FFMA.RM R0, R0, R49.reuse, 12582913 ;  /* 0x4b40000100007423 */ /* 0x080fe20000004031 */
[----:B------:R-:W-:Y:S01]  /*10650*/  FFMA R21, R154, R140, R21 ;  /* 0x0000008c9a157223 */ /* 0x000fe20000000015 */
[-C--:B------:R-:W-:Y:S01]  /*10660*/  FFMA.RM R5, R3, R49.reuse, 12582913 ;  /* 0x4b40000103057423 */ /* 0x080fe20000004031 */
[-C--:B------:R-:W-:Y:S01]  /*10670*/  FFMA.RM R8, R6, R49.reuse, 12582913 ;  /* 0x4b40000106087423 */ /* 0x080fe20000004031 */
[----:B------:R-:W-:Y:S01]  /*10680*/  FADD R4, R0, -12583039 ;  /* 0xcb40007f00047421 */ /* 0x000fe20000000000 */
[-C--:B------:R-:W-:Y:S01]  /*10690*/  FFMA.SAT R6, -R23, R48.reuse, 0.5 ;  /* 0x3f00000017067423 */ /* 0x080fe20000002130 */
[----:B------:R-:W-:Y:S01]  /*106a0*/  FFMA.SAT R24, -R21, R48, 0.5 ;  /* 0x3f00000015187423 */ /* 0x000fe20000002130 */
[----:B------:R-:W-:Y:S01]  /*106b0*/  FADD R3, R5, -12583039 ;  /* 0xcb40007f05037421 */ /* 0x000fe20000000000 */
[C---:B------:R-:W-:Y:S01]  /*106c0*/  FFMA R4, -R13.reuse, 1.4426950216293334961, -R4 ;  /* 0x3fb8aa3b0d047823 */ /* 0x040fe20000000904 */
[-C--:B------:R-:W-:Y:S01]  /*106d0*/  FFMA.RM R10, R6, R49.reuse, 12582913 ;  /* 0x4b400001060a7423 */ /* 0x080fe20000004031 */
[----:B------:R-:W-:Y:S01]  /*106e0*/  FFMA.RM R24, R24, R49, 12582913 ;  /* 0x4b40000118187423 */ /* 0x000fe20000004031 */
[----:B------:R-:W-:Y:S01]  /*106f0*/  FFMA R7, -R14, 1.4426950216293334961, -R3 ;  /* 0x3fb8aa3b0e077823 */ /* 0x000fe20000000903 */
[----:B------:R-:W-:Y:S01]  /*10700*/  FFMA R4, -R13, 1.925963033500011079e-08, R4 ;  /* 0x32a570600d047823 */ /* 0x000fe20000000104 */
[----:B------:R-:W-:Y:S01]  /*10710*/  FADD R12, R10, -12583039 ;  /* 0xcb40007f0a0c7421 */ /* 0x000fe20000000000 */
[C---:B------:R-:W-:Y:S01]  /*10720*/  FFMA R143, R154.reuse, R143, R159 ;  /* 0x0000008f9a8f7223 */ /* 0x040fe2000000009f */
[C---:B------:R-:W-:Y:S01]  /*10730*/  FFMA R15, R154.reuse, R141, R15 ;  /* 0x0000008d9a0f7223 */ /* 0x040fe2000000000f */
[----:B------:R1:W2:Y:S01]  /*10740*/  MUFU.EX2 R3, R4 ;  /* 0x0000000400037308 */ /* 0x0002a20000000800 */
[----:B------:R-:W-:Y:S01]  /*10750*/  FFMA R25, R154, R144, R25 ;  /* 0x000000909a197223 */ /* 0x000fe20000000019 */
[----:B------:R-:W-:Y:S01]  /*10760*/  FFMA R12, -R23, 1.4426950216293334961, -R12 ;  /* 0x3fb8aa3b170c7823 */ /* 0x000fe2000000090c */
[-C--:B------:R-:W-:Y:S01]  /*10770*/  FFMA.SAT R32, -R143, R48.reuse, 0.5 ;  /* 0x3f0000008f207423 */ /* 0x080fe20000002130 */
[----:B------:R-:W-:Y:S01]  /*10780*/  FFMA R7, -R14, 1.925963033500011079e-08, R7 ;  /* 0x32a570600e077823 */ /* 0x000fe20000000107 */
[-C--:B------:R-:W-:Y:S01]  /*10790*/  FFMA.SAT R26, -R15, R48.reuse, 0.5 ;  /* 0x3f0000000f1a7423 */ /* 0x080fe20000002130 */
[----:B------:R-:W-:Y:S01]  /*107a0*/  FFMA.SAT R34, -R25, R48, 0.5 ;  /* 0x3f00000019227423 */ /* 0x000fe20000002130 */
[----:B------:R-:W-:Y:S01]  /*107b0*/  FFMA R12, -R23, 1.925963033500011079e-08, R12 ;  /* 0x32a57060170c7823 */ /* 0x000fe2000000010c */
[----:B------:R-:W-:Y:S01]  /*107c0*/  FFMA R142, R154, R142, R161 ;  /* 0x0000008e9a8e7223 */ /* 0x000fe200000000a1 */
[----:B-1----:R-:W-:Y:S01]  /*107d0*/  FADD R4, R24, -12583039 ;  /* 0xcb40007f18047421 */ /* 0x002fe20000000000 */
[-C--:B------:R-:W-:Y:S01]  /*107e0*/  FFMA.RM R32, R32, R49.reuse, 12582913 ;  /* 0x4b40000120207423 */ /* 0x080fe20000004031 */
[-C--:B------:R-:W-:Y:S01]  /*107f0*/  FFMA.RM R26, R26, R49.reuse, 12582913 ;  /* 0x4b4000011a1a7423 */ /* 0x080fe20000004031 */
[----:B------:R-:W-:Y:S01]  /*10800*/  FFMA.RM R34, R34, R49, 12582913 ;  /* 0x4b40000122227423 */ /* 0x000fe20000004031 */
[C---:B------:R-:W-:Y:S01]  /*10810*/  FFMA R4, -R21.reuse, 1.4426950216293334961, -R4 ;  /* 0x3fb8aa3b15047823 */ /* 0x040fe20000000904 */
[----:B------:R-:W-:Y:S01]  /*10820*/  MUFU.EX2 R6, R7 ;  /* 0x0000000700067308 */ /* 0x000fe20000000800 */
[----:B------:R-:W-:Y:S01]  /*10830*/  FFMA.SAT R30, -R142, R48, 0.5 ;  /* 0x3f0000008e1e7423 */ /* 0x000fe20000002130 */
[----:B------:R-:W-:Y:S01]  /*10840*/  FADD R28, R26, -12583039 ;  /* 0xcb40007f1a1c7421 */ /* 0x000fe20000000000 */
[----:B------:R-:W-:Y:S01]  /*10850*/  FFMA R4, -R21, 1.925963033500011079e-08, R4 ;  /* 0x32a5706015047823 */ /* 0x000fe20000000104 */
[C---:B------:R-:W-:Y:S01]  /*10860*/  FFMA R27, R154.reuse, R146, R27 ;  /* 0x000000929a1b7223 */ /* 0x040fe2000000001b */
[C---:B------:R-:W-:Y:S01]  /*10870*/  FFMA R145, R154.reuse, R145, R163 ;  /* 0x000000919a917223 */ /* 0x040fe200000000a3 */
[----:B------:R-:W-:Y:S01]  /*10880*/  FFMA R147, R154, R147, R165 ;  /* 0x000000939a937223 */ /* 0x000fe200000000a5 */
[----:B------:R-:W-:Y:S01]  /*10890*/  FFMA.RM R30, R30, R49, 12582913 ;  /* 0x4b4000011e1e7423 */ /* 0x000fe20000004031 */
[----:B------:R1:W3:Y:S01]  /*108a0*/  MUFU.EX2 R7, R12 ;  /* 0x0000000c00077308 */ /* 0x0002e20000000800 */
[----:B------:R-:W-:Y:S01]  /*108b0*/  FFMA R28, -R15, 1.4426950216293334961, -R28 ;  /* 0x3fb8aa3b0f1c7823 */ /* 0x000fe2000000091c */
[-C--:B------:R-:W-:Y:S01]  /*108c0*/  FFMA.SAT R38, -R27, R48.reuse, 0.5 ;  /* 0x3f0000001b267423 */ /* 0x080fe20000002130 */
[-C--:B------:R-:W-:Y:S01]  /*108d0*/  FFMA.SAT R36, -R145, R48.reuse, 0.5 ;  /* 0x3f00000091247423 */ /* 0x080fe20000002130 */
[----:B------:R-:W-:Y:S01]  /*108e0*/  FFMA.SAT R40, -R147, R48, 0.5 ;  /* 0x3f00000093287423 */ /* 0x000fe20000002130 */
[----:B------:R-:W-:Y:S01]  /*108f0*/  FADD R11, R8, -12583039 ;  /* 0xcb40007f080b7421 */ /* 0x000fe20000000000 */
[----:B------:R-:W-:Y:S01]  /*10900*/  FADD R35, R30, -12583039 ;  /* 0xcb40007f1e237421 */ /* 0x000fe20000000000 */
[----:B------:R-:W-:Y:S01]  /*10910*/  FFMA R149, R154, R149, R167 ;  /* 0x000000959a957223 */ /* 0x000fe200000000a7 */
[----:B------:R4:W-:Y:S01]  /*10920*/  MUFU.EX2 R33, R4 ;  /* 0x0000000400217308 */ /* 0x0009e20000000800 */
[----:B-1----:R-:W-:Y:S01]  /*10930*/  FADD R12, R32, -12583039 ;  /* 0xcb40007f200c7421 */ /* 0x002fe20000000000 */
[----:B------:R-:W-:Y:S01]  /*10940*/  FFMA R28, -R15, 1.925963033500011079e-08, R28 ;  /* 0x32a570600f1c7823 */ /* 0x000fe2000000011c */
[----:B------:R-:W-:Y:S01]  /*10950*/  FFMA R29, R154, R148, R29 ;  /* 0x000000949a1d7223 */ /* 0x000fe2000000001d */
[-C--:B------:R-:W-:Y:S01]  /*10960*/  FFMA.RM R38, R38, R49.reuse, 12582913 ;  /* 0x4b40000126267423 */ /* 0x080fe20000004031 */
[C---:B------:R-:W-:Y:S01]  /*10970*/  FFMA R12, -R143.reuse, 1.4426950216293334961, -R12 ;  /* 0x3fb8aa3b8f0c7823 */ /* 0x040fe2000000090c */
[----:B------:R-:W-:Y:S01]  /*10980*/  FFMA R31, R154, R150, R31 ;  /* 0x000000969a1f7223 */ /* 0x000fe2000000001f */
[----:B------:R-:W-:Y:S01]  /*10990*/  FFMA.RM R36, R36, R49, 12582913 ;  /* 0x4b40000124247423 */ /* 0x000fe20000004031 */
[----:B------:R-:W-:Y:S01]  /*109a0*/  FFMA R151, R154, R151, R169 ;  /* 0x000000979a977223 */ /* 0x000fe200000000a9 */
[----:B----4-:R-:W-:Y:S01]  /*109b0*/  FADD R4, R34, -12583039 ;  /* 0xcb40007f22047421 */ /* 0x010fe20000000000 */
[----:B------:R-:W-:Y:S01]  /*109c0*/  FFMA R12, -R143, 1.925963033500011079e-08, R12 ;  /* 0x32a570608f0c7823 */ /* 0x000fe2000000010c */
[-C--:B------:R-:W-:Y:S01]  /*109d0*/  FFMA.RM R40, R40, R49.reuse, 12582913 ;  /* 0x4b40000128287423 */ /* 0x080fe20000004031 */
[----:B------:R-:W-:Y:S01]  /*109e0*/  FFMA R11, -R138, 1.4426950216293334961, -R11 ;  /* 0x3fb8aa3b8a0b7823 */ /* 0x000fe2000000090b */
[----:B------:R-:W-:Y:S01]  /*109f0*/  FFMA R4, -R25, 1.4426950216293334961, -R4 ;  /* 0x3fb8aa3b19047823 */ /* 0x000fe20000000904 */
[----:B------:R-:W-:Y:S01]  /*10a00*/  FFMA R37, -R142, 1.4426950216293334961, -R35 ;  /* 0x3fb8aa3b8e257823 */ /* 0x000fe20000000923 */
[----:B------:R1:W-:Y:S01]  /*10a10*/  MUFU.EX2 R39, R12 ;  /* 0x0000000c00277308 */ /* 0x0003e20000000800 */
[-C--:B------:R-:W-:Y:S01]  /*10a20*/  FFMA.SAT R44, -R149, R48.reuse, 0.5 ;  /* 0x3f000000952c7423 */ /* 0x080fe20000002130 */
[----:B------:R-:W-:Y:S01]  /*10a30*/  FFMA R4, -R25, 1.925963033500011079e-08, R4 ;  /* 0x32a5706019047823 */ /* 0x000fe20000000104 */
[-C--:B------:R-:W-:Y:S01]  /*10a40*/  FFMA.SAT R42, -R29, R48.reuse, 0.5 ;  /* 0x3f0000001d2a7423 */ /* 0x080fe20000002130 */
[-C--:B------:R-:W-:Y:S01]  /*10a50*/  FFMA.SAT R46, -R31, R48.reuse, 0.5 ;  /* 0x3f0000001f2e7423 */ /* 0x080fe20000002130 */
[----:B------:R-:W-:Y:S01]  /*10a60*/  FFMA.SAT R48, -R151, R48, 0.5 ;  /* 0x3f00000097307423 */ /* 0x000fe20000002130 */
[----:B------:R-:W-:Y:S01]  /*10a70*/  SHF.L.U32 R0, R0, 0x17, RZ ;  /* 0x0000001700007819 */ /* 0x000fe200000006ff */
[----:B------:R-:W-:Y:S01]  /*10a80*/  FFMA R11, -R138, 1.925963033500011079e-08, R11 ;  /* 0x32a570608a0b7823 */ /* 0x000fe2000000010b */
[----:B------:R4:W5:Y:S01]  /*10a90*/  MUFU.EX2 R35, R28 ;  /* 0x0000001c00237308 */ /* 0x0009620000000800 */
[----:B-1----:R-:W-:Y:S01]  /*10aa0*/  FADD R12, R38, -12583039 ;  /* 0xcb40007f260c7421 */ /* 0x002fe20000000000 */
[-C--:B------:R-:W-:Y:S01]  /*10ab0*/  FFMA.RM R44, R44, R49.reuse, 12582913 ;  /* 0x4b4000012c2c7423 */ /* 0x080fe20000004031 */
[-C--:B------:R-:W-:Y:S01]  /*10ac0*/  FFMA.RM R42, R42, R49.reuse, 12582913 ;  /* 0x4b4000012a2a7423 */ /* 0x080fe20000004031 */
[-C--:B------:R-:W-:Y:S01]  /*10ad0*/  FFMA.RM R46, R46, R49.reuse, 12582913 ;  /* 0x4b4000012e2e7423 */ /* 0x080fe20000004031 */
[C---:B------:R-:W-:Y:S01]  /*10ae0*/  FFMA R12, -R27.reuse, 1.4426950216293334961, -R12 ;  /* 0x3fb8aa3b1b0c7823 */ /* 0x040fe2000000090c */
[----:B------:R-:W-:Y:S01]  /*10af0*/  FFMA.RM R48, R48, R49, 12582913 ;  /* 0x4b40000130307423 */ /* 0x000fe20000004031 */
[----:B--2---:R-:W-:Y:S01]  /*10b00*/  FFMA R49, R0, R3, 1 ;  /* 0x3f80000000317423 */ /* 0x004fe20000000003 */
[----:B------:R1:W-:Y:S01]  /*10b10*/  MUFU.EX2 R41, R4 ;  /* 0x0000000400297308 */ /* 0x0003e20000000800 */
[----:B----4-:R-:W-:Y:S01]  /*10b20*/  FADD R28, R36, -12583039 ;  /* 0xcb40007f241c7421 */ /* 0x010fe20000000000 */
[----:B------:R-:W-:Y:S01]  /*10b30*/  FADD R0, R44, -12583039 ;  /* 0xcb40007f2c007421 */ /* 0x000fe20000000000 */
[----:B------:R-:W-:Y:S01]  /*10b40*/  FFMA R12, -R27, 1.925963033500011079e-08, R12 ;  /* 0x32a570601b0c7823 */ /* 0x000fe2000000010c */
[----:B------:R-:W-:Y:S01]  /*10b50*/  SHF.L.U32 R5, R5, 0x17, RZ ;  /* 0x0000001705057819 */ /* 0x000fe200000006ff */
[----:B------:R-:W-:Y:S01]  /*10b60*/  FFMA R28, -R145, 1.4426950216293334961, -R28 ;  /* 0x3fb8aa3b911c7823 */ /* 0x000fe2000000091c */
[----:B------:R-:W-:Y:S01]  /*10b70*/  FFMA R0, -R149, 1.4426950216293334961, -R0 ;  /* 0x3fb8aa3b95007823 */ /* 0x000fe20000000900 */
[----:B------:R-:W-:Y:S01]  /*10b80*/  FFMA R37, -R142, 1.925963033500011079e-08, R37 ;  /* 0x32a570608e257823 */ /* 0x000fe20000000125 */
[----:B------:R-:W2:Y:S01]  /*10b90*/  MUFU.EX2 R11, R11 ;  /* 0x0000000b000b7308 */ /* 0x000ea20000000800 */
[----:B-1----:R-:W-:Y:S01]  /*10ba0*/  FADD R4, R40, -12583039 ;  /* 0xcb40007f28047421 */ /* 0x002fe20000000000 */
[----:B------:R-:W-:Y:S01]  /*10bb0*/  FFMA R28, -R145, 1.925963033500011079e-08, R28 ;  /* 0x32a57060911c7823 */ /* 0x000fe2000000011c */
[----:B------:R-:W-:Y:S01]  /*10bc0*/  FFMA R0, -R149, 1.925963033500011079e-08, R0 ;  /* 0x32a5706095007823 */ /* 0x000fe20000000100 */
[----:B------:R-:W-:Y:S01]  /*10bd0*/  SHF.L.U32 R8, R8, 0x17, RZ ;  /* 0x0000001708087819 */ /* 0x000fe200000006ff */
[C---:B------:R-:W-:Y:S01]  /*10be0*/  FFMA R4, -R147.reuse, 1.4426950216293334961, -R4 ;  /* 0x3fb8aa3b93047823 */ /* 0x040fe20000000904 */
[----:B------:R-:W-:Y:S01]  /*10bf0*/  SHF.L.U32 R10, R10, 0x17, RZ ;  /* 0x000000170a0a7819 */ /* 0x000fe200000006ff */
[----:B------:R-:W-:Y:S01]  /*10c00*/  IMAD.SHL.U32 R26, R26, 0x800000, RZ ;  /* 0x008000001a1a7824 */ /* 0x000fe200078e00ff */
[----:B------:R1:W-:Y:S01]  /*10c10*/  MUFU.EX2 R45, R12 ;  /* 0x0000000c002d7308 */ /* 0x0003e20000000800 */
[----:B------:R-:W-:Y:S01]  /*10c20*/  FFMA R4, -R147, 1.925963033500011079e-08, R4 ;  /* 0x32a5706093047823 */ /* 0x000fe20000000104 */
[----:B------:R-:W-:Y:S01]  /*10c30*/  SHF.L.U32 R30, R30, 0x17, RZ ;  /* 0x000000171e1e7819 */ /* 0x000fe200000006ff */
[----:B---3--:R-:W-:Y:S01]  /*10c40*/  FFMA R51, R10, R7, 1 ;  /* 0x3f8000000a337423 */ /* 0x008fe20000000007 */
[----:B------:R-:W-:Y:S01]  /*10c50*/  SHF.L.U32 R24, R24, 0x17, RZ ;  /* 0x0000001718187819 */ /* 0x000fe200000006ff */
[----:B------:R-:W-:Y:S01]  /*10c60*/  BSSY B1, `(.L_x_463) ;  /* 0x0000035000017945 */ /* 0x000fe20003800000 */
[----:B------:R-:W-:Y:S01]  /*10c70*/  SHF.L.U32 R32, R32, 0x17, RZ ;  /* 0x0000001720207819 */ /* 0x000fe200000006ff */
[----:B-----5:R-:W-:Y:S01]  /*10c80*/  FFMA R35, R26, R35, 1 ;  /* 0x3f8000001a237423 */ /* 0x020fe20000000023 */
[----:B------:R3:W4:Y:S01]  /*10c90*/  MUFU.EX2 R43, R28 ;  /* 0x0000001c002b7308 */ /* 0x0007220000000800 */
[----:B-1----:R-:W-:Y:S01]  /*10ca0*/  FFMA R12, R5, R6, 1 ;  /* 0x3f800000050c7423 */ /* 0x002fe20000000006 */
[----:B------:R-:W-:Y:S01]  /*10cb0*/  FADD R6, R48, -12583039 ;  /* 0xcb40007f30067421 */ /* 0x000fe20000000000 */
[----:B--2---:R-:W-:Y:S01]  /*10cc0*/  FFMA R8, R8, R11, 1 ;  /* 0x3f80000008087423 */ /* 0x004fe2000000000b */
[----:B------:R-:W-:Y:S01]  /*10cd0*/  SHF.L.U32 R34, R34, 0x17, RZ ;  /* 0x0000001722227819 */ /* 0x000fe200000006ff */
[----:B------:R-:W-:Y:S01]  /*10ce0*/  FFMA R33, R24, R33, 1 ;  /* 0x3f80000018217423 */ /* 0x000fe20000000021 */
[C---:B------:R-:W-:Y:S01]  /*10cf0*/  FFMA R6, -R151.reuse, 1.4426950216293334961, -R6 ;  /* 0x3fb8aa3b97067823 */ /* 0x040fe20000000906 */
[----:B------:R-:W-:Y:S01]  /*10d00*/  SHF.L.U32 R36, R36, 0x17, RZ ;  /* 0x0000001724247819 */ /* 0x000fe200000006ff */
[----:B------:R1:W2:Y:S01]  /*10d10*/  MUFU.EX2 R47, R4 ;  /* 0x00000004002f7308 */ /* 0x0002a20000000800 */
[----:B---3--:R-:W-:Y:S01]  /*10d20*/  FADD R28, R42, -12583039 ;  /* 0xcb40007f2a1c7421 */ /* 0x008fe20000000000 */
[----:B------:R-:W-:Y:S01]  /*10d30*/  FFMA R6, -R151, 1.925963033500011079e-08, R6 ;  /* 0x32a5706097067823 */ /* 0x000fe20000000106 */
[----:B------:R-:W-:Y:S01]  /*10d40*/  SHF.L.U32 R38, R38, 0x17, RZ ;  /* 0x0000001726267819 */ /* 0x000fe200000006ff */
[----:B------:R-:W-:-:S02]  /*10d50*/  IMAD.SHL.U32 R42, R42, 0x800000, RZ ;  /* 0x008000002a2a7824 */ /* 0x000fc400078e00ff */
[C---:B------:R-:W-:Y:S01]  /*10d60*/  FFMA R28, -R29.reuse, 1.4426950216293334961, -R28 ;  /* 0x3fb8aa3b1d1c7823 */ /* 0x040fe2000000091c */
[----:B------:R-:W-:Y:S01]  /*10d70*/  SHF.L.U32 R40, R40, 0x17, RZ ;  /* 0x0000001728287819 */ /* 0x000fe200000006ff */
[----:B------:R-:W-:Y:S01]  /*10d80*/  FFMA R39, R32, R39, 1 ;  /* 0x3f80000020277423 */ /* 0x000fe20000000027 */
[----:B------:R3:W5:Y:S01]  /*10d90*/  MUFU.EX2 R5, R0 ;  /* 0x0000000000057308 */ /* 0x0007620000000800 */
[----:B-1----:R-:W-:Y:S01]  /*10da0*/  FADD R4, R46, -12583039 ;  /* 0xcb40007f2e047421 */ /* 0x002fe20000000000 */
[----:B------:R-:W-:Y:S01]  /*10db0*/  FFMA R28, -R29, 1.925963033500011079e-08, R28 ;  /* 0x32a570601d1c7823 */ /* 0x000fe2000000011c */
[----:B------:R-:W-:Y:S01]  /*10dc0*/  SHF.L.U32 R44, R44, 0x17, RZ ;  /* 0x000000172c2c7819 */ /* 0x000fe200000006ff */
[----:B------:R-:W-:Y:S01]  /*10dd0*/  FFMA R41, R34, R41, 1 ;  /* 0x3f80000022297423 */ /* 0x000fe20000000029 */
[----:B------:R-:W-:Y:S01]  /*10de0*/  FFMA R4, -R31, 1.4426950216293334961, -R4 ;  /* 0x3fb8aa3b1f047823 */ /* 0x000fe20000000904 */
[----:B------:R-:W-:Y:S01]  /*10df0*/  SHF.L.U32 R46, R46, 0x17, RZ ;  /* 0x000000172e2e7819 */ /* 0x000fe200000006ff */
[----:B----4-:R-:W-:Y:S01]  /*10e00*/  FFMA R43, R36, R43, 1 ;  /* 0x3f800000242b7423 */ /* 0x010fe2000000002b */
[----:B------:R-:W1:Y:S01]  /*10e10*/  MUFU.EX2 R37, R37 ;  /* 0x0000002500257308 */ /* 0x000e620000000800 */
[----:B---3--:R-:W-:Y:S01]  /*10e20*/  IADD3 R0, R49, 0x1800000, RZ ;  /* 0x0180000031007810 */ /* 0x008fe20007ffe0ff */
[----:B------:R-:W-:Y:S01]  /*10e30*/  FFMA R4, -R31, 1.925963033500011079e-08, R4 ;  /* 0x32a570601f047823 */ /* 0x000fe20000000104 */
[----:B------:R-:W-:Y:S01]  /*10e40*/  SHF.L.U32 R48, R48, 0x17, RZ ;  /* 0x0000001730307819 */ /* 0x000fe200000006ff */
[----:B------:R-:W-:Y:S01]  /*10e50*/  FFMA R45, R38, R45, 1 ;  /* 0x3f800000262d7423 */ /* 0x000fe2000000002d */
[----:B------:R-:W-:Y:S01]  /*10e60*/  LOP3.LUT R0, R0, 0x7f800000, RZ, 0xc0, !PT ;  /* 0x7f80000000007812 */ /* 0x000fe200078ec0ff */
[----:B--2---:R-:W-:-:S02]  /*10e70*/  FFMA R47, R40, R47, 1 ;  /* 0x3f800000282f7423 */ /* 0x004fc4000000002f */
[----:B------:R-:W2:Y:S01]  /*10e80*/  MUFU.EX2 R3, R28 ;  /* 0x0000001c00037308 */ /* 0x000ea20000000800 */
[----:B------:R-:W-:Y:S01]  /*10e90*/  ISETP.GT.U32.AND P1, PT, R0, 0x1ffffff, PT ;  /* 0x01ffffff0000780c */ /* 0x000fe20003f24070 */
[----:B-----5:R-:W-:-:S06]  /*10ea0*/  FFMA R53, R44, R5, 1 ;  /* 0x3f8000002c357423 */ /* 0x020fcc0000000005 */
        /* <DEDUP_REMOVED lines=12> */
.L_x_464:
[----:B------:R-:W1:Y:S02]  /*10f70*/  MUFU.RCP R6, R49 ;  /* 0x0000003100067308 */ /* 0x000e640000001000 */
[----:B-1----:R-:W-:-:S04]  /*10f80*/  FFMA R0, R49, R6, -1 ;  /* 0xbf80000031007423 */ /* 0x002fc80000000006 */
[----:B------:R-:W-:-:S04]  /*10f90*/  FADD.FTZ R3, -R0, -RZ ;  /* 0x800000ff00037221 */ /* 0x000fc80000010100 */
[----:B------:R-:W-:-:S07]  /*10fa0*/  FFMA R6, R6, R3, R6 ;  /* 0x0000000306067223 */ /* 0x000fce0000000006 */
.L_x_465:
[----:B------:R-:W-:Y:S05]  /*10fb0*/  BSYNC B1 ;  /* 0x0000000000017941 */ /* 0x000fea0003800000 */
.L_x_463:
        /* <DEDUP_REMOVED lines=10> */
.L_x_467:
[----:B------:R-:W1:Y:S02]  /*11060*/  MUFU.RCP R7, R12 ;  /* 0x0000000c00077308 */ /* 0x000e640000001000 */
[----:B-1----:R-:W-:-:S04]  /*11070*/  FFMA R0, R12, R7, -1 ;  /* 0xbf8000000c007423 */ /* 0x002fc80000000007 */
[----:B------:R-:W-:-:S04]  /*11080*/  FADD.FTZ R0, -R0, -RZ ;  /* 0x800000ff00007221 */ /* 0x000fc80000010100 */
[----:B------:R-:W-:-:S07]  /*11090*/  FFMA R7, R7, R0, R7 ;  /* 0x0000000007077223 */ /* 0x000fce0000000007 */
.L_x_468:
[----:B------:R-:W-:Y:S05]  /*110a0*/  BSYNC B1 ;  /* 0x0000000000017941 */ /* 0x000fea0003800000 */
.L_x_466:
        /* <DEDUP_REMOVED lines=10> */
.L_x_470:
[----:B------:R-:W1:Y:S02]  /*11150*/  MUFU.RCP R11, R8 ;  /* 0x00000008000b7308 */ /* 0x000e640000001000 */
[----:B-1----:R-:W-:-:S04]  /*11160*/  FFMA R0, R8, R11, -1 ;  /* 0xbf80000008007423 */ /* 0x002fc8000000000b */
[----:B------:R-:W-:-:S04]  /*11170*/  FADD.FTZ R0, -R0, -RZ ;  /* 0x800000ff00007221 */ /* 0x000fc80000010100 */
[----:B------:R-:W-:-:S07]  /*11180*/  FFMA R11, R11, R0, R11 ;  /* 0x000000000b0b7223 */ /* 0x000fce000000000b */
.L_x_471:
[----:B------:R-:W-:Y:S05]  /*11190*/  BSYNC B1 ;  /* 0x0000000000017941 */ /* 0x000fea0003800000 */
.L_x_469:
        /* <DEDUP_REMOVED lines=10> */
.L_x_473:
[----:B------:R-:W1:Y:S02]  /*11240*/  MUFU.RCP R8, R51 ;  /* 0x0000003300087308 */ /* 0x000e640000001000 */
[----:B-1----:R-:W-:-:S04]  /*11250*/  FFMA R0, R51, R8, -1 ;  /* 0xbf80000033007423 */ /* 0x002fc80000000008 */
[----:B------:R-:W-:-:S04]  /*11260*/  FADD.FTZ R3, -R0, -RZ ;  /* 0x800000ff00037221 */ /* 0x000fc80000010100 */
[----:B------:R-:W-:-:S07]  /*11270*/  FFMA R8, R8, R3, R8 ;  /* 0x0000000308087223 */ /* 0x000fce0000000008 */
.L_x_474:
[----:B------:R-:W-:Y:S05]  /*11280*/  BSYNC B1 ;  /* 0x0000000000017941 */ /* 0x000fea0003800000 */
.L_x_472:
        /* <DEDUP_REMOVED lines=10> */
.L_x_476:
[----:B------:R-:W1:Y:S02]  /*11330*/  MUFU.RCP R10, R33 ;  /* 0x00000021000a7308 */ /* 0x000e640000001000 */
[----:B-1----:R-:W-:-:S04]  /*11340*/  FFMA R0, R33, R10, -1 ;  /* 0xbf80000021007423 */ /* 0x002fc8000000000a */
[----:B------:R-:W-:-:S04]  /*11350*/  FADD.FTZ R3, -R0, -RZ ;  /* 0x800000ff00037221 */ /* 0x000fc80000010100 */
[----:B------:R-:W-:-:S07]  /*11360*/  FFMA R10, R10, R3, R10 ;  /* 0x000000030a0a7223 */ /* 0x000fce000000000a */
.L_x_477:
[----:B------:R-:W-:Y:S05]  /*11370*/  BSYNC B1 ;  /* 0x0000000000017941 */ /* 0x000fea0003800000 */
.L_x_475:
        /* <DEDUP_REMOVED lines=10> */
.L_x_479:
[----:B------:R-:W1:Y:S02]  /*11420*/  MUFU.RCP R12, R35 ;  /* 0x00000023000c7308 */ /* 0x000e640000001000 */
[----:B-1----:R-:W-:-:S04]  /*11430*/  FFMA R0, R35, R12, -1 ;  /* 0xbf80000023007423 */ /* 0x002fc8000000000c */
[----:B------:R-:W-:-:S04]  /*11440*/  FADD.FTZ R3, -R0, -RZ ;  /* 0x800000ff00037221 */ /* 0x000fc80000010100 */
[----:B------:R-:W-:-:S07]  /*11450*/  FFMA R12, R12, R3, R12 ;  /* 0x000000030c0c7223 */ /* 0x000fce000000000c */
.L_x_480:
[----:B------:R-:W-:Y:S05]  /*11460*/  BSYNC B1 ;  /* 0x0000000000017941 */ /* 0x000fea0003800000 */
.L_x_478:
        /* <DEDUP_REMOVED lines=10> */
.L_x_482:
[----:B------:R-:W1:Y:S02]  /*11510*/  MUFU.RCP R33, R30 ;  /* 0x0000001e00217308 */ /* 0x000e640000001000 */
[----:B-1----:R-:W-:-:S04]  /*11520*/  FFMA R0, R30, R33, -1 ;  /* 0xbf8000001e007423 */ /* 0x002fc80000000021 */
[----:B------:R-:W-:-:S04]  /*11530*/  FADD.FTZ R0, -R0, -RZ ;  /* 0x800000ff00007221 */ /* 0x000fc80000010100 */
[----:B------:R-:W-:-:S07]  /*11540*/  FFMA R33, R33, R0, R33 ;  /* 0x0000000021217223 */ /* 0x000fce0000000021 */
.L_x_483:
[----:B------:R-:W-:Y:S05]  /*11550*/  BSYNC B1 ;  /* 0x0000000000017941 */ /* 0x000fea0003800000 */
.L_x_481:
        /* <DEDUP_REMOVED lines=10> */
.L_x_485:
[----:B------:R-:W1:Y:S02]  /*11600*/  MUFU.RCP R24, R39 ;  /* 0x0000002700187308 */ /* 0x000e640000001000 */
[----:B-1----:R-:W-:-:S04]  /*11610*/  FFMA R0, R39, R24, -1 ;  /* 0xbf80000027007423 */ /* 0x002fc80000000018 */
[----:B------:R-:W-:-:S04]  /*11620*/  FADD.FTZ R3, -R0, -RZ ;  /* 0x800000ff00037221 */ /* 0x000fc80000010100 */
[----:B------:R-:W-:-:S07]  /*11630*/  FFMA R24, R24, R3, R24 ;  /* 0x0000000318187223 */ /* 0x000fce0000000018 */
.L_x_486:
[----:B------:R-:W-:Y:S05]  /*11640*/  BSYNC B1 ;  /* 0x0000000000017941 */ /* 0x000fea0003800000 */
.L_x_484:
        /* <DEDUP_REMOVED lines=10> */
.L_x_488:
[----:B------:R-:W1:Y:S02]  /*116f0*/  MUFU.RCP R26, R41 ;  /* 0x00000029001a7308 */ /* 0x000e640000001000 */
[----:B-1----:R-:W-:-:S04]  /*11700*/  FFMA R0, R41, R26, -1 ;  /* 0xbf80000029007423 */ /* 0x002fc8000000001a */
[----:B------:R-:W-:-:S04]  /*11710*/  FADD.FTZ R3, -R0, -RZ ;  /* 0x800000ff00037221 */ /* 0x000fc80000010100 */
[----:B------:R-:W-:-:S07]  /*11720*/  FFMA R26, R26, R3, R26 ;  /* 0x000000031a1a7223 */ /* 0x000fce000000001a */
.L_x_489:
[----:B------:R-:W-:Y:S05]  /*11730*/  BSYNC B1 ;  /* 0x0000000000017941 */ /* 0x000fea0003800000 */
.L_x_487:
        /* <DEDUP_REMOVED lines=10> */
.L_x_491:
[----:B------:R-:W1:Y:S02]  /*117e0*/  MUFU.RCP R28, R43 ;  /* 0x0000002b001c7308 */ /* 0x000e640000001000 */
[----:B-1----:R-:W-:-:S04]  /*117f0*/  FFMA R0, R43, R28, -1 ;  /* 0xbf8000002b007423 */ /* 0x002fc8000000001c */
[----:B------:R-:W-:-:S04]  /*11800*/  FADD.FTZ R3, -R0, -RZ ;  /* 0x800000ff00037221 */ /* 0x000fc80000010100 */
[----:B------:R-:W-:-:S07]  /*11810*/  FFMA R28, R28, R3, R28 ;  /* 0x000000031c1c7223 */ /* 0x000fce000000001c */
.L_x_492:
[----:B------:R-:W-:Y:S05]  /*11820*/  BSYNC B1 ;  /* 0x0000000000017941 */ /* 0x000fea0003800000 */
.L_x_490:
        /* <DEDUP_REMOVED lines=10> */
.L_x_494:
[----:B------:R-:W1:Y:S02]  /*118d0*/  MUFU.RCP R30, R45 ;  /* 0x0000002d001e7308 */ /* 0x000e640000001000 */
[----:B-1----:R-:W-:-:S04]  /*118e0*/  FFMA R0, R45, R30, -1 ;  /* 0xbf8000002d007423 */ /* 0x002fc8000000001e */
[----:B------:R-:W-:-:S04]  /*118f0*/  FADD.FTZ R3, -R0, -RZ ;  /* 0x800000ff00037221 */ /* 0x000fc80000010100 */
[----:B------:R-:W-:-:S07]  /*11900*/  FFMA R30, R30, R3, R30 ;  /* 0x000000031e1e7223 */ /* 0x000fce000000001e */
.L_x_495:
[----:B------:R-:W-:Y:S05]  /*11910*/  BSYNC B1 ;  /* 0x0000000000017941 */ /* 0x000fea0003800000 */
.L_x_493:
        /* <DEDUP_REMOVED lines=10> */
.L_x_497:
[----:B------:R-:W1:Y:S02]  /*119c0*/  MUFU.RCP R32, R47 ;  /* 0x0000002f00207308 */ /* 0x000e640000001000 */
[----:B-1----:R-:W-:-:S04]  /*119d0*/  FFMA R0, R47, R32, -1 ;  /* 0xbf8000002f007423 */ /* 0x002fc80000000020 */
[----:B------:R-:W-:-:S04]  /*119e0*/  FADD.FTZ R3, -R0, -RZ ;  /* 0x800000ff00037221 */ /* 0x000fc80000010100 */
[----:B------:R-:W-:-:S07]  /*119f0*/  FFMA R32, R32, R3, R32 ;  /* 0x0000000320207223 */ /* 0x000fce0000000020 */
.L_x_498:
[----:B------:R-:W-:Y:S05]  /*11a00*/  BSYNC B1 ;  /* 0x0000000000017941 */ /* 0x000fea0003800000 */
.L_x_496:
        /* <DEDUP_REMOVED lines=10> */
.L_x_500:
[----:B------:R-:W1:Y:S02]  /*11ab0*/  MUFU.RCP R34, R37 ;  /* 0x0000002500227308 */ /* 0x000e640000001000 */
[----:B-1----:R-:W-:-:S04]  /*11ac0*/  FFMA R0, R37, R34, -1 ;  /* 0xbf80000025007423 */ /* 0x002fc80000000022 */
[----:B------:R-:W-:-:S04]  /*11ad0*/  FADD.FTZ R3, -R0, -RZ ;  /* 0x800000ff00037221 */ /* 0x000fc80000010100 */
[----:B------:R-:W-:-:S07]  /*11ae0*/  FFMA R34, R34, R3, R34 ;  /* 0x0000000322227223 */ /* 0x000fce0000000022 */
.L_x_501:
[----:B------:R-:W-:Y:S05]  /*11af0*/  BSYNC B1 ;  /* 0x0000000000017941 */ /* 0x000fea0003800000 */
.L_x_499:
        /* <DEDUP_REMOVED lines=10> */
.L_x_503:
[----:B------:R-:W1:Y:S02]  /*11ba0*/  MUFU.RCP R36, R53 ;  /* 0x0000003500247308 */ /* 0x000e640000001000 */
[----:B-1----:R-:W-:-:S04]  /*11bb0*/  FFMA R0, R53, R36, -1 ;  /* 0xbf80000035007423 */ /* 0x002fc80000000024 */
[----:B------:R-:W-:-:S04]  /*11bc0*/  FADD.FTZ R3, -R0, -RZ ;  /* 0x800000ff00037221 */ /* 0x000fc80000010100 */
[----:B------:R-:W-:-:S07]  /*11bd0*/  FFMA R36, R36, R3, R36 ;  /* 0x0000000324247223 */ /* 0x000fce0000000024 */
.L_x_504:
[----:B------:R-:W-:Y:S05]  /*11be0*/  BSYNC B1 ;  /* 0x0000000000017941 */ /* 0x000fea0003800000 */
.L_x_502:
        /* <DEDUP_REMOVED lines=10> */
.L_x_506:
[----:B------:R-:W1:Y:S02]  /*11c90*/  MUFU.RCP R38, R55 ;  /* 0x0000003700267308 */ /* 0x000e640000001000 */
[----:B-1----:R-:W-:-:S04]  /*11ca0*/  FFMA R0, R55, R38, -1 ;  /* 0xbf80000037007423 */ /* 0x002fc80000000026 */
[----:B------:R-:W-:-:S04]  /*11cb0*/  FADD.FTZ R3, -R0, -RZ ;  /* 0x800000ff00037221 */ /* 0x000fc80000010100 */
[----:B------:R-:W-:-:S07]  /*11cc0*/  FFMA R38, R38, R3, R38 ;  /* 0x0000000326267223 */ /* 0x000fce0000000026 */
.L_x_507:
[----:B------:R-:W-:Y:S05]  /*11cd0*/  BSYNC B1 ;  /* 0x0000000000017941 */ /* 0x000fea0003800000 */
.L_x_505:
        /* <DEDUP_REMOVED lines=8> */
[----:B------:R-:W-:Y:S05]  /*11d60*/  BRA `(.L_x_510) ;  /* 0x0000000000107947 */ /* 0x000fea0003800000 */
.L_x_509:
[----:B------:R-:W1:Y:S02]  /*11d70*/  MUFU.RCP R0, R57 ;  /* 0x0000003900007308 */ /* 0x000e640000001000 */
[----:B-1----:R-:W-:-:S04]  /*11d80*/  FFMA R3, R57, R0, -1 ;  /* 0xbf80000039037423 */ /* 0x002fc80000000000 */
[----:B------:R-:W-:-:S04]  /*11d90*/  FADD.FTZ R3, -R3, -RZ ;  /* 0x800000ff03037221 */ /* 0x000fc80000010100 */
[----:B------:R-:W-:-:S07]  /*11da0*/  FFMA R0, R0, R3, R0 ;  /* 0x0000000300007223 */ /* 0x000fce0000000000 */
.L_x_510:
[----:B------:R-:W-:Y:S05]  /*11db0*/  BSYNC B1 ;  /* 0x0000000000017941 */ /* 0x000fea0003800000 */
.L_x_508:
        /* <DEDUP_REMOVED lines=45> */
.L_x_512:
[----:B------:R-:W-:Y:S05]  /*12090*/  BSYNC B0 ;  /* 0x0000000000007941 */ /* 0x000fea0003800000 */
.L_x_511:
[----:B------:R-:W-:Y:S06]  /*120a0*/  BAR.SYNC.DEFER_BLOCKING 0x1, 0x100 ;  /* 0x0044000000007b1d */ /* 0x000fec0000010000 */
[----:B------:R-:W-:Y:S04]  /*120b0*/  BSSY B0, `(.L_x_513) ;  /* 0x0000009000007945 */ /* 0x000fe80003800000 */
[----:B------:R-:W-:Y:S05]  /*120c0*/  @P0 BRA `(.L_x_514) ;  /* 0x00000000001c0947 */ /* 0x000fea0003800000 */
[----:B------:R-:W-:-:S13]  /*120d0*/  ISETP.NE.AND P0, PT, R160, 0x3, PT ;  /* 0x00000003a000780c */ /* 0x000fda0003f05270 */
[----:B------:R-:W-:Y:S05]  /*120e0*/  @!P0 BRA `(.L_x_515) ;  /* 0x0000000000048947 */ /* 0x000fea0003800000 */
[----:B------:R-:W-:Y:S01]  /*120f0*/  BPT.TRAP 0x1 ;  /* 0x000000040000795c */ /* 0x000fe20000300000 */
.L_x_515:
[----:B------:R-:W-:-:S04]  /*12100*/  ULEA UR4, UR36, UR45, 0x3 ;  /* 0x0000002d24047291 */ /* 0x000fc8000f8e183f */
[----:B------:R-:W-:-:S04]  /*12110*/  UIADD3 UR4, UR4, 0x60, URZ ;  /* 0x0000006004047890 */ /* 0x000fc8000fffe03f */
[----:B------:R-:W-:-:S09]  /*12120*/  UPRMT UR4, UR50, 0x654, UR4 ;  /* 0x0000065432047896 */ /* 0x000fd20008000004 */
[----:B------:R-:W-:Y:S03]  /*12130*/  SYNCS.ARRIVE.TRANS64.RED.A1T0 RZ, [UR4], RZ ;  /* 0x000000ffffff79a7 */ /* 0x000fe60008100404 */
.L_x_514:
[----:B------:R-:W-:Y:S05]  /*12140*/  BSYNC B0 ;  /* 0x0000000000007941 */ /* 0x000fea0003800000 */
.L_x_513:
[----:B------:R-:W-:Y:S01]  /*12150*/  IADD3 R2, P0, R2, UR46, RZ ;  /* 0x0000002e02027c10 */ /* 0x000fe2000ff1e0ff */
[----:B------:R-:W-:Y:S01]  /*12160*/  ULDC.64 UR4, c[0x0][0x8f8] ;  /* 0x00023e0000047ab9 */ /* 0x000fe20000000a00 */
[----:B------:R-:W-:Y:S01]  /*12170*/  UIADD3 UR36, UR36, 0x1, URZ ;  /* 0x0000000124247890 */ /* 0x000fe2000fffe03f */
[----:B------:R-:W-:Y:S01]  /*12180*/  PRMT R0, RZ, 0x7610, R0 ;  /* 0x00007610ff007816 */ /* 0x000fe20000000000 */
[----:B------:R-:W-:Y:S01]  /*12190*/  UMOV UR55, 0xffffffff ;  /* 0xffffffff00377882 */ /* 0x000fe20000000000 */
[----:B------:R-:W-:Y:S01]  /*121a0*/  IADD3.X R16, R16, UR38, RZ, P0, !PT ;  /* 0x0000002610107c10 */ /* 0x000fe200087fe4ff */
[----:B------:R-:W-:Y:S01]  /*121b0*/  UISETP.NE.AND UP0, UPT, UR36, 0x4, UPT ;  /* 0x000000042400788c */ /* 0x000fe2000bf05270 */
[----:B------:R-:W-:Y:S02]  /*121c0*/  ISETP.GE.U32.AND P0, PT, R2, UR4, PT ;  /* 0x0000000402007c0c */ /* 0x000fe4000bf06070 */
[----:B------:R-:W-:Y:S01]  /*121d0*/  MOV R23, 0xffffffff ;  /* 0xffffffff00177802 */ /* 0x000fe20000000f00 */
[----:B------:R-:W-:Y:S01]  /*121e0*/  USEL UR36, UR36, URZ, UP0 ;  /* 0x0000003f24247287 */ /* 0x000fe20008000000 */
[----:B------:R-:W-:-:S02]  /*121f0*/  ISETP.GE.U32.AND.EX P0, PT, R16, UR5, PT, P0 ;  /* 0x0000000510007c0c */ /* 0x000fc4000bf06100 */
[----:B------:R-:W-:-:S11]  /*12200*/  MOV R156, 0xffffffff ;  /* 0xffffffff009c7802 */ /* 0x000fd60000000f00 */
[----:B------:R-:W-:Y:S05]  /*12210*/  @P0 BRA `(.L_x_516) ;  /* 0x00000004006c0947 */ /* 0x000fea0003800000 */
[----:B------:R-:W2:Y:S01]  /*12220*/  S2R R12, SR_CTAID.X ;  /* 0x00000000000c7919 */ /* 0x000ea20000002500 */
[----:B------:R-:W3:Y:S01]  /*12230*/  LDC.64 R10, c[0x0][0x8d0] ;  /* 0x00023400ff0a7b82 */ /* 0x000ee20000000a00 */
[----:B------:R-:W-:Y:S01]  /*12240*/  ULDC UR4, c[0x0][0x150] ;  /* 0x0000540000047ab9 */ /* 0x000fe20000000800 */
[----:B------:R-:W-:Y:S01]  /*12250*/  MOV R8, R2 ;  /* 0x0000000200087202 */ /* 0x000fe20000000f00 */
[----:B------:R-:W4:Y:S01]  /*12260*/  S2R R24, SR_CTAID.Y ;  /* 0x0000000000187919 */ /* 0x000f220000002600 */
[----:B-1----:R-:W-:-:S04]  /*12270*/  MOV R9, R16 ;  /* 0x0000001000097202 */ /* 0x002fc80000000f00 */
[----:B------:R-:W1:Y:S08]  /*12280*/  LDC R25, c[0x0][0x144] ;  /* 0x00005100ff197b82 */ /* 0x000e700000000800 */
[----:B------:R-:W1:Y:S08]  /*12290*/  LDC R0, c[0x0][0x8d8] ;  /* 0x00023600ff007b82 */ /* 0x000e700000000800 */
[----:B------:R-:W1:Y:S01]  /*122a0*/  LDC.64 R14, c[0x0][0x8c8] ;  /* 0x00023200ff0e7b82 */ /* 0x000e620000000a00 */
[----:B---3--:R-:W-:-:S04]  /*122b0*/  ISETP.NE.U32.AND P0, PT, R10, RZ, PT ;  /* 0x000000ff0a00720c */ /* 0x008fc80003f05070 */
[----:B------:R-:W-:Y:S02]  /*122c0*/  ISETP.NE.AND.EX P0, PT, R11, RZ, PT, P0 ;  /* 0x000000ff0b00720c */ /* 0x000fe40003f05300 */
[----:B--2---:R-:W-:-:S05]  /*122d0*/  I2FP.F32.U32 R3, R12 ;  /* 0x0000000c00037245 */ /* 0x004fca0000201000 */
[----:B------:R-:W-:-:S04]  /*122e0*/  FMUL R3, R3, UR4 ;  /* 0x0000000403037c20 */ /* 0x000fc80008400000 */
[----:B------:R2:W3:Y:S02]  /*122f0*/  F2I.U32.TRUNC.NTZ R23, R3 ;  /* 0x0000000300177305 */ /* 0x0004e4000020f000 */
[----:B----4-:R-:W-:Y:S05]  /*12300*/  @!P0 BRA `(.L_x_517) ;  /* 0x0000000000288947 */ /* 0x010fea0003800000 */
[----:B--2---:R-:W2:Y:S02]  /*12310*/  LDC R3, c[0x0][0x8dc] ;  /* 0x00023700ff037b82 */ /* 0x004ea40000000800 */
[----:B--2---:R-:W-:-:S04]  /*12320*/  IADD3 R3, P0, R2, R3, RZ ;  /* 0x0000000302037210 */ /* 0x004fc80007f1e0ff */
        /* <DEDUP_REMOVED lines=8> */
.L_x_517:
[-CC-:B-1----:R-:W-:Y:S01]  /*123b0*/  SHF.R.U64 R31, R8, R0.reuse, R9.reuse ;  /* 0x00000000081f7219 */ /* 0x182fe20000001209 */
[----:B------:R-:W1:Y:S01]  /*123c0*/  LDC.64 R20, c[0x0][0x8e8] ;  /* 0x00023a00ff147b82 */ /* 0x000e620000000a00 */
[----:B------:R-:W-:Y:S01]  /*123d0*/  SHF.R.U32.HI R0, RZ, R0, R9 ;  /* 0x00000000ff007219 */ /* 0x000fe20000011609 */
[----:B------:R-:W-:Y:S01]  /*123e0*/  ULDC UR4, c[0x0][0x154] ;  /* 0x0000550000047ab9 */ /* 0x000fe20000000800 */
[----:B------:R-:W-:Y:S02]  /*123f0*/  IADD3 R7, P0, RZ, -R31, RZ ;  /* 0x8000001fff077210 */ /* 0x000fe40007f1e0ff */
[----:B---3--:R-:W-:Y:S02]  /*12400*/  IADD3 R23, -R23, RZ, RZ ;  /* 0x000000ff17177210 */ /* 0x008fe40007ffe1ff */
[----:B--2---:R-:W-:Y:S01]  /*12410*/  IADD3.X R3, RZ, ~R0, RZ, P0, !PT ;  /* 0x80000000ff037210 */ /* 0x004fe200007fe4ff */
[----:B------:R-:W2:Y:S02]  /*12420*/  LDC R6, c[0x0][0x8c0] ;  /* 0x00023000ff067b82 */ /* 0x000ea40000000800 */
[----:B------:R-:W-:-:S02]  /*12430*/  IMAD R26, R25, R23, R12 ;  /* 0x00000017191a7224 */ /* 0x000fc400078e020c */
[----:B------:R-:W-:Y:S01]  /*12440*/  IMAD R0, R3, R14, RZ ;  /* 0x0000000e03007224 */ /* 0x000fe200078e02ff */
[----:B------:R-:W-:-:S03]  /*12450*/  MOV R3, R16 ;  /* 0x0000001000037202 */ /* 0x000fc60000000f00 */
[----:B------:R-:W3:Y:S01]  /*12460*/  LDC R8, c[0x0][0x8b0] ;  /* 0x00022c00ff087b82 */ /* 0x000ee20000000800 */
[----:B------:R-:W-:-:S04]  /*12470*/  IMAD.WIDE.U32 R4, R7, R14, R2 ;  /* 0x0000000e07047225 */ /* 0x000fc800078e0002 */
[----:B------:R-:W-:Y:S01]  /*12480*/  IMAD R3, R7, R15, R0 ;  /* 0x0000000f07037224 */ /* 0x000fe200078e0200 */
[----:B------:R-:W-:Y:S02]  /*12490*/  I2FP.F32.U32 R0, R24 ;  /* 0x0000001800007245 */ /* 0x000fe40000201000 */
[----:B------:R-:W4:Y:S01]  /*124a0*/  LDC R28, c[0x0][0x900] ;  /* 0x00024000ff1c7b82 */ /* 0x000f220000000800 */
[----:B-1----:R-:W-:Y:S02]  /*124b0*/  ISETP.NE.U32.AND P0, PT, R20, RZ, PT ;  /* 0x000000ff1400720c */ /* 0x002fe40003f05070 */
[----:B------:R-:W-:Y:S01]  /*124c0*/  IADD3 R3, R5, R3, RZ ;  /* 0x0000000305037210 */ /* 0x000fe20007ffe0ff */
[----:B------:R-:W-:Y:S01]  /*124d0*/  FMUL R0, R0, UR4 ;  /* 0x0000000400007c20 */ /* 0x000fe20008400000 */
[----:B------:R-:W-:Y:S02]  /*124e0*/  ISETP.NE.AND.EX P0, PT, R21, RZ, PT, P0 ;  /* 0x000000ff1500720c */ /* 0x000fe40003f05300 */
[----:B------:R-:W-:Y:S01]  /*124f0*/  MOV R5, 0xffffffff ;  /* 0xffffffff00057802 */ /* 0x000fe20000000f00 */
[----:B------:R-:W1:Y:S01]  /*12500*/  LDC R15, c[0x0][0x148] ;  /* 0x00005200ff0f7b82 */ /* 0x000e620000000800 */
[-CC-:B--2---:R-:W-:Y:S01]  /*12510*/  SHF.R.U64 R12, R4, R6.reuse, R3.reuse ;  /* 0x00000006040c7219 */ /* 0x184fe20000001203 */
[----:B------:R2:W1:Y:S01]  /*12520*/  F2I.U32.TRUNC.NTZ R13, R0 ;  /* 0x00000000000d7305 */ /* 0x000462000020f000 */
[----:B------:R-:W-:-:S02]  /*12530*/  SHF.R.U32.HI R3, RZ, R6, R3 ;  /* 0x00000006ff037219 */ /* 0x000fc40000011603 */
[----:B------:R-:W-:-:S03]  /*12540*/  MOV R7, 0x1 ;  /* 0x0000000100077802 */ /* 0x000fc60000000f00 */
[----:B------:R-:W1:Y:S01]  /*12550*/  LDC R25, c[0x0][0x8a8] ;  /* 0x00022a00ff197b82 */ /* 0x000e620000000800 */
[-CC-:B---3--:R-:W-:Y:S02]  /*12560*/  SHF.R.U64 R10, R12, R8.reuse, R3.reuse ;  /* 0x000000080c0a7219 */ /* 0x188fe40000001203 */
[----:B------:R-:W-:-:S05]  /*12570*/  SHF.R.U32.HI R3, RZ, R8, R3 ;  /* 0x00000008ff037219 */ /* 0x000fca0000011603 */
[----:B------:R-:W3:Y:S01]  /*12580*/  LDC R27, c[0x0][0x8f0] ;  /* 0x00023c00ff1b7b82 */ /* 0x000ee20000000800 */
[-C--:B----4-:R-:W-:Y:S02]  /*12590*/  SHF.L.U32 R4, R5, R28.reuse, RZ ;  /* 0x0000001c05047219 */ /* 0x090fe400000006ff */
[-CC-:B------:R-:W-:Y:S02]  /*125a0*/  SHF.R.U64 R14, R10, R28.reuse, R3.reuse ;  /* 0x0000001c0a0e7219 */ /* 0x180fe40000001203 */
[----:B------:R-:W-:Y:S02]  /*125b0*/  SHF.R.U32.HI R5, RZ, R28, R3 ;  /* 0x0000001cff057219 */ /* 0x000fe40000011603 */
[----:B------:R-:W-:Y:S01]  /*125c0*/  LOP3.LUT R23, RZ, R4, RZ, 0x33, !PT ;  /* 0x00000004ff177212 */ /* 0x000fe200078e33ff */
[----:B------:R-:W4:Y:S01]  /*125d0*/  LDC R29, c[0x0][0x8e0] ;  /* 0x00023800ff1d7b82 */ /* 0x000f220000000800 */
[----:B------:R-:W-:Y:S02]  /*125e0*/  SHF.L.U32 R28, R7, R28, RZ ;  /* 0x0000001c071c7219 */ /* 0x000fe400000006ff */
[----:B------:R-:W-:-:S05]  /*125f0*/  MOV R4, R14 ;  /* 0x0000000e00047202 */ /* 0x000fca0000000f00 */
[----:B------:R-:W1:Y:S01]  /*12600*/  LDC R30, c[0x0][0x8b8] ;  /* 0x00022e00ff1e7b82 */ /* 0x000e620000000800 */
[----:B--2---:R-:W-:Y:S05]  /*12610*/  @!P0 BRA `(.L_x_518) ;  /* 0x0000000000288947 */ /* 0x004fea0003800000 */
[----:B------:R-:W2:Y:S02]  /*12620*/  LDC R3, c[0x0][0x8f4] ;  /* 0x00023d00ff037b82 */ /* 0x000ea40000000800 */
[----:B--2---:R-:W-:-:S05]  /*12630*/  IADD3 R3, P0, R14, R3, RZ ;  /* 0x000000030e037210 */ /* 0x004fca0007f1e0ff */
[----:B------:R-:W-:-:S04]  /*12640*/  IMAD.X R11, RZ, RZ, R5, P0 ;  /* 0x000000ffff0b7224 */ /* 0x000fc800000e0605 */
[----:B------:R-:W-:-:S04]  /*12650*/  IMAD.WIDE.U32 R4, R11, R20, RZ ;  /* 0x000000140b047225 */ /* 0x000fc800078e00ff */
[----:B------:R-:W-:-:S04]  /*12660*/  IMAD.WIDE.U32 R6, P0, R3, R21, R4 ;  /* 0x0000001503067225 */ /* 0x000fc80007800004 */
[----:B------:R-:W-:Y:S01]  /*12670*/  IMAD.WIDE.U32 R4, R3, R20, RZ ;  /* 0x0000001403047225 */ /* 0x000fe200078e00ff */
[----:B------:R-:W-:Y:S02]  /*12680*/  IADD3.X R9, RZ, RZ, RZ, P0, !PT ;  /* 0x000000ffff097210 */ /* 0x000fe400007fe4ff */
[----:B------:R-:W-:Y:S02]  /*12690*/  MOV R8, R7 ;  /* 0x0000000700087202 */ /* 0x000fe40000000f00 */
[----:B------:R-:W-:-:S05]  /*126a0*/  IADD3 RZ, P0, R5, R6, RZ ;  /* 0x0000000605ff7210 */ /* 0x000fca0007f1e0ff */
[----:B------:R-:W-:-:S08]  /*126b0*/  IMAD.WIDE.U32.X R4, R11, R21, R8, P0 ;  /* 0x000000150b047225 */ /* 0x000fd000000e0408 */
.L_x_518:
[----:B------:R-:W-:Y:S02]  /*126c0*/  ISETP.NE.AND P0, PT, R22, 0x1, PT ;  /* 0x000000011600780c */ /* 0x000fe40003f05270 */
[----:B---3--:R-:W-:Y:S02]  /*126d0*/  SHF.R.U64 R0, R4, R27, R5 ;  /* 0x0000001b04007219 */ /* 0x008fe40000001205 */
[----:B------:R-:W-:Y:S02]  /*126e0*/  LOP3.LUT R23, R10, R23, RZ, 0xc0, !PT ;  /* 0x000000170a177212 */ /* 0x000fe400078ec0ff */
[----:B-1----:R-:W-:Y:S02]  /*126f0*/  IADD3 R13, -R13, RZ, RZ ;  /* 0x000000ff0d0d7210 */ /* 0x002fe40007ffe1ff */
[----:B------:R-:W-:Y:S01]  /*12700*/  IADD3 R5, R25, -0x1, RZ ;  /* 0xffffffff19057810 */ /* 0x000fe20007ffe0ff */
[----:B------:R-:W-:Y:S01]  /*12710*/  IMAD R23, R28, R0, R23 ;  /* 0x000000001c177224 */ /* 0x000fe200078e0217 */
[----:B------:R-:W-:-:S02]  /*12720*/  IADD3 R3, -R0, RZ, RZ ;  /* 0x000000ff00037210 */ /* 0x000fc40007ffe1ff */
[----:B------:R-:W-:Y:S01]  /*12730*/  LOP3.LUT R5, R12, R5, RZ, 0xc0, !PT ;  /* 0x000000050c057212 */ /* 0x000fe200078ec0ff */
[----:B------:R-:W-:Y:S01]  /*12740*/  @P0 IMAD R26, R15, R13, R24 ;  /* 0x0000000d0f1a0224 */ /* 0x000fe200078e0218 */
[----:B------:R-:W-:Y:S01]  /*12750*/  R2UR UR55, R31 ;  /* 0x000000001f3772ca */ /* 0x000fe200000e0000 */
[----:B----4-:R-:W-:Y:S01]  /*12760*/  IMAD R0, R3, R29, R14 ;  /* 0x0000001d03007224 */ /* 0x010fe200078e020e */
[----:B------:R-:W-:Y:S01]  /*12770*/  MOV R3, 0x1 ;  /* 0x0000000100037802 */ /* 0x000fe20000000f00 */
[----:B------:R-:W-:Y:S02]  /*12780*/  IMAD R23, R23, R30, R26 ;  /* 0x0000001e17177224 */ /* 0x000fe400078e021a */
[----:B------:R-:W-:-:S05]  /*12790*/  IMAD R0, R0, R25, R5 ;  /* 0x0000001900007224 */ /* 0x000fca00078e0205 */
[----:B------:R-:W-:Y:S02]  /*127a0*/  SEL R156, R0, R23, !P0 ;  /* 0x00000017009c7207 */ /* 0x000fe40004000000 */
[----:B------:R-:W-:Y:S02]  /*127b0*/  SEL R23, R23, R0, !P0 ;  /* 0x0000000017177207 */ /* 0x000fe40004000000 */
[----:B------:R-:W-:-:S07]  /*127c0*/  PRMT R0, R3, 0x7610, R0 ;  /* 0x0000761003007816 */ /* 0x000fce0000000000 */
.L_x_516:
[----:B------:R-:W-:Y:S01]  /*127d0*/  UIADD3 UR43, UR44, UR43, URZ ;  /* 0x0000002b2c2b7290 */ /* 0x000fe2000fffe03f */
[----:B------:R-:W-:Y:S01]  /*127e0*/  LOP3.LUT P0, RZ, R0, 0xff, RZ, 0xc0, !PT ;  /* 0x000000ff00ff7812 */ /* 0x000fe2000780c0ff */
[----:B------:R-:W-:Y:S02]  /*127f0*/  UIADD3 UR39, UR39, 0x8, URZ ;  /* 0x0000000827277890 */ /* 0x000fe4000fffe03f */
[----:B------:R-:W-:Y:S02]  /*12800*/  USHF.R.U32.HI UR4, URZ, 0x2, UR43 ;  /* 0x000000023f047899 */ /* 0x000fe4000801162b */
[----:B------:R-:W-:Y:S02]  /*12810*/  UISETP.GT.U32.AND UP0, UPT, UR43, 0x3, UPT ;  /* 0x000000032b00788c */ /* 0x000fe4000bf04070 */
[----:B------:R-:W-:Y:S02]  /*12820*/  ULOP3.LUT UR4, UR4, 0x1, URZ, 0xc0, !UPT ;  /* 0x0000000104047892 */ /* 0x000fe4000f8ec03f */
[----:B------:R-:W-:-:S02]  /*12830*/  UISETP.LT.U32.AND UP1, UPT, UR44, 0x4, UP0 ;  /* 0x000000042c00788c */ /* 0x000fc40008721070 */
[----:B------:R-:W-:Y:S02]  /*12840*/  UISETP.NE.U32.AND UP2, UPT, UR4, 0x1, UPT ;  /* 0x000000010400788c */ /* 0x000fe4000bf45070 */
[----:B------:R-:W-:Y:S02]  /*12850*/  USEL UR5, URZ, 0x1, !UP1 ;  /* 0x000000013f057887 */ /* 0x000fe4000c800000 */
[----:B------:R-:W-:Y:S02]  /*12860*/  UISETP.GT.U32.AND UP0, UPT, UR44, 0x3, !UP2 ;  /* 0x000000032c00788c */ /* 0x000fe4000d704070 */
[----:B------:R-:W-:Y:S02]  /*12870*/  ULOP3.LUT UR43, UR43, 0x3, URZ, 0xc0, !UPT ;  /* 0x000000032b2b7892 */ /* 0x000fe4000f8ec03f */
[----:B------:R-:W-:-:S04]  /*12880*/  USEL UR4, URZ, 0x1, !UP0 ;  /* 0x000000013f047887 */ /* 0x000fc8000c000000 */
[----:B------:R-:W-:Y:S01]  /*12890*/  ULOP3.LUT UR42, UR4, UR42, UR5, 0x96, !UPT ;  /* 0x0000002a042a7292 */ /* 0x000fe2000f8e9605 */
[----:B------:R-:W-:Y:S11]  /*128a0*/  @P0 BRA `(.L_x_519) ;  /* 0xfffffee800ec0947 */ /* 0x000ff6000383ffff */
[----:B------:R-:W-:-:S13]  /*128b0*/  PLOP3.LUT P0, PT, PT, PT, PT, 0x8, 0x0 ;  /* 0x000000000000781c */ /* 0x000fda0003f0e170 */
.L_x_18:
[----:B------:R-:W-:Y:S05]  /*128c0*/  @P0 BRA `(.L_x_10) ;  /* 0x0000003000380947 */ /* 0x000fea0003800000 */
[----:B------:R-:W-:Y:S01]  /*128d0*/  ULDC.64 UR6, c[0x0][0x588] ;  /* 0x0001620000067ab9 */ /* 0x000fe20000000a00 */
[----:B------:R-:W-:Y:S01]  /*128e0*/  ULDC.64 UR4, c[0x0][0x590] ;  /* 0x0001640000047ab9 */ /* 0x000fe20000000a00 */
[----:B------:R-:W-:Y:S01]  /*128f0*/  ISETP.NE.U32.AND P0, PT, RZ, UR6, PT ;  /* 0x00000006ff007c0c */ /* 0x000fe2000bf05070 */
[----:B------:R-:W-:-:S04]  /*12900*/  DEPBAR.LE SB0, 0x0 ;  /* 0x000080000000791a */ /* 0x000fc80000000000 */
[----:B------:R-:W-:Y:S01]  /*12910*/  ISETP.NE.U32.AND P1, PT, RZ, UR4, PT ;  /* 0x00000004ff007c0c */ /* 0x000fe2000bf25070 */
[----:B------:R-:W-:Y:S01]  /*12920*/  BSSY B0, `(.L_x_520) ;  /* 0x0000015000007945 */ /* 0x000fe20003800000 */
[----:B------:R-:W-:Y:S02]  /*12930*/  ISETP.NE.AND.EX P0, PT, RZ, UR7, PT, P0 ;  /* 0x00000007ff007c0c */ /* 0x000fe4000bf05300 */
[----:B------:R-:W-:-:S13]  /*12940*/  ISETP.NE.AND.EX P1, PT, RZ, UR5, PT, P1 ;  /* 0x00000005ff007c0c */ /* 0x000fda000bf25310 */
[----:B------:R-:W-:Y:S05]  /*12950*/  @P0 BRA P1, `(.L_x_521) ;  /* 0x0000000000440947 */ /* 0x000fea0000800000 */
[----:B------:R-:W-:-:S04]  /*12960*/  ISETP.NE.U32.AND P0, PT, RZ, UR4, PT ;  /* 0x00000004ff007c0c */ /* 0x000fc8000bf05070 */
[----:B------:R-:W-:-:S13]  /*12970*/  ISETP.NE.AND.EX P0, PT, RZ, UR5, PT, P0 ;  /* 0x00000005ff007c0c */ /* 0x000fda000bf05300 */
[----:B------:R-:W-:Y:S05]  /*12980*/  @!P0 BRA `(.L_x_522) ;  /* 0x00000000002c8947 */ /* 0x000fea0003800000 */
[----:B------:R-:W-:-:S13]  /*12990*/  LOP3.LUT P0, RZ, R152, 0xff, RZ, 0xc0, !PT ;  /* 0x000000ff98ff7812 */ /* 0x000fda000780c0ff */
[----:B------:R-:W-:Y:S05]  /*129a0*/  @!P0 BRA `(.L_x_523) ;  /* 0x0000000000108947 */ /* 0x000fea0003800000 */
[----:B-----5:R-:W-:-:S13]  /*129b0*/  FSETP.NEU.AND P0, PT, R153, RZ, PT ;  /* 0x000000ff9900720b */ /* 0x020fda0003f0d000 */
[----:B------:R-:W-:Y:S05]  /*129c0*/  @!P0 BREAK B0 ;  /* 0x0000000000008942 */ /* 0x000fea0003800000 */
[----:B------:R-:W-:Y:S05]  /*129d0*/  @P0 BRA `(.L_x_521) ;  /* 0x0000000000240947 */ /* 0x000fea0003800000 */
[----:B------:R-:W-:Y:S05]  /*129e0*/  BRA `(.L_x_10) ;  /* 0x0000002c00f07947 */ /* 0x000fea0003800000 */
.L_x_523:
[----:B------:R-:W-:-:S04]  /*129f0*/  ISETP.NE.U32.AND P0, PT, RZ, UR6, PT ;  /* 0x00000006ff007c0c */ /* 0x000fc8000bf05070 */
[----:B------:R-:W-:-:S13]  /*12a00*/  ISETP.NE.AND.EX P0, PT, RZ, UR7, PT, P0 ;  /* 0x00000007ff007c0c */ /* 0x000fda000bf05300 */
[----:B------:R-:W-:Y:S05]  /*12a10*/  @!P0 BREAK B0 ;  /* 0x0000000000008942 */ /* 0x000fea0003800000 */
[----:B------:R-:W-:Y:S05]  /*12a20*/  @P0 BRA `(.L_x_521) ;  /* 0x0000000000100947 */ /* 0x000fea0003800000 */
[----:B------:R-:W-:Y:S05]  /*12a30*/  BRA `(.L_x_10) ;  /* 0x0000002c00dc7947 */ /* 0x000fea0003800000 */
.L_x_522:
[----:B-----5:R-:W-:-:S13]  /*12a40*/  FSETP.NEU.AND P0, PT, R153, RZ, PT ;  /* 0x000000ff9900720b */ /* 0x020fda0003f0d000 */
[----:B------:R-:W-:Y:S05]  /*12a50*/  @!P0 BREAK B0 ;  /* 0x0000000000008942 */ /* 0x000fea0003800000 */
[----:B------:R-:W-:Y:S05]  /*12a60*/  @!P0 BRA `(.L_x_10) ;  /* 0x0000002c00d08947 */ /* 0x000fea0003800000 */
.L_x_521:
[----:B------:R-:W-:Y:S05]  /*12a70*/  BSYNC B0 ;  /* 0x0000000000007941 */ /* 0x000fea0003800000 */
.L_x_520:
[----:B------:R-:W-:-:S04]  /*12a80*/  LOP3.LUT R19, R19, 0x1, RZ, 0xfc, !PT ;  /* 0x0000000113137812 */ /* 0x000fc800078efcff */
[----:B------:R-:W-:-:S13]  /*12a90*/  ISETP.NE.AND P0, PT, R19, 0x3, PT ;  /* 0x000000031300780c */ /* 0x000fda0003f05270 */
[----:B------:R-:W-:Y:S05]  /*12aa0*/  @!P0 BRA `(.L_x_524) ;  /* 0x0000000000048947 */ /* 0x000fea0003800000 */
[----:B------:R-:W-:Y:S01]  /*12ab0*/  BPT.TRAP 0x1 ;  /* 0x000000040000795c */ /* 0x000fe20000300000 */
.L_x_524:
[----:B------:R-:W3:Y:S01]  /*12ac0*/  S2UR UR5, SR_CgaCtaId ;  /* 0x00000000000579c3 */ /* 0x000ee20000008800 */
[----:B------:R-:W-:Y:S02]  /*12ad0*/  UMOV UR4, 0x400 ;  /* 0x0000040000047882 */ /* 0x000fe40000000000 */
[----:B---3--:R-:W-:-:S04]  /*12ae0*/  ULEA UR4, UR5, UR4, 0x18 ;  /* 0x0000000405047291 */ /* 0x008fc8000f8ec03f */
[----:B------:R-:W-:-:S04]  /*12af0*/  ULEA UR4, UR36, UR4, 0x3 ;  /* 0x0000000424047291 */ /* 0x000fc8000f8e183f */
[----:B------:R-:W-:-:S04]  /*12b00*/  UIADD3 UR4, UR4, 0x60, URZ ;  /* 0x0000006004047890 */ /* 0x000fc8000fffe03f */
[----:B------:R-:W-:-:S09]  /*12b10*/  UPRMT UR4, UR5, 0x654, UR4 ;  /* 0x0000065405047896 */ /* 0x000fd20008000004 */
[----:B------:R-:W-:Y:S01]  /*12b20*/  SYNCS.ARRIVE.TRANS64.RED.A1T0 RZ, [UR4], RZ ;  /* 0x000000ffffff79a7 */ /* 0x000fe20008100404 */
[----:B------:R-:W-:Y:S05]  /*12b30*/  BRA `(.L_x_10) ;  /* 0x0000002c009c7947 */ /* 0x000fea0003800000 */
.L_x_9:
[----:B------:R-:W-:Y:S01]  /*12b40*/  ULDC.64 UR4, c[0x0][0x8f8] ;  /* 0x00023e0000047ab9 */ /* 0x000fe20000000a00 */
[----:B------:R-:W-:Y:S01]  /*12b50*/  PRMT R11, RZ, 0x7610, R11 ;  /* 0x00007610ff0b7816 */ /* 0x000fe2000000000b */
[----:B------:R-:W-:Y:S01]  /*12b60*/  IMAD.MOV.U32 R6, RZ, RZ, -0x1 ;  /* 0xffffffffff067424 */ /* 0x000fe200078e00ff */
[----:B------:R-:W-:Y:S02]  /*12b70*/  ISETP.GE.U32.AND P1, PT, R2, UR4, PT ;  /* 0x0000000402007c0c */ /* 0x000fe4000bf26070 */
[----:B------:R-:W-:Y:S02]  /*12b80*/  MOV R7, 0xffffffff ;  /* 0xffffffff00077802 */ /* 0x000fe40000000f00 */
[----:B------:R-:W-:Y:S02]  /*12b90*/  ISETP.GE.U32.AND.EX P1, PT, R16, UR5, PT, P1 ;  /* 0x0000000510007c0c */ /* 0x000fe4000bf26110 */
[----:B------:R-:W-:-:S11]  /*12ba0*/  MOV R3, 0xffffffff ;  /* 0xffffffff00037802 */ /* 0x000fd60000000f00 */
        /* <DEDUP_REMOVED lines=19> */
.L_x_526:
[--C-:B------:R-:W-:Y:S01]  /*12ce0*/  SHF.R.U64 R20, R14, R24, R15.reuse ;  /* 0x000000180e147219 */ /* 0x100fe2000000120f */
[----:B------:R-:W1:Y:S01]  /*12cf0*/  LDC R28, c[0x0][0x8c0] ;  /* 0x00023000ff1c7b82 */ /* 0x000e620000000800 */
[----:B------:R-:W-:Y:S01]  /*12d00*/  I2FP.F32.U32 R6, R8 ;  /* 0x0000000800067245 */ /* 0x000fe20000201000 */
[----:B------:R-:W-:Y:S01]  /*12d10*/  ULDC UR4, c[0x0][0x150] ;  /* 0x0000540000047ab9 */ /* 0x000fe20000000800 */
[----:B------:R-:W-:Y:S02]  /*12d20*/  SHF.R.U32.HI R3, RZ, R24, R15 ;  /* 0x00000018ff037219 */ /* 0x000fe4000001160f */
[----:B------:R-:W-:Y:S01]  /*12d30*/  IADD3 R9, P1, RZ, -R20, RZ ;  /* 0x80000014ff097210 */ /* 0x000fe20007f3e0ff */
[----:B------:R-:W-:Y:S01]  /*12d40*/  FMUL R13, R6, UR4 ;  /* 0x00000004060d7c20 */ /* 0x000fe20008400000 */
[----:B------:R-:W-:Y:S01]  /*12d50*/  ULDC UR4, c[0x0][0x154] ;  /* 0x0000550000047ab9 */ /* 0x000fe20000000800 */
[----:B------:R-:W2:Y:S01]  /*12d60*/  LDC.64 R30, c[0x0][0x8e8] ;  /* 0x00023a00ff1e7b82 */ /* 0x000ea20000000a00 */
[----:B------:R-:W-:Y:S01]  /*12d70*/  IADD3.X R11, RZ, ~R3, RZ, P1, !PT ;  /* 0x80000003ff0b7210 */ /* 0x000fe20000ffe4ff */
[----:B------:R-:W-:-:S02]  /*12d80*/  IMAD.MOV.U32 R3, RZ, RZ, R16 ;  /* 0x000000ffff037224 */ /* 0x000fc400078e0010 */
[----:B------:R-:W3:Y:S02]  /*12d90*/  F2I.U32.TRUNC.NTZ R13, R13 ;  /* 0x0000000d000d7305 */ /* 0x000ee4000020f000 */
[-C--:B------:R-:W-:Y:S02]  /*12da0*/  IMAD R12, R11, R26.reuse, RZ ;  /* 0x0000001a0b0c7224 */ /* 0x080fe400078e02ff */
[----:B------:R-:W4:Y:S01]  /*12db0*/  LDC R15, c[0x0][0x144] ;  /* 0x00005100ff0f7b82 */ /* 0x000f220000000800 */
[----:B------:R-:W-:-:S04]  /*12dc0*/  IMAD.WIDE.U32 R6, R9, R26, R2 ;  /* 0x0000001a09067225 */ /* 0x000fc800078e0002 */
[----:B------:R-:W-:Y:S01]  /*12dd0*/  IMAD R3, R9, R27, R12 ;  /* 0x0000001b09037224 */ /* 0x000fe200078e020c */
[----:B------:R-:W-:Y:S02]  /*12de0*/  MOV R9, 0x1 ;  /* 0x0000000100097802 */ /* 0x000fe40000000f00 */
[----:B------:R-:W5:Y:S02]  /*12df0*/  LDC R26, c[0x0][0x8b0] ;  /* 0x00022c00ff1a7b82 */ /* 0x000f640000000800 */
[----:B------:R-:W-:Y:S02]  /*12e00*/  IADD3 R3, R7, R3, RZ ;  /* 0x0000000307037210 */ /* 0x000fe40007ffe0ff */
[----:B------:R-:W-:Y:S02]  /*12e10*/  I2FP.F32.U32 R7, R10 ;  /* 0x0000000a00077245 */ /* 0x000fe40000201000 */
[----:B-1----:R-:W-:Y:S02]  /*12e20*/  SHF.R.U64 R14, R6, R28, R3 ;  /* 0x0000001c060e7219 */ /* 0x002fe40000001203 */
[----:B------:R-:W1:Y:S01]  /*12e30*/  LDC R12, c[0x0][0x900] ;  /* 0x00024000ff0c7b82 */ /* 0x000e620000000800 */
[----:B---3--:R-:W-:-:S02]  /*12e40*/  IADD3 R6, -R13, RZ, RZ ;  /* 0x000000ff0d067210 */ /* 0x008fc40007ffe1ff */
[----:B--2---:R-:W-:Y:S02]  /*12e50*/  ISETP.NE.U32.AND P1, PT, R30, RZ, PT ;  /* 0x000000ff1e00720c */ /* 0x004fe40003f25070 */
[----:B------:R-:W-:Y:S02]  /*12e60*/  SHF.R.U32.HI R3, RZ, R28, R3 ;  /* 0x0000001cff037219 */ /* 0x000fe40000011603 */
[----:B------:R-:W-:Y:S01]  /*12e70*/  ISETP.NE.AND.EX P1, PT, R31, RZ, PT, P1 ;  /* 0x000000ff1f00720c */ /* 0x000fe20003f25310 */
[----:B------:R-:W2:Y:S01]  /*12e80*/  LDC R23, c[0x0][0x148] ;  /* 0x00005200ff177b82 */ /* 0x000ea20000000800 */
[----:B----4-:R-:W-:Y:S02]  /*12e90*/  IMAD R28, R15, R6, R8 ;  /* 0x000000060f1c7224 */ /* 0x010fe400078e0208 */
[----:B------:R-:W-:Y:S01]  /*12ea0*/  FMUL R8, R7, UR4 ;  /* 0x0000000407087c20 */ /* 0x000fe20008400000 */
[----:B------:R-:W-:-:S03]  /*12eb0*/  MOV R7, 0xffffffff ;  /* 0xffffffff00077802 */ /* 0x000fc60000000f00 */
[----:B------:R3:W4:Y:S01]  /*12ec0*/  F2I.U32.TRUNC.NTZ R21, R8 ;  /* 0x0000000800157305 */ /* 0x000722000020f000 */
[----:B------:R-:W2:Y:S01]  /*12ed0*/  LDC R25, c[0x0][0x8a8] ;  /* 0x00022a00ff197b82 */ /* 0x000ea20000000800 */
[-CC-:B-----5:R-:W-:Y:S02]  /*12ee0*/  SHF.R.U64 R24, R14, R26.reuse, R3.reuse ;  /* 0x0000001a0e187219 */ /* 0x1a0fe40000001203 */
[----:B------:R-:W-:-:S05]  /*12ef0*/  SHF.R.U32.HI R3, RZ, R26, R3 ;  /* 0x0000001aff037219 */ /* 0x000fca0000011603 */
[----:B------:R-:W2:Y:S01]  /*12f00*/  LDC R27, c[0x0][0x8f0] ;  /* 0x00023c00ff1b7b82 */ /* 0x000ea20000000800 */
[-C--:B-1----:R-:W-:Y:S02]  /*12f10*/  SHF.L.U32 R6, R7, R12.reuse, RZ ;  /* 0x0000000c07067219 */ /* 0x082fe400000006ff */
[--C-:B------:R-:W-:Y:S02]  /*12f20*/  SHF.R.U64 R15, R24, R12, R3.reuse ;  /* 0x0000000c180f7219 */ /* 0x100fe40000001203 */
[----:B------:R-:W-:Y:S02]  /*12f30*/  LOP3.LUT R33, RZ, R6, RZ, 0x33, !PT ;  /* 0x00000006ff217212 */ /* 0x000fe400078e33ff */
[-C--:B------:R-:W-:Y:S01]  /*12f40*/  SHF.R.U32.HI R7, RZ, R12.reuse, R3 ;  /* 0x0000000cff077219 */ /* 0x080fe20000011603 */
[----:B------:R-:W1:Y:S01]  /*12f50*/  LDC R29, c[0x0][0x8e0] ;  /* 0x00023800ff1d7b82 */ /* 0x000e620000000800 */
[----:B------:R-:W-:Y:S02]  /*12f60*/  SHF.L.U32 R26, R9, R12, RZ ;  /* 0x0000000c091a7219 */ /* 0x000fe400000006ff */
[----:B------:R-:W-:-:S05]  /*12f70*/  MOV R6, R15 ;  /* 0x0000000f00067202 */ /* 0x000fca0000000f00 */
[----:B------:R-:W1:Y:S01]  /*12f80*/  LDC R32, c[0x0][0x8b8] ;  /* 0x00022e00ff207b82 */ /* 0x000e620000000800 */
[----:B---34-:R-:W-:Y:S05]  /*12f90*/  @!P1 BRA `(.L_x_527) ;  /* 0x0000000000289947 */ /* 0x018fea0003800000 */
[----:B------:R-:W3:Y:S02]  /*12fa0*/  LDC R6, c[0x0][0x8f4] ;  /* 0x00023d00ff067b82 */ /* 0x000ee40000000800 */
[----:B---3--:R-:W-:-:S04]  /*12fb0*/  IADD3 R3, P1, R15, R6, RZ ;  /* 0x000000060f037210 */ /* 0x008fc80007f3e0ff */
        /* <DEDUP_REMOVED lines=8> */
.L_x_527:
[----:B------:R-:W-:Y:S02]  /*13040*/  ISETP.NE.AND P1, PT, R22, 0x1, PT ;  /* 0x000000011600780c */ /* 0x000fe40003f25270 */
[----:B--2---:R-:W-:Y:S02]  /*13050*/  SHF.R.U64 R6, R6, R27, R7 ;  /* 0x0000001b06067219 */ /* 0x004fe40000001207 */
[----:B------:R-:W-:Y:S02]  /*13060*/  LOP3.LUT R3, R24, R33, RZ, 0xc0, !PT ;  /* 0x0000002118037212 */ /* 0x000fe400078ec0ff */
[----:B------:R-:W-:Y:S02]  /*13070*/  IADD3 R21, -R21, RZ, RZ ;  /* 0x000000ff15157210 */ /* 0x000fe40007ffe1ff */
[----:B------:R-:W-:Y:S01]  /*13080*/  IADD3 R9, R25, -0x1, RZ ;  /* 0xffffffff19097810 */ /* 0x000fe20007ffe0ff */
[----:B------:R-:W-:Y:S01]  /*13090*/  IMAD R7, R26, R6, R3 ;  /* 0x000000061a077224 */ /* 0x000fe200078e0203 */
[----:B------:R-:W-:-:S02]  /*130a0*/  IADD3 R8, -R6, RZ, RZ ;  /* 0x000000ff06087210 */ /* 0x000fc40007ffe1ff */
[----:B------:R-:W-:Y:S01]  /*130b0*/  LOP3.LUT R14, R14, R9, RZ, 0xc0, !PT ;  /* 0x000000090e0e7212 */ /* 0x000fe200078ec0ff */
[----:B------:R-:W-:Y:S01]  /*130c0*/  @P1 IMAD R28, R23, R21, R10 ;  /* 0x00000015171c1224 */ /* 0x000fe200078e020a */
[----:B------:R-:W-:Y:S01]  /*130d0*/  MOV R11, 0x1 ;  /* 0x00000001000b7802 */ /* 0x000fe20000000f00 */
[----:B-1----:R-:W-:Y:S02]  /*130e0*/  IMAD R3, R8, R29, R15 ;  /* 0x0000001d08037224 */ /* 0x002fe400078e020f */
[----:B------:R-:W-:Y:S02]  /*130f0*/  IMAD R7, R7, R32, R28 ;  /* 0x0000002007077224 */ /* 0x000fe400078e021c */
[----:B------:R-:W-:Y:S01]  /*13100*/  IMAD R8, R3, R25, R14 ;  /* 0x0000001903087224 */ /* 0x000fe200078e020e */
[----:B------:R-:W-:-:S04]  /*13110*/  MOV R3, R20 ;  /* 0x0000001400037202 */ /* 0x000fc80000000f00 */
[----:B------:R-:W-:Y:S02]  /*13120*/  SEL R6, R8, R7, !P1 ;  /* 0x0000000708067207 */ /* 0x000fe40004800000 */
[----:B------:R-:W-:-:S07]  /*13130*/  SEL R7, R7, R8, !P1 ;  /* 0x0000000807077207 */ /* 0x000fce0004800000 */
.L_x_525:
[----:B------:R-:W-:-:S08]  /*13140*/  NOP ;  /* 0x0000000000007918 */ /* 0x000fd00000000000 */
[----:B------:R-:W1:-:S00]  /*13150*/  USETMAXREG.DEALLOC.CTAPOOL 0x28 ;  /* 0x00000028000079c8 */ /* 0x000e4000080e0500 */
[----:B-1----:R-:W-:-:S13]  /*13160*/  ISETP.NE.AND P1, PT, R0, 0x1, PT ;  /* 0x000000010000780c */ /* 0x002fda0003f25270 */
[----:B------:R-:W-:Y:S05]  /*13170*/  @!P1 BRA `(.L_x_10) ;  /* 0x00000028000c9947 */ /* 0x000fea0003800000 */
[----:B------:R-:W-:Y:S05]  /*13180*/  @!P4 BRA `(.L_x_528) ;  /* 0x000000180024c947 */ /* 0x000fea0003800000 */
[----:B------:R-:W-:-:S13]  /*13190*/  ISETP.NE.OR P0, PT, R0, 0x2, P0 ;  /* 0x000000020000780c */ /* 0x000fda0000705670 */
[----:B------:R-:W-:Y:S05]  /*131a0*/  @P0 BRA `(.L_x_10) ;  /* 0x0000002800000947 */ /* 0x000fea0003800000 */
[----:B------:R-:W-:-:S13]  /*131b0*/  LOP3.LUT P1, RZ, R11, 0xff, RZ, 0xc0, !PT ;  /* 0x000000ff0bff7812 */ /* 0x000fda000782c0ff */
[----:B------:R-:W-:Y:S05]  /*131c0*/  @!P1 BRA `(.L_x_529) ;  /* 0x0000000000189947 */ /* 0x000fea0003800000 */
[----:B------:R-:W-:Y:S01]  /*131d0*/  UMOV UR4, 0x400 ;  /* 0x0000040000047882 */ /* 0x000fe20000000000 */
[----:B------:R-:W-:Y:S01]  /*131e0*/  MOV R0, RZ ;  /* 0x000000ff00007202 */ /* 0x000fe20000000f00 */
[----:B------:R-:W-:-:S03]  /*131f0*/  ULEA UR4, UR37, UR4, 0x18 ;  /* 0x0000000425047291 */ /* 0x000fc6000f8ec03f */
[----:B------:R-:W-:-:S06]  /*13200*/  SHF.L.U32 R0, R0, 0x1f, RZ ;  /* 0x0000001f00007819 */ /* 0x000fcc00000006ff */
[----:B------:R-:W1:Y:S02]  /*13210*/  SYNCS.PHASECHK.TRANS64.TRYWAIT P0, [UR4+0x88], R0 ;  /* 0x00008800ff0075a7 */ /* 0x000e640008000144 */
[----:B-1----:R-:W-:Y:S05]  /*13220*/  @!P0 BRA `(.L_x_530) ;  /* 0x0000002800b88947 */ /* 0x002fea0003800000 */
.L_x_529:
[----:B------:R-:W-:Y:S01]  /*13230*/  PRMT R10, RZ, 0x7610, R10 ;  /* 0x00007610ff0a7816 */ /* 0x000fe2000000000a */
[----:B------:R-:W-:Y:S06]  /*13240*/  @P3 BRA `(.L_x_531) ;  /* 0x0000000000243947 */ /* 0x000fec0003800000 */
[----:B------:R-:W-:Y:S02]  /*13250*/  ULDC.64 UR4, c[0x0][0x588] ;  /* 0x0001620000047ab9 */ /* 0x000fe40000000a00 */
[----:B------:R-:W-:-:S04]  /*13260*/  ISETP.NE.U32.AND P0, PT, RZ, UR4, PT ;  /* 0x00000004ff007c0c */ /* 0x000fc8000bf05070 */
[----:B------:R-:W-:-:S13]  /*13270*/  ISETP.NE.AND.EX P0, PT, RZ, UR5, PT, P0 ;  /* 0x00000005ff007c0c */ /* 0x000fda000bf05300 */
[----:B------:R-:W-:Y:S05]  /*13280*/  @!P0 BRA `(.L_x_532) ;  /* 0x00000000000c8947 */ /* 0x000fea0003800000 */
[----:B------:R3:W5:Y:S01]  /*13290*/  LDG.E R12, desc[UR48][R4.64] ;  /* 0x00000030040c7981 */ /* 0x000762000c1e1900 */
[----:B------:R-:W-:Y:S01]  /*132a0*/  MOV R10, 0x1 ;  /* 0x00000001000a7802 */ /* 0x000fe20000000f00 */
[----:B------:R-:W-:Y:S06]  /*132b0*/  BRA `(.L_x_531) ;  /* 0x0000000000087947 */ /* 0x000fec0003800000 */
.L_x_532:
[----:B------:R-:W2:Y:S01]  /*132c0*/  LDC R12, c[0x0][0x580] ;  /* 0x00016000ff0c7b82 */ /* 0x000ea20000000800 */
[----:B------:R-:W-:-:S07]  /*132d0*/  IMAD.MOV.U32 R10, RZ, RZ, 0x1 ;  /* 0x00000001ff0a7424 */ /* 0x000fce00078e00ff */
.L_x_531:
[----:B------:R-:W-:Y:S05]  /*132e0*/  @!P1 BRA `(.L_x_533) ;  /* 0x0000001400549947 */ /* 0x000fea0003800000 */
[----:B-1----:R-:W1:Y:S01]  /*132f0*/  LDC R0, c[0x0][0x900] ;  /* 0x00024000ff007b82 */ /* 0x002e620000000800 */
[----:B---3--:R-:W-:Y:S01]  /*13300*/  MOV R5, 0xffffffff ;  /* 0xffffffff00057802 */ /* 0x008fe20000000f00 */
[----:B------:R-:W-:Y:S01]  /*13310*/  ULDC.64 UR22, c[0x0][0x198] ;  /* 0x0000660000167ab9 */ /* 0x000fe20000000a00 */
[----:B------:R-:W-:Y:S01]  /*13320*/  MOV R9, 0x1 ;  /* 0x0000000100097802 */ /* 0x000fe20000000f00 */
[----:B------:R-:W-:Y:S01]  /*13330*/  ULDC.64 UR4, c[0x0][0x588] ;  /* 0x0001620000047ab9 */ /* 0x000fe20000000a00 */
[----:B------:R-:W-:Y:S01]  /*13340*/  LOP3.LUT R11, R19, 0x2, RZ, 0xfc, !PT ;  /* 0x00000002130b7812 */ /* 0x000fe200078efcff */
[----:B------:R-:W-:Y:S01]  /*13350*/  ULDC.64 UR6, c[0x0][0x590] ;  /* 0x0001640000067ab9 */ /* 0x000fe20000000a00 */
[----:B------:R-:W-:Y:S01]  /*13360*/  ULDC.64 UR14, c[0x0][0x8f8] ;  /* 0x00023e00000e7ab9 */ /* 0x000fe20000000a00 */
[----:B------:R-:W3:Y:S01]  /*13370*/  LDC R8, c[0x0][0x8a8] ;  /* 0x00022a00ff087b82 */ /* 0x000ee20000000800 */
[-C--:B-1----:R-:W-:Y:S02]  /*13380*/  SHF.L.U32 R5, R5, R0.reuse, RZ ;  /* 0x0000000005057219 */ /* 0x082fe400000006ff */
[----:B------:R-:W-:-:S02]  /*13390*/  SHF.L.U32 R0, R9, R0, RZ ;  /* 0x0000000009007219 */ /* 0x000fc400000006ff */
[----:B------:R-:W-:Y:S02]  /*133a0*/  LOP3.LUT R9, RZ, R5, RZ, 0x33, !PT ;  /* 0x00000005ff097212 */ /* 0x000fe400078e33ff */
[----:B---3--:R-:W-:-:S07]  /*133b0*/  IADD3 R8, R8, -0x1, RZ ;  /* 0xffffffff08087810 */ /* 0x008fce0007ffe0ff */
.L_x_589:
[----:B------:R-:W-:Y:S02]  /*133c0*/  ISETP.NE.U32.AND P0, PT, RZ, UR6, PT ;  /* 0x00000006ff007c0c */ /* 0x000fe4000bf05070 */
[----:B------:R-:W-:Y:S02]  /*133d0*/  R2UR UR43, R7 ;  /* 0x00000000072b72ca */ /* 0x000fe400000e0000 */
[----:B------:R-:W-:Y:S02]  /*133e0*/  R2UR UR42, R6 ;  /* 0x00000000062a72ca */ /* 0x000fe400000e0000 */
[----:B------:R-:W-:-:S09]  /*133f0*/  ISETP.NE.AND.EX P0, PT, RZ, UR7, PT, P0 ;  /* 0x00000007ff007c0c */ /* 0x000fd2000bf05300 */
[----:B------:R-:W-:Y:S02]  /*13400*/  USHF.L.U32 UR43, UR43, 0x7, URZ ;  /* 0x000000072b2b7899 */ /* 0x000fe4000800063f */
[----:B------:R-:W-:Y:S02]  /*13410*/  USHF.L.U32 UR42, UR42, 0x8, URZ ;  /* 0x000000082a2a7899 */ /* 0x000fe4000800063f */
[----:B--234-:R-:W-:Y:S10]  /*13420*/  @!P0 BRA `(.L_x_534) ;  /* 0x00000000002c8947 */ /* 0x01cff40003800000 */
[----:B------:R-:W-:-:S04]  /*13430*/  ISETP.NE.U32.AND P1, PT, RZ, UR4, PT ;  /* 0x00000004ff007c0c */ /* 0x000fc8000bf25070 */
[----:B------:R-:W-:-:S13]  /*13440*/  ISETP.NE.AND.EX P1, PT, RZ, UR5, PT, P1 ;  /* 0x00000005ff007c0c */ /* 0x000fda000bf25310 */
[----:B------:R-:W-:Y:S05]  /*13450*/  @!P1 BRA `(.L_x_535) ;  /* 0x0000000000189947 */ /* 0x000fea0003800000 */
[----:B------:R-:W1:Y:S01]  /*13460*/  LDC.64 R4, c[0x0][0x588] ;  /* 0x00016200ff047b82 */ /* 0x000e620000000a00 */
[----:B------:R-:W-:-:S04]  /*13470*/  IMAD R7, R3, UR6, RZ ;  /* 0x0000000603077c24 */ /* 0x000fc8000f8e02ff */
[----:B-1----:R-:W-:-:S05]  /*13480*/  IMAD.WIDE R4, R7, 0x4, R4 ;  /* 0x0000000407047825 */ /* 0x002fca00078e0204 */
[----:B--2--5:R1:W5:Y:S01]  /*13490*/  LDG.E R12, desc[UR48][R4.64] ;  /* 0x00000030040c7981 */ /* 0x024362000c1e1900 */
[----:B------:R-:W-:Y:S01]  /*134a0*/  MOV R10, 0x1 ;  /* 0x00000001000a7802 */ /* 0x000fe20000000f00 */
[----:B------:R-:W-:Y:S06]  /*134b0*/  BRA `(.L_x_534) ;  /* 0x0000000000087947 */ /* 0x000fec0003800000 */
.L_x_535:
[----:B--2--5:R-:W3:Y:S01]  /*134c0*/  LDC R12, c[0x0][0x580] ;  /* 0x00016000ff0c7b82 */ /* 0x024ee20000000800 */
[----:B------:R-:W-:-:S07]  /*134d0*/  MOV R10, 0x1 ;  /* 0x00000001000a7802 */ /* 0x000fce0000000f00 */
.L_x_534:
[----:B------:R-:W-:Y:S05]  /*134e0*/  @!P0 BRA `(.L_x_536) ;  /* 0x00000000001c8947 */ /* 0x000fea0003800000 */
[----:B------:R-:W-:-:S13]  /*134f0*/  LOP3.LUT P2, RZ, R10, 0xff, RZ, 0xc0, !PT ;  /* 0x000000ff0aff7812 */ /* 0x000fda000784c0ff */
[----:B-1----:R-:W1:Y:S02]  /*13500*/  @!P2 LDC.64 R4, c[0x0][0x588] ;  /* 0x00016200ff04ab82 */ /* 0x002e640000000a00 */
[----:B-1----:R-:W-:-:S04]  /*13510*/  @!P2 ISETP.NE.U32.AND P0, PT, R4, RZ, PT ;  /* 0x000000ff0400a20c */ /* 0x002fc80003f05070 */
[----:B------:R-:W-:Y:S02]  /*13520*/  @!P2 ISETP.NE.AND.EX P1, PT, R5, RZ, PT, P0 ;  /* 0x000000ff0500a20c */ /* 0x000fe40003f25300 */
[----:B--23-5:R-:W-:Y:S02]  /*13530*/  @P2 FSETP.EQ.AND P0, PT, R12, RZ, PT ;  /* 0x000000ff0c00220b */ /* 0x02cfe40003f02000 */
[----:B------:R-:W-:Y:S01]  /*13540*/  @!P2 PLOP3.LUT P0, PT, P1, PT, PT, 0x8, 0x0 ;  /* 0x000000000000a81c */ /* 0x000fe20000f0e170 */
[----:B------:R-:W-:-:S12]  /*13550*/  BRA `(.L_x_537) ;  /* 0x0000000000047947 */ /* 0x000fd80003800000 */
.L_x_536:
[----:B--23-5:R-:W-:-:S13]  /*13560*/  FSETP.EQ.AND P0, PT, R12, RZ, PT ;  /* 0x000000ff0c00720b */ /* 0x02cfda0003f02000 */
.L_x_537:
[----:B------:R-:W-:Y:S02]  /*13570*/  ISETP.NE.AND P2, PT, R11, 0x3, PT ;  /* 0x000000030b00780c */ /* 0x000fe40003f45270 */
[----:B------:R-:W-:-:S04]  /*13580*/  ELECT P1, URZ, PT ;  /* 0x00000000003f782f */ /* 0x000fc80003820000 */
[----:B------:R-:W-:-:S07]  /*13590*/  PLOP3.LUT P0, PT, P1, P0, PT, 0x20, 0x0 ;  /* 0x000000000000781c */ /* 0x000fce0000f00470 */
[----:B------:R-:W-:Y:S06]  /*135a0*/  @!P2 BRA `(.L_x_538) ;  /* 0x000000000004a947 */ /* 0x000fec0003800000 */
[----:B------:R-:W-:Y:S01]  /*135b0*/  BPT.TRAP 0x1 ;  /* 0x000000040000795c */ /* 0x000fe20000300000 */
.L_x_538:
[----:B------:R-:W2:Y:S01]  /*135c0*/  S2UR UR37, SR_CgaCtaId ;  /* 0x00000000002579c3 */ /* 0x000ea20000008800 */
[----:B------:R-:W-:Y:S01]  /*135d0*/  UMOV UR13, 0x400 ;  /* 0x00000400000d7882 */ /* 0x000fe20000000000 */
[----:B-1----:R-:W-:-:S04]  /*135e0*/  MOV R4, 0x1 ;  /* 0x0000000100047802 */ /* 0x002fc80000000f00 */
[----:B------:R-:W-:Y:S01]  /*135f0*/  SHF.L.U32 R4, R4, 0x1f, RZ ;  /* 0x0000001f04047819 */ /* 0x000fe200000006ff */
[----:B--2---:R-:W-:-:S09]  /*13600*/  ULEA UR13, UR37, UR13, 0x18 ;  /* 0x0000000d250d7291 */ /* 0x004fd2000f8ec03f */
[----:B------:R-:W1:Y:S02]  /*13610*/  SYNCS.PHASECHK.TRANS64.TRYWAIT P1, [UR13+0x60], R4 ;  /* 0x00006004ff0075a7 */ /* 0x000e64000802014d */
[----:B-1----:R-:W-:Y:S05]  /*13620*/  @!P1 BRA `(.L_x_539) ;  /* 0x0000002400d09947 */ /* 0x002fea0003800000 */
.L_x_625:
[----:B------:R-:W-:Y:S04]  /*13630*/  BSSY B0, `(.L_x_540) ;  /* 0x000000e000007945 */ /* 0x000fe80003800000 */
[----:B------:R-:W-:Y:S05]  /*13640*/  @!P0 BRA `(.L_x_541) ;  /* 0x0000000000308947 */ /* 0x000fea0003800000 */
[----:B------:R-:W-:Y:S01]  /*13650*/  R2UR UR44, R3 ;  /* 0x00000000032c72ca */ /* 0x000fe200000e0000 */
[----:B------:R-:W-:Y:S02]  /*13660*/  UIADD3 UR8, UP0, UR22, 0x3f0, URZ ;  /* 0x000003f016087890 */ /* 0x000fe4000ff1e03f */
[----:B------:R-:W-:Y:S02]  /*13670*/  UIADD3 UR40, UR13, 0x200, URZ ;  /* 0x000002000d287890 */ /* 0x000fe4000fffe03f */
[----:B------:R-:W-:Y:S02]  /*13680*/  UIADD3 UR41, UR13, 0x40, URZ ;  /* 0x000000400d297890 */ /* 0x000fe4000fffe03f */
[----:B------:R-:W-:Y:S01]  /*13690*/  UIADD3.X UR9, URZ, UR23, URZ, UP0, !UPT ;  /* 0x000000173f097290 */ /* 0x000fe200087fe43f */
[----:B------:R-:W-:Y:S01]  /*136a0*/  UMOV UR10, 0x0 ;  /* 0x00000000000a7882 */ /* 0x000fe20000000000 */
[----:B------:R-:W-:-:S07]  /*136b0*/  UMOV UR11, 0x10000000 ;  /* 0x10000000000b7882 */ /* 0x000fce0000000000 */
[----:B------:R2:W-:Y:S02]  /*136c0*/  UTMALDG.3D [UR40], [UR8], desc[UR10] ;  /* 0x00000a28080075b4 */ /* 0x0005e40008011000 */
[----:B--2---:R-:W-:Y:S05]  /*136d0*/  @!P2 BRA `(.L_x_542) ;  /* 0x000000000004a947 */ /* 0x004fea0003800000 */
[----:B------:R-:W-:Y:S01]  /*136e0*/  BPT.TRAP 0x1 ;  /* 0x000000040000795c */ /* 0x000fe20000300000 */
.L_x_542:
[----:B-1----:R-:W1:Y:S02]  /*136f0*/  LDC R5, c[0x0][0x800] ;  /* 0x00020000ff057b82 */ /* 0x002e640000000800 */
[----:B-1----:R2:W-:Y:S02]  /*13700*/  SYNCS.ARRIVE.TRANS64.RED.A0TR RZ, [UR13+0x40], R5 ;  /* 0x00004005ffff79a7 */ /* 0x0025e4000830040d */
.L_x_541:
[----:B------:R-:W-:Y:S05]  /*13710*/  BSYNC B0 ;  /* 0x0000000000007941 */ /* 0x000fea0003800000 */
.L_x_540:
[----:B------:R-:W-:Y:S05]  /*13720*/  @!P2 BRA `(.L_x_543) ;  /* 0x000000000004a947 */ /* 0x000fea0003800000 */
[----:B------:R-:W-:Y:S01]  /*13730*/  BPT.TRAP 0x1 ;  /* 0x000000040000795c */ /* 0x000fe20000300000 */
.L_x_543:
[----:B------:R-:W-:-:S04]  /*13740*/  UIADD3 UR33, UR13, 0x40, URZ ;  /* 0x000000400d217890 */ /* 0x000fc8000fffe03f */
[----:B------:R-:W-:-:S09]  /*13750*/  UPRMT UR16, UR37, 0x654, UR33 ;  /* 0x0000065425107896 */ /* 0x000fd20008000021 */
[----:B------:R-:W-:Y:S01]  /*13760*/  SYNCS.ARRIVE.TRANS64.RED.A1T0 RZ, [UR16], RZ ;  /* 0x000000ffffff79a7 */ /* 0x000fe20008100410 */
[----:B------:R-:W-:Y:S05]  /*13770*/  @!P2 BRA `(.L_x_544) ;  /* 0x000000000004a947 */ /* 0x000fea0003800000 */
[----:B------:R-:W-:Y:S01]  /*13780*/  BPT.TRAP 0x1 ;  /* 0x000000040000795c */ /* 0x000fe20000300000 */
.L_x_544:
[----:B------:R-:W3:Y:S02]  /*13790*/  SYNCS.PHASECHK.TRANS64.TRYWAIT P1, [UR13+0x68], R4 ;  /* 0x00006804ff0075a7 */ /* 0x000ee4000802014d */
[----:B---3--:R-:W-:Y:S05]  /*137a0*/  @!P1 BRA `(.L_x_545) ;  /* 0x0000002400889947 */ /* 0x008fea0003800000 */
.L_x_626:
[----:B------:R-:W-:Y:S04]  /*137b0*/  BSSY B0, `(.L_x_546) ;  /* 0x0000010000007945 */ /* 0x000fe80003800000 */
[----:B------:R-:W-:Y:S05]  /*137c0*/  @!P0 BRA `(.L_x_547) ;  /* 0x0000000000388947 */ /* 0x000fea0003800000 */
[----:B------:R-:W-:Y:S01]  /*137d0*/  UIADD3 UR18, UP0, UR22, 0x3f0, URZ ;  /* 0x000003f016127890 */ /* 0x000fe2000ff1e03f */
[----:B------:R-:W-:Y:S01]  /*137e0*/  R2UR UR12, R3 ;  /* 0x00000000030c72ca */ /* 0x000fe200000e0000 */
[----:B------:R-:W-:Y:S02]  /*137f0*/  UIADD3 UR10, UR42, 0x20, URZ ;  /* 0x000000202a0a7890 */ /* 0x000fe4000fffe03f */
[----:B------:R-:W-:Y:S02]  /*13800*/  UIADD3 UR8, UR13, 0x2200, URZ ;  /* 0x000022000d087890 */ /* 0x000fe4000fffe03f */
[----:B------:R-:W-:Y:S02]  /*13810*/  UIADD3 UR9, UR13, 0x48, URZ ;  /* 0x000000480d097890 */ /* 0x000fe4000fffe03f */
[----:B------:R-:W-:Y:S01]  /*13820*/  UIADD3.X UR19, URZ, UR23, URZ, UP0, !UPT ;  /* 0x000000173f137290 */ /* 0x000fe200087fe43f */
[----:B------:R-:W-:Y:S01]  /*13830*/  UMOV UR20, 0x0 ;  /* 0x0000000000147882 */ /* 0x000fe20000000000 */
[----:B------:R-:W-:Y:S01]  /*13840*/  UMOV UR21, 0x10000000 ;  /* 0x1000000000157882 */ /* 0x000fe20000000000 */
[----:B------:R-:W-:-:S06]  /*13850*/  UMOV UR11, UR43 ;  /* 0x0000002b000b7c82 */ /* 0x000fcc0008000000 */
[----:B------:R3:W-:Y:S02]  /*13860*/  UTMALDG.3D [UR8], [UR18], desc[UR20] ;  /* 0x00001408120075b4 */ /* 0x0007e40008011000 */
[----:B---3--:R-:W-:Y:S05]  /*13870*/  @!P2 BRA `(.L_x_548) ;  /* 0x000000000004a947 */ /* 0x008fea0003800000 */
[----:B------:R-:W-:Y:S01]  /*13880*/  BPT.TRAP 0x1 ;  /* 0x000000040000795c */ /* 0x000fe20000300000 */
.L_x_548:
[----:B-12---:R-:W1:Y:S02]  /*13890*/  LDC R5, c[0x0][0x800] ;  /* 0x00020000ff057b82 */ /* 0x006e640000000800 */
[----:B-1----:R3:W-:Y:S02]  /*138a0*/  SYNCS.ARRIVE.TRANS64.RED.A0TR RZ, [UR13+0x48], R5 ;  /* 0x00004805ffff79a7 */ /* 0x0027e4000830040d */
.L_x_547:
[----:B------:R-:W-:Y:S05]  /*138b0*/  BSYNC B0 ;  /* 0x0000000000007941 */ /* 0x000fea0003800000 */
.L_x_546:
[----:B------:R-:W-:Y:S05]  /*138c0*/  @!P2 BRA `(.L_x_549) ;  /* 0x000000000004a947 */ /* 0x000fea0003800000 */
[----:B------:R-:W-:Y:S01]  /*138d0*/  BPT.TRAP 0x1 ;  /* 0x000000040000795c */ /* 0x000fe20000300000 */
.L_x_549:
[----:B------:R-:W-:-:S04]  /*138e0*/  UIADD3 UR25, UR13, 0x48, URZ ;  /* 0x000000480d197890 */ /* 0x000fc8000fffe03f */
[----:B------:R-:W-:-:S09]  /*138f0*/  UPRMT UR18, UR37, 0x654, UR25 ;  /* 0x0000065425127896 */ /* 0x000fd20008000019 */
[----:B------:R-:W-:Y:S01]  /*13900*/  SYNCS.ARRIVE.TRANS64.RED.A1T0 RZ, [UR18], RZ ;  /* 0x000000ffffff79a7 */ /* 0x000fe20008100412 */
[----:B------:R-:W-:Y:S05]  /*13910*/  @!P2 BRA `(.L_x_550) ;  /* 0x000000000004a947 */ /* 0x000fea0003800000 */
[----:B------:R-:W-:Y:S01]  /*13920*/  BPT.TRAP 0x1 ;  /* 0x000000040000795c */ /* 0x000fe20000300000 */
.L_x_550:
[----:B------:R-:W4:Y:S02]  /*13930*/  SYNCS.PHASECHK.TRANS64.TRYWAIT P1, [UR13+0x70], R4 ;  /* 0x00007004ff0075a7 */ /* 0x000f24000802014d */
[----:B----4-:R-:W-:Y:S05]  /*13940*/  @!P1 BRA `(.L_x_551) ;  /* 0x0000002400389947 */ /* 0x010fea0003800000 */
.L_x_627:
        /* <DEDUP_REMOVED lines=12> */
[----:B----4-:R-:W-:Y:S05]  /*13a10*/  @!P2 BRA `(.L_x_554) ;  /* 0x000000000004a947 */ /* 0x010fea0003800000 */
[----:B------:R-:W-:Y:S01]  /*13a20*/  BPT.TRAP 0x1 ;  /* 0x000000040000795c */ /* 0x000fe20000300000 */
.L_x_554:
[----:B-123--:R-:W1:Y:S02]  /*13a30*/  LDC R5, c[0x0][0x800] ;  /* 0x00020000ff057b82 */ /* 0x00ee640000000800 */
[----:B-1----:R4:W-:Y:S02]  /*13a40*/  SYNCS.ARRIVE.TRANS64.RED.A0TR RZ, [UR13+0x50], R5 ;  /* 0x00005005ffff79a7 */ /* 0x0029e4000830040d */
.L_x_553:
[----:B------:R-:W-:Y:S05]  /*13a50*/  BSYNC B0 ;  /* 0x0000000000007941 */ /* 0x000fea0003800000 */
.L_x_552:
[----:B------:R-:W-:Y:S05]  /*13a60*/  @!P2 BRA `(.L_x_555) ;  /* 0x000000000004a947 */ /* 0x000fea0003800000 */
[----:B------:R-:W-:Y:S01]  /*13a70*/  BPT.TRAP 0x1 ;  /* 0x000000040000795c */ /* 0x000fe20000300000 */
.L_x_555:
[----:B------:R-:W-:-:S04]  /*13a80*/  UIADD3 UR17, UR13, 0x50, URZ ;  /* 0x000000500d117890 */ /* 0x000fc8000fffe03f */
[----:B------:R-:W-:-:S09]  /*13a90*/  UPRMT UR21, UR37, 0x654, UR17 ;  /* 0x0000065425157896 */ /* 0x000fd20008000011 */
[----:B------:R-:W-:Y:S01]  /*13aa0*/  SYNCS.ARRIVE.TRANS64.RED.A1T0 RZ, [UR21], RZ ;  /* 0x000000ffffff79a7 */ /* 0x000fe20008100415 */
[----:B------:R-:W-:Y:S05]  /*13ab0*/  @!P2 BRA `(.L_x_556) ;  /* 0x000000000004a947 */ /* 0x000fea0003800000 */
[----:B------:R-:W-:Y:S01]  /*13ac0*/  BPT.TRAP 0x1 ;  /* 0x000000040000795c */ /* 0x000fe20000300000 */
.L_x_556:
[----:B------:R-:W5:Y:S02]  /*13ad0*/  SYNCS.PHASECHK.TRANS64.TRYWAIT P1, [UR13+0x78], R4 ;  /* 0x00007804ff0075a7 */ /* 0x000f64000802014d */
[----:B-----5:R-:W-:Y:S05]  /*13ae0*/  @!P1 BRA `(.L_x_557) ;  /* 0x0000002000e89947 */ /* 0x020fea0003800000 */
.L_x_628:
        /* <DEDUP_REMOVED lines=12> */
[----:B-1----:R-:W-:Y:S05]  /*13bb0*/  @!P2 BRA `(.L_x_560) ;  /* 0x000000000004a947 */ /* 0x002fea0003800000 */
[----:B------:R-:W-:Y:S01]  /*13bc0*/  BPT.TRAP 0x1 ;  /* 0x000000040000795c */ /* 0x000fe20000300000 */
.L_x_560:
[----:B------:R-:W1:Y:S02]  /*13bd0*/  LDC R4, c[0x0][0x800] ;  /* 0x00020000ff047b82 */ /* 0x000e640000000800 */
[----:B-1----:R1:W-:Y:S02]  /*13be0*/  SYNCS.ARRIVE.TRANS64.RED.A0TR RZ, [UR13+0x58], R4 ;  /* 0x00005804ffff79a7 */ /* 0x0023e4000830040d */
.L_x_559:
[----:B------:R-:W-:Y:S05]  /*13bf0*/  BSYNC B0 ;  /* 0x0000000000007941 */ /* 0x000fea0003800000 */
.L_x_558:
[----:B------:R-:W-:Y:S05]  /*13c00*/  @!P2 BRA `(.L_x_561) ;  /* 0x000000000004a947 */ /* 0x000fea0003800000 */
[----:B------:R-:W-:Y:S01]  /*13c10*/  BPT.TRAP 0x1 ;  /* 0x000000040000795c */ /* 0x000fe20000300000 */
.L_x_561:
[----:B------:R-:W-:-:S04]  /*13c20*/  UIADD3 UR9, UR13, 0x58, URZ ;  /* 0x000000580d097890 */ /* 0x000fc8000fffe03f */
[----:B------:R-:W-:-:S09]  /*13c30*/  UPRMT UR29, UR37, 0x654, UR9 ;  /* 0x00000654251d7896 */ /* 0x000fd20008000009 */
[----:B------:R-:W-:Y:S01]  /*13c40*/  SYNCS.ARRIVE.TRANS64.RED.A1T0 RZ, [UR29], RZ ;  /* 0x000000ffffff79a7 */ /* 0x000fe2000810041d */
[----:B------:R-:W-:Y:S05]  /*13c50*/  @!P2 BRA `(.L_x_562) ;  /* 0x000000000004a947 */ /* 0x000fea0003800000 */
[----:B------:R-:W-:Y:S01]  /*13c60*/  BPT.TRAP 0x1 ;  /* 0x000000040000795c */ /* 0x000fe20000300000 */
.L_x_562:
[----:B-1----:R-:W-:-:S04]  /*13c70*/  SHF.L.U32 R4, RZ, 0x1f, RZ ;  /* 0x0000001fff047819 */ /* 0x002fc800000006ff */
[----:B------:R-:W1:Y:S02]  /*13c80*/  SYNCS.PHASECHK.TRANS64.TRYWAIT P1, [UR13+0x60], R4 ;  /* 0x00006004ff0075a7 */ /* 0x000e64000802014d */
[----:B-1----:R-:W-:Y:S05]  /*13c90*/  @!P1 BRA `(.L_x_563) ;  /* 0x0000002000949947 */ /* 0x002fea0003800000 */
.L_x_629:
        /* <DEDUP_REMOVED lines=13> */
.L_x_566:
[----:B--234-:R-:W1:Y:S02]  /*13d70*/  LDC R5, c[0x0][0x800] ;  /* 0x00020000ff057b82 */ /* 0x01ce640000000800 */
[----:B-1----:R1:W-:Y:S02]  /*13d80*/  SYNCS.ARRIVE.TRANS64.RED.A0TR RZ, [UR13+0x40], R5 ;  /* 0x00004005ffff79a7 */ /* 0x0023e4000830040d */
.L_x_565:
[----:B------:R-:W-:Y:S05]  /*13d90*/  BSYNC B0 ;  /* 0x0000000000007941 */ /* 0x000fea0003800000 */
.L_x_564:
[----:B------:R-:W-:Y:S05]  /*13da0*/  @!P2 BRA `(.L_x_567) ;  /* 0x000000000004a947 */ /* 0x000fea0003800000 */
[----:B------:R-:W-:Y:S01]  /*13db0*/  BPT.TRAP 0x1 ;  /* 0x000000040000795c */ /* 0x000fe20000300000 */
.L_x_567:
[----:B------:R-:W-:Y:S01]  /*13dc0*/  SYNCS.ARRIVE.TRANS64.RED.A1T0 RZ, [UR16], RZ ;  /* 0x000000ffffff79a7 */ /* 0x000fe20008100410 */
[----:B------:R-:W-:Y:S05]  /*13dd0*/  @!P2 BRA `(.L_x_568) ;  /* 0x000000000004a947 */ /* 0x000fea0003800000 */
[----:B------:R-:W-:Y:S01]  /*13de0*/  BPT.TRAP 0x1 ;  /* 0x000000040000795c */ /* 0x000fe20000300000 */
.L_x_568:
[----:B------:R-:W5:Y:S02]  /*13df0*/  SYNCS.PHASECHK.TRANS64.TRYWAIT P1, [UR13+0x68], R4 ;  /* 0x00006804ff0075a7 */ /* 0x000f64000802014d */
[----:B-----5:R-:W-:Y:S05]  /*13e00*/  @!P1 BRA `(.L_x_569) ;  /* 0x0000002000509947 */ /* 0x020fea0003800000 */
.L_x_630:
        /* <DEDUP_REMOVED lines=13> */
.L_x_572:
[----:B--234-:R-:W1:Y:S02]  /*13ee0*/  LDC R5, c[0x0][0x800] ;  /* 0x00020000ff057b82 */ /* 0x01ce640000000800 */
[----:B-1----:R1:W-:Y:S02]  /*13ef0*/  SYNCS.ARRIVE.TRANS64.RED.A0TR RZ, [UR13+0x48], R5 ;  /* 0x00004805ffff79a7 */ /* 0x0023e4000830040d */
.L_x_571:
[----:B------:R-:W-:Y:S05]  /*13f00*/  BSYNC B0 ;  /* 0x0000000000007941 */ /* 0x000fea0003800000 */
.L_x_570:
[----:B------:R-:W-:Y:S05]  /*13f10*/  @!P2 BRA `(.L_x_573) ;  /* 0x000000000004a947 */ /* 0x000fea0003800000 */
[----:B------:R-:W-:Y:S01]  /*13f20*/  BPT.TRAP 0x1 ;  /* 0x000000040000795c */ /* 0x000fe20000300000 */
.L_x_573:
[----:B------:R-:W-:Y:S01]  /*13f30*/  SYNCS.ARRIVE.TRANS64.RED.A1T0 RZ, [UR18], RZ ;  /* 0x000000ffffff79a7 */ /* 0x000fe20008100412 */
[----:B------:R-:W-:Y:S05]  /*13f40*/  @!P2 BRA `(.L_x_574) ;  /* 0x000000000004a947 */ /* 0x000fea0003800000 */
[----:B------:R-:W-:Y:S01]  /*13f50*/  BPT.TRAP 0x1 ;  /* 0x000000040000795c */ /* 0x000fe20000300000 */
.L_x_574:
[----:B------:R-:W5:Y:S02]  /*13f60*/  SYNCS.PHASECHK.TRANS64.TRYWAIT P1, [UR13+0x70], R4 ;  /* 0x00007004ff0075a7 */ /* 0x000f64000802014d */
[----:B-----5:R-:W-:Y:S05]  /*13f70*/  @!P1 BRA `(.L_x_575) ;  /* 0x00000020000c9947 */ /* 0x020fea0003800000 */
.L_x_631:
        /* <DEDUP_REMOVED lines=13> */
.L_x_578:
[----:B--234-:R-:W1:Y:S02]  /*14050*/  LDC R5, c[0x0][0x800] ;  /* 0x00020000ff057b82 */ /* 0x01ce640000000800 */
[----:B-1----:R1:W-:Y:S02]  /*14060*/  SYNCS.ARRIVE.TRANS64.RED.A0TR RZ, [UR13+0x50], R5 ;  /* 0x00005005ffff79a7 */ /* 0x0023e4000830040d */
.L_x_577:
[----:B------:R-:W-:Y:S05]  /*14070*/  BSYNC B0 ;  /* 0x0000000000007941 */ /* 0x000fea0003800000 */
.L_x_576:
[----:B------:R-:W-:Y:S05]  /*14080*/  @!P2 BRA `(.L_x_579) ;  /* 0x000000000004a947 */ /* 0x000fea0003800000 */
[----:B------:R-:W-:Y:S01]  /*14090*/  BPT.TRAP 0x1 ;  /* 0x000000040000795c */ /* 0x000fe20000300000 */
.L_x_579:
[----:B------:R-:W-:Y:S01]  /*140a0*/  SYNCS.ARRIVE.TRANS64.RED.A1T0 RZ, [UR21], RZ ;  /* 0x000000ffffff79a7 */ /* 0x000fe20008100415 */
[----:B------:R-:W-:Y:S05]  /*140b0*/  @!P2 BRA `(.L_x_580) ;  /* 0x000000000004a947 */ /* 0x000fea0003800000 */
[----:B------:R-:W-:Y:S01]  /*140c0*/  BPT.TRAP 0x1 ;  /* 0x000000040000795c */ /* 0x000fe20000300000 */
.L_x_580:
[----:B------:R-:W5:Y:S02]  /*140d0*/  SYNCS.PHASECHK.TRANS64.TRYWAIT P1, [UR13+0x78], R4 ;  /* 0x00007804ff0075a7 */ /* 0x000f64000802014d */
[----:B-----5:R-:W-:Y:S05]  /*140e0*/  @!P1 BRA `(.L_x_581) ;  /* 0x0000001c00c89947 */ /* 0x020fea0003800000 */
.L_x_632:
        /* <DEDUP_REMOVED lines=13> */
.L_x_584:
[----:B------:R-:W1:Y:S02]  /*141c0*/  LDC R3, c[0x0][0x800] ;  /* 0x00020000ff037b82 */ /* 0x000e640000000800 */
[----:B-1----:R1:W-:Y:S02]  /*141d0*/  SYNCS.ARRIVE.TRANS64.RED.A0TR RZ, [UR13+0x58], R3 ;  /* 0x00005803ffff79a7 */ /* 0x0023e4000830040d */
.L_x_583:
[----:B------:R-:W-:Y:S05]  /*141e0*/  BSYNC B0 ;  /* 0x0000000000007941 */ /* 0x000fea0003800000 */
.L_x_582:
[----:B------:R-:W-:Y:S05]  /*141f0*/  @!P2 BRA `(.L_x_585) ;  /* 0x000000000004a947 */ /* 0x000fea0003800000 */
[----:B------:R-:W-:Y:S01]  /*14200*/  BPT.TRAP 0x1 ;  /* 0x000000040000795c */ /* 0x000fe20000300000 */
.L_x_585:
[----:B------:R-:W-:Y:S01]  /*14210*/  IADD3 R2, P0, R2, UR46, RZ ;  /* 0x0000002e02027c10 */ /* 0x000fe2000ff1e0ff */
[----:B------:R-:W-:Y:S01]  /*14220*/  SYNCS.ARRIVE.TRANS64.RED.A1T0 RZ, [UR29], RZ ;  /* 0x000000ffffff79a7 */ /* 0x000fe2000810041d */
[----:B-1----:R-:W-:Y:S01]  /*14230*/  PRMT R4, RZ, 0x7610, R4 ;  /* 0x00007610ff047816 */ /* 0x002fe20000000004 */
[----:B------:R-:W-:Y:S01]  /*14240*/  IMAD.MOV.U32 R6, RZ, RZ, -0x1 ;  /* 0xffffffffff067424 */ /* 0x000fe200078e00ff */
[----:B------:R-:W-:Y:S02]  /*14250*/  IADD3.X R16, R16, UR38, RZ, P0, !PT ;  /* 0x0000002610107c10 */ /* 0x000fe400087fe4ff */
[----:B------:R-:W-:Y:S02]  /*14260*/  ISETP.GE.U32.AND P0, PT, R2, UR14, PT ;  /* 0x0000000e02007c0c */ /* 0x000fe4000bf06070 */
[----:B------:R-:W-:Y:S02]  /*14270*/  MOV R7, 0xffffffff ;  /* 0xffffffff00077802 */ /* 0x000fe40000000f00 */
[----:B------:R-:W-:-:S02]  /*14280*/  ISETP.GE.U32.AND.EX P0, PT, R16, UR15, PT, P0 ;  /* 0x0000000f10007c0c */ /* 0x000fc4000bf06100 */
[----:B------:R-:W-:-:S11]  /*14290*/  MOV R3, 0xffffffff ;  /* 0xffffffff00037802 */ /* 0x000fd60000000f00 */
[----:B------:R-:W-:Y:S05]  /*142a0*/  @P0 BRA `(.L_x_586) ;  /* 0x00000004005c0947 */ /* 0x000fea0003800000 */
[----:B------:R-:W1:Y:S01]  /*142b0*/  S2R R17, SR_CTAID.X ;  /* 0x0000000000117919 */ /* 0x000e620000002500 */
[----:B------:R-:W5:Y:S01]  /*142c0*/  LDC.64 R14, c[0x0][0x8d0] ;  /* 0x00023400ff0e7b82 */ /* 0x000f620000000a00 */
[----:B------:R-:W-:Y:S01]  /*142d0*/  ULDC UR8, c[0x0][0x150] ;  /* 0x0000540000087ab9 */ /* 0x000fe20000000800 */
[----:B------:R-:W-:Y:S01]  /*142e0*/  MOV R7, R2 ;  /* 0x0000000200077202 */ /* 0x000fe20000000f00 */
[----:B------:R-:W2:Y:S01]  /*142f0*/  S2R R3, SR_CTAID.Y ;  /* 0x0000000000037919 */ /* 0x000ea20000002600 */
[----:B------:R-:W-:-:S04]  /*14300*/  MOV R21, R16 ;  /* 0x0000001000157202 */ /* 0x000fc80000000f00 */
[----:B------:R-:W2:Y:S08]  /*14310*/  LDC R20, c[0x0][0x144] ;  /* 0x00005100ff147b82 */ /* 0x000eb00000000800 */
[----:B------:R-:W3:Y:S01]  /*14320*/  LDC R18, c[0x0][0x8d8] ;  /* 0x00023600ff127b82 */ /* 0x000ee20000000800 */
[----:B-----5:R-:W-:-:S04]  /*14330*/  ISETP.NE.U32.AND P0, PT, R14, RZ, PT ;  /* 0x000000ff0e00720c */ /* 0x020fc80003f05070 */
[----:B------:R-:W-:Y:S02]  /*14340*/  ISETP.NE.AND.EX P0, PT, R15, RZ, PT, P0 ;  /* 0x000000ff0f00720c */ /* 0x000fe40003f05300 */
[----:B-1----:R-:W-:Y:S02]  /*14350*/  I2FP.F32.U32 R4, R17 ;  /* 0x0000001100047245 */ /* 0x002fe40000201000 */
[----:B--2---:R-:W-:-:S03]  /*14360*/  I2FP.F32.U32 R23, R3 ;  /* 0x0000000300177245 */ /* 0x004fc60000201000 */
[----:B------:R-:W-:-:S04]  /*14370*/  FMUL R4, R4, UR8 ;  /* 0x0000000804047c20 */ /* 0x000fc80008400000 */
[----:B------:R1:W2:Y:S02]  /*14380*/  F2I.U32.TRUNC.NTZ R13, R4 ;  /* 0x00000004000d7305 */ /* 0x0002a4000020f000 */
[----:B---3--:R-:W-:Y:S05]  /*14390*/  @!P0 BRA `(.L_x_587) ;  /* 0x0000000000308947 */ /* 0x008fea0003800000 */
[----:B----4-:R-:W3:Y:S02]  /*143a0*/  LDC R5, c[0x0][0x8dc] ;  /* 0x00023700ff057b82 */ /* 0x010ee40000000800 */
[----:B---3--:R-:W-:-:S04]  /*143b0*/  IADD3 R5, P0, R2, R5, RZ ;  /* 0x0000000502057210 */ /* 0x008fc80007f1e0ff */
[----:B------:R-:W-:-:S05]  /*143c0*/  IADD3.X R21, RZ, R16, RZ, P0, !PT ;  /* 0x00000010ff157210 */ /* 0x000fca00007fe4ff */
[----:B------:R-:W-:-:S04]  /*143d0*/  IMAD.WIDE.U32 R6, R21, R14, RZ ;  /* 0x0000000e15067225 */ /* 0x000fc800078e00ff */
[----:B------:R-:W-:-:S04]  /*143e0*/  IMAD.WIDE.U32 R6, P0, R5, R15, R6 ;  /* 0x0000000f05067225 */ /* 0x000fc80007800006 */
[----:B-1----:R-:W-:Y:S01]  /*143f0*/  IMAD.WIDE.U32 R4, R5, R14, RZ ;  /* 0x0000000e05047225 */ /* 0x002fe200078e00ff */
[----:B------:R-:W-:-:S04]  /*14400*/  MOV R4, R7 ;  /* 0x0000000700047202 */ /* 0x000fc80000000f00 */
[----:B------:R-:W-:Y:S02]  /*14410*/  IADD3 RZ, P1, R5, R6, RZ ;  /* 0x0000000605ff7210 */ /* 0x000fe40007f3e0ff */
[----:B------:R-:W-:-:S03]  /*14420*/  IADD3.X R5, RZ, RZ, RZ, P0, !PT ;  /* 0x000000ffff057210 */ /* 0x000fc600007fe4ff */
[----:B------:R-:W-:-:S04]  /*14430*/  IMAD.WIDE.U32.X R4, R21, R15, R4, P1 ;  /* 0x0000000f15047225 */ /* 0x000fc800008e0404 */
[----:B------:R-:W-:Y:S01]  /*14440*/  IMAD.MOV.U32 R21, RZ, RZ, R5 ;  /* 0x000000ffff157224 */ /* 0x000fe200078e0005 */
[----:B------:R-:W-:-:S07]  /*14450*/  MOV R7, R4 ;  /* 0x0000000400077202 */ /* 0x000fce0000000f00 */
.L_x_587:
[----:B------:R-:W-:Y:S01]  /*14460*/  ULDC UR8, c[0x0][0x154] ;  /* 0x0000550000087ab9 */ /* 0x000fe20000000800 */
[----:B------:R-:W3:Y:S01]  /*14470*/  LDC R14, c[0x0][0x148] ;  /* 0x00005200ff0e7b82 */ /* 0x000ee20000000800 */
[----:B------:R-:W-:Y:S01]  /*14480*/  FMUL R23, R23, UR8 ;  /* 0x0000000817177c20 */ /* 0x000fe20008400000 */
[----:B------:R-:W-:Y:S02]  /*14490*/  ISETP.NE.AND P2, PT, R22, 0x1, PT ;  /* 0x000000011600780c */ /* 0x000fe40003f45270 */
[----:B--2---:R-:W-:Y:S02]  /*144a0*/  IADD3 R6, -R13, RZ, RZ ;  /* 0x000000ff0d067210 */ /* 0x004fe40007ffe1ff */
[----:B------:R-:W-:Y:S01]  /*144b0*/  SHF.R.U64 R13, R7, R18, R21 ;  /* 0x00000012070d7219 */ /* 0x000fe20000001215 */
[----:B------:R-:W2:Y:S01]  /*144c0*/  F2I.U32.TRUNC.NTZ R23, R23 ;  /* 0x0000001700177305 */ /* 0x000ea2000020f000 */
[----:B-1--4-:R-:W1:Y:S01]  /*144d0*/  LDC.64 R4, c[0x0][0x8c8] ;  /* 0x00023200ff047b82 */ /* 0x012e620000000a00 */
[----:B------:R-:W-:Y:S01]  /*144e0*/  IMAD R17, R20, R6, R17 ;  /* 0x0000000614117224 */ /* 0x000fe200078e0211 */
[----:B------:R-:W-:-:S02]  /*144f0*/  SHF.R.U32.HI R18, RZ, R18, R21 ;  /* 0x00000012ff127219 */ /* 0x000fc40000011615 */
[----:B------:R-:W-:-:S04]  /*14500*/  IADD3 R21, P0, RZ, -R13, RZ ;  /* 0x8000000dff157210 */ /* 0x000fc80007f1e0ff */
[----:B------:R-:W4:Y:S01]  /*14510*/  LDC R20, c[0x0][0x8c0] ;  /* 0x00023000ff147b82 */ /* 0x000f220000000800 */
[----:B------:R-:W-:Y:S02]  /*14520*/  IADD3.X R7, RZ, ~R18, RZ, P0, !PT ;  /* 0x80000012ff077210 */ /* 0x000fe400007fe4ff */
[----:B--2---:R-:W-:-:S05]  /*14530*/  IADD3 R15, -R23, RZ, RZ ;  /* 0x000000ff170f7210 */ /* 0x004fca0007ffe1ff */
[----:B------:R-:W2:Y:S01]  /*14540*/  LDC R23, c[0x0][0x8b0] ;  /* 0x00022c00ff177b82 */ /* 0x000ea20000000800 */
[----:B---3--:R-:W-:Y:S01]  /*14550*/  @P2 IMAD R17, R14, R15, R3 ;  /* 0x0000000f0e112224 */ /* 0x008fe200078e0203 */
[----:B------:R-:W-:-:S06]  /*14560*/  MOV R3, R16 ;  /* 0x0000001000037202 */ /* 0x000fcc0000000f00 */
[----:B------:R-:W3:Y:S01]  /*14570*/  LDC.64 R14, c[0x0][0x8e8] ;  /* 0x00023a00ff0e7b82 */ /* 0x000ee20000000a00 */
[----:B-1----:R-:W-:-:S04]  /*14580*/  IMAD R6, R7, R4, RZ ;  /* 0x0000000407067224 */ /* 0x002fc800078e02ff */
[C---:B------:R-:W-:Y:S02]  /*14590*/  IMAD R7, R21.reuse, R5, R6 ;  /* 0x0000000515077224 */ /* 0x040fe400078e0206 */
[----:B------:R-:W-:Y:S01]  /*145a0*/  IMAD.WIDE.U32 R4, R21, R4, R2 ;  /* 0x0000000415047225 */ /* 0x000fe200078e0002 */
[----:B------:R-:W1:Y:S04]  /*145b0*/  LDC R6, c[0x0][0x900] ;  /* 0x00024000ff067b82 */ /* 0x000e680000000800 */
[----:B------:R-:W-:-:S04]  /*145c0*/  IADD3 R3, R5, R7, RZ ;  /* 0x0000000705037210 */ /* 0x000fc80007ffe0ff */
[-CC-:B----4-:R-:W-:Y:S01]  /*145d0*/  SHF.R.U64 R21, R4, R20.reuse, R3.reuse ;  /* 0x0000001404157219 */ /* 0x190fe20000001203 */
[----:B------:R-:W4:Y:S01]  /*145e0*/  LDC R25, c[0x0][0x8f0] ;  /* 0x00023c00ff197b82 */ /* 0x000f220000000800 */
[----:B------:R-:W-:-:S04]  /*145f0*/  SHF.R.U32.HI R4, RZ, R20, R3 ;  /* 0x00000014ff047219 */ /* 0x000fc80000011603 */
[-CC-:B--2---:R-:W-:Y:S02]  /*14600*/  SHF.R.U64 R24, R21, R23.reuse, R4.reuse ;  /* 0x0000001715187219 */ /* 0x184fe40000001204 */
[----:B---3--:R-:W-:Y:S01]  /*14610*/  ISETP.NE.U32.AND P0, PT, R14, RZ, PT ;  /* 0x000000ff0e00720c */ /* 0x008fe20003f05070 */
[----:B------:R-:W2:Y:S01]  /*14620*/  LDC R20, c[0x0][0x8e0] ;  /* 0x00023800ff147b82 */ /* 0x000ea20000000800 */
[----:B------:R-:W-:Y:S02]  /*14630*/  SHF.R.U32.HI R5, RZ, R23, R4 ;  /* 0x00000017ff057219 */ /* 0x000fe40000011604 */
[----:B------:R-:W-:Y:S02]  /*14640*/  ISETP.NE.AND.EX P0, PT, R15, RZ, PT, P0 ;  /* 0x000000ff0f00720c */ /* 0x000fe40003f05300 */
[----:B-1----:R-:W-:-:S03]  /*14650*/  SHF.R.U64 R23, R24, R6, R5 ;  /* 0x0000000618177219 */ /* 0x002fc60000001205 */
[----:B------:R-:W1:Y:S01]  /*14660*/  LDC R18, c[0x0][0x8b8] ;  /* 0x00022e00ff127b82 */ /* 0x000e620000000800 */
[----:B------:R-:W-:Y:S02]  /*14670*/  SHF.R.U32.HI R27, RZ, R6, R5 ;  /* 0x00000006ff1b7219 */ /* 0x000fe40000011605 */
[----:B------:R-:W-:Y:S02]  /*14680*/  MOV R4, R23 ;  /* 0x0000001700047202 */ /* 0x000fe40000000f00 */
[----:B------:R-:W-:-:S03]  /*14690*/  MOV R5, R27 ;  /* 0x0000001b00057202 */ /* 0x000fc60000000f00 */
[----:B------:R-:W3:Y:S01]  /*146a0*/  LDC R3, c[0x0][0x8a8] ;  /* 0x00022a00ff037b82 */ /* 0x000ee20000000800 */
[----:B----4-:R-:W-:Y:S05]  /*146b0*/  @!P0 BRA `(.L_x_588) ;  /* 0x0000000000288947 */ /* 0x010fea0003800000 */
[----:B------:R-:W4:Y:S02]  /*146c0*/  LDC R4, c[0x0][0x8f4] ;  /* 0x00023d00ff047b82 */ /* 0x000f240000000800 */
[----:B----4-:R-:W-:-:S05]  /*146d0*/  IADD3 R5, P0, R23, R4, RZ ;  /* 0x0000000417057210 */ /* 0x010fca0007f1e0ff */
[----:B------:R-:W-:-:S04]  /*146e0*/  IMAD.X R27, RZ, RZ, R27, P0 ;  /* 0x000000ffff1b7224 */ /* 0x000fc800000e061b */
[----:B------:R-:W-:-:S04]  /*146f0*/  IMAD.WIDE.U32 R6, R27, R14, RZ ;  /* 0x0000000e1b067225 */ /* 0x000fc800078e00ff */
[----:B------:R-:W-:-:S04]  /*14700*/  IMAD.WIDE.U32 R6, P0, R5, R15, R6 ;  /* 0x0000000f05067225 */ /* 0x000fc80007800006 */
[----:B------:R-:W-:Y:S01]  /*14710*/  IMAD.WIDE.U32 R4, R5, R14, RZ ;  /* 0x0000000e05047225 */ /* 0x000fe200078e00ff */
[----:B------:R-:W-:-:S04]  /*14720*/  MOV R4, R7 ;  /* 0x0000000700047202 */ /* 0x000fc80000000f00 */
[----:B------:R-:W-:Y:S02]  /*14730*/  IADD3 RZ, P1, R5, R6, RZ ;  /* 0x0000000605ff7210 */ /* 0x000fe40007f3e0ff */
[----:B------:R-:W-:-:S03]  /*14740*/  IADD3.X R5, RZ, RZ, RZ, P0, !PT ;  /* 0x000000ffff057210 */ /* 0x000fc600007fe4ff */
[----:B------:R-:W-:-:S08]  /*14750*/  IMAD.WIDE.U32.X R4, R27, R15, R4, P1 ;  /* 0x0000000f1b047225 */ /* 0x000fd000008e0404 */
.L_x_588:
[----:B------:R-:W-:Y:S02]  /*14760*/  SHF.R.U64 R25, R4, R25, R5 ;  /* 0x0000001904197219 */ /* 0x000fe40000001205 */
[----:B------:R-:W-:Y:S02]  /*14770*/  LOP3.LUT R5, R24, R9, RZ, 0xc0, !PT ;  /* 0x0000000918057212 */ /* 0x000fe400078ec0ff */
[----:B------:R-:W-:Y:S02]  /*14780*/  IADD3 R4, -R25, RZ, RZ ;  /* 0x000000ff19047210 */ /* 0x000fe40007ffe1ff */
[----:B------:R-:W-:Y:S01]  /*14790*/  LOP3.LUT R21, R21, R8, RZ, 0xc0, !PT ;  /* 0x0000000815157212 */ /* 0x000fe200078ec0ff */
[----:B------:R-:W-:Y:S02]  /*147a0*/  IMAD R5, R0, R25, R5 ;  /* 0x0000001900057224 */ /* 0x000fe400078e0205 */
[----:B--2---:R-:W-:Y:S01]  /*147b0*/  IMAD R20, R4, R20, R23 ;  /* 0x0000001404147224 */ /* 0x004fe200078e0217 */
[----:B------:R-:W-:Y:S01]  /*147c0*/  MOV R4, 0x1 ;  /* 0x0000000100047802 */ /* 0x000fe20000000f00 */
[----:B-1----:R-:W-:-:S02]  /*147d0*/  IMAD R17, R5, R18, R17 ;  /* 0x0000001205117224 */ /* 0x002fc400078e0211 */
[----:B---3--:R-:W-:Y:S01]  /*147e0*/  IMAD R20, R20, R3, R21 ;  /* 0x0000000314147224 */ /* 0x008fe200078e0215 */
[----:B------:R-:W-:-:S04]  /*147f0*/  MOV R3, R13 ;  /* 0x0000000d00037202 */ /* 0x000fc80000000f00 */
[----:B------:R-:W-:Y:S02]  /*14800*/  SEL R6, R20, R17, !P2 ;  /* 0x0000001114067207 */ /* 0x000fe40005000000 */
[----:B------:R-:W-:-:S07]  /*14810*/  SEL R7, R17, R20, !P2 ;  /* 0x0000001411077207 */ /* 0x000fce0005000000 */
.L_x_586:
[----:B------:R-:W-:-:S13]  /*14820*/  LOP3.LUT P0, RZ, R4, 0xff, RZ, 0xc0, !PT ;  /* 0x000000ff04ff7812 */ /* 0x000fda000780c0ff */
[----:B------:R-:W-:Y:S05]  /*14830*/  @P0 BRA `(.L_x_589) ;  /* 0xffffffe800e00947 */ /* 0x000fea000383ffff */
.L_x_533:
[----:B------:R-:W-:-:S13]  /*14840*/  ELECT P0, URZ, PT ;  /* 0x00000000003f782f */ /* 0x000fda0003800000 */
[----:B------:R-:W-:Y:S05]  /*14850*/  @!P0 BRA `(.L_x_10) ;  /* 0x0000001000548947 */ /* 0x000fea0003800000 */
[----:B------:R-:W-:-:S04]  /*14860*/  LOP3.LUT R19, R19, 0x2, RZ, 0xfc, !PT ;  /* 0x0000000213137812 */ /* 0x000fc800078efcff */
[----:B------:R-:W-:-:S13]  /*14870*/  ISETP.NE.AND P1, PT, R19, 0x3, PT ;  /* 0x000000031300780c */ /* 0x000fda0003f25270 */
[----:B------:R-:W-:Y:S05]  /*14880*/  @!P1 BRA `(.L_x_590) ;  /* 0x0000000000049947 */ /* 0x000fea0003800000 */
[----:B------:R-:W-:Y:S01]  /*14890*/  BPT.TRAP 0x1 ;  /* 0x000000040000795c */ /* 0x000fe20000300000 */
.L_x_590:
[----:B-1----:R-:W-:Y:S02]  /*148a0*/  MOV R0, 0x400 ;  /* 0x0000040000007802 */ /* 0x002fe40000000f00 */
[----:B------:R-:W-:Y:S02]  /*148b0*/  MOV R3, UR37 ;  /* 0x0000002500037c02 */ /* 0x000fe40008000f00 */
[----:B------:R-:W-:Y:S02]  /*148c0*/  MOV R2, 0x1 ;  /* 0x0000000100027802 */ /* 0x000fe40000000f00 */
[----:B------:R-:W-:Y:S02]  /*148d0*/  LEA R0, R3, R0, 0x18 ;  /* 0x0000000003007211 */ /* 0x000fe400078ec0ff */
[----:B------:R-:W-:-:S04]  /*148e0*/  SHF.L.U32 R3, R2, 0x1f, RZ ;  /* 0x0000001f02037819 */ /* 0x000fc800000006ff */
[----:B------:R-:W1:Y:S02]  /*148f0*/  SYNCS.PHASECHK.TRANS64.TRYWAIT P0, [R0+URZ+0x60], R3 ;  /* 0x00006003000075a7 */ /* 0x000e64000800017f */
[----:B-1----:R-:W-:Y:S05]  /*14900*/  @!P0 BRA `(.L_x_591) ;  /* 0x0000001400d88947 */ /* 0x002fea0003800000 */
.L_x_633:
[----:B------:R-:W-:Y:S05]  /*14910*/  @!P1 BRA `(.L_x_592) ;  /* 0x0000000000049947 */ /* 0x000fea0003800000 */
[----:B------:R-:W-:Y:S01]  /*14920*/  BPT.TRAP 0x1 ;  /* 0x000000040000795c */ /* 0x000fe20000300000 */
.L_x_592:
[----:B------:R-:W1:Y:S02]  /*14930*/  SYNCS.PHASECHK.TRANS64.TRYWAIT P0, [R0+URZ+0x68], R3 ;  /* 0x00006803000075a7 */ /* 0x000e64000800017f */
[----:B-1----:R-:W-:Y:S05]  /*14940*/  @!P0 BRA `(.L_x_593) ;  /* 0x0000001400dc8947 */ /* 0x002fea0003800000 */
.L_x_634:
[----:B------:R-:W-:Y:S05]  /*14950*/  @!P1 BRA `(.L_x_594) ;  /* 0x0000000000049947 */ /* 0x000fea0003800000 */
[----:B------:R-:W-:Y:S01]  /*14960*/  BPT.TRAP 0x1 ;  /* 0x000000040000795c */ /* 0x000fe20000300000 */
.L_x_594:
[----:B------:R-:W1:Y:S02]  /*14970*/  SYNCS.PHASECHK.TRANS64.TRYWAIT P0, [R0+URZ+0x70], R3 ;  /* 0x00007003000075a7 */ /* 0x000e64000800017f */
[----:B-1----:R-:W-:Y:S05]  /*14980*/  @!P0 BRA `(.L_x_595) ;  /* 0x0000001400e08947 */ /* 0x002fea0003800000 */
.L_x_635:
[----:B------:R-:W-:Y:S05]  /*14990*/  @!P1 BRA `(.L_x_596) ;  /* 0x0000000000049947 */ /* 0x000fea0003800000 */
[----:B------:R-:W-:Y:S01]  /*149a0*/  BPT.TRAP 0x1 ;  /* 0x000000040000795c */ /* 0x000fe20000300000 */
.L_x_596:
[----:B------:R-:W-:-:S05]  /*149b0*/  IMAD.MOV.U32 R3, RZ, RZ, 0x1 ;  /* 0x00000001ff037424 */ /* 0x000fca00078e00ff */
[----:B------:R-:W-:-:S07]  /*149c0*/  SHF.L.U32 R3, R3, 0x1f, RZ ;  /* 0x0000001f03037819 */ /* 0x000fce00000006ff */
.L_x_597:
[----:B------:R1:W1:Y:S02]  /*149d0*/  SYNCS.PHASECHK.TRANS64.TRYWAIT P0, [R0+URZ+0x78], R3 ;  /* 0x00007803000075a7 */ /* 0x000264000800017f */
[----:B-1----:R-:W-:Y:S05]  /*149e0*/  @!P0 NANOSLEEP.SYNCS 0x989680 ;  /* 0x009896800000895d */ /* 0x002fea0003900000 */
[----:B------:R-:W1:Y:S02]  /*149f0*/  @!P0 SYNCS.PHASECHK.TRANS64 P0, [R0+URZ+0x78], R3 ;  /* 0x00007803000085a7 */ /* 0x000e64000800007f */
[----:B-1----:R-:W-:Y:S05]  /*14a00*/  @P0 BRA `(.L_x_10) ;  /* 0x0000000c00e80947 */ /* 0x002fea0003800000 */
[----:B------:R-:W-:Y:S05]  /*14a10*/  BRA `(.L_x_597) ;  /* 0xfffffffc00ec7947 */ /* 0x000fea000383ffff */
.L_x_528:
[----:B------:R-:W-:Y:S02]  /*14a20*/  LOP3.LUT P0, RZ, R11, 0xff, RZ, 0xc0, !PT ;  /* 0x000000ff0bff7812 */ /* 0x000fe4000780c0ff */
[----:B------:R-:W-:Y:S02]  /*14a30*/  MOV R10, 0x1 ;  /* 0x00000001000a7802 */ /* 0x000fe40000000f00 */
[----:B------:R-:W-:-:S09]  /*14a40*/  MOV R0, RZ ;  /* 0x000000ff00007202 */ /* 0x000fd20000000f00 */
[----:B------:R-:W-:Y:S05]  /*14a50*/  @!P0 BRA `(.L_x_598) ;  /* 0x0000000c00208947 */ /* 0x000fea0003800000 */
[----:B------:R-:W1:Y:S01]  /*14a60*/  LDC R0, c[0x0][0x28c] ;  /* 0x0000a300ff007b82 */ /* 0x000e620000000800 */
[C---:B------:R-:W-:Y:S01]  /*14a70*/  LOP3.LUT P2, RZ, R18.reuse, 0x7f, RZ, 0xc0, !PT ;  /* 0x0000007f12ff7812 */ /* 0x040fe2000784c0ff */
[----:B------:R-:W-:Y:S01]  /*14a80*/  ULDC UR5, c[0x0][0x900] ;  /* 0x0002400000057ab9 */ /* 0x000fe20000000800 */
[----:B------:R-:W-:Y:S01]  /*14a90*/  LOP3.LUT P0, RZ, R18, 0x1f, RZ, 0xc0, !PT ;  /* 0x0000001f12ff7812 */ /* 0x000fe2000780c0ff */
[----:B------:R-:W-:Y:S01]  /*14aa0*/  UMOV UR6, 0xffffffff ;  /* 0xffffffff00067882 */ /* 0x000fe20000000000 */
[----:B------:R-:W-:Y:S01]  /*14ab0*/  BSSY B0, `(.L_x_598) ;  /* 0x00000c2000007945 */ /* 0x000fe20003800000 */
[----:B------:R-:W-:Y:S01]  /*14ac0*/  USHF.L.U32 UR6, UR6, UR5, URZ ;  /* 0x0000000506067299 */ /* 0x000fe2000800063f */
[----:B------:R-:W-:Y:S01]  /*14ad0*/  MOV R12, 0x1 ;  /* 0x00000001000c7802 */ /* 0x000fe20000000f00 */
[----:B------:R-:W-:Y:S01]  /*14ae0*/  ULDC UR4, c[0x0][0x8a8] ;  /* 0x00022a0000047ab9 */ /* 0x000fe20000000800 */
[----:B------:R-:W-:Y:S01]  /*14af0*/  LOP3.LUT R18, R17, 0x2, RZ, 0xfc, !PT ;  /* 0x0000000211127812 */ /* 0x000fe200078efcff */
[----:B------:R-:W-:Y:S01]  /*14b00*/  UMOV UR7, 0x1 ;  /* 0x0000000100077882 */ /* 0x000fe20000000000 */
[----:B------:R-:W-:Y:S01]  /*14b10*/  PLOP3.LUT P0, PT, P0, P2, PT, 0x8a, 0x0 ;  /* 0x000000000000781c */ /* 0x000fe20000705172 */
[----:B------:R-:W-:Y:S01]  /*14b20*/  UIADD3 UR15, UR4, -0x1, URZ ;  /* 0xffffffff040f7890 */ /* 0x000fe2000fffe03f */
[----:B------:R-:W-:Y:S01]  /*14b30*/  MOV R10, 0x1 ;  /* 0x00000001000a7802 */ /* 0x000fe20000000f00 */
[----:B------:R-:W-:-:S02]  /*14b40*/  USHF.L.U32 UR17, UR7, UR5, URZ ;  /* 0x0000000507117299 */ /* 0x000fc4000800063f */
[----:B------:R-:W-:Y:S01]  /*14b50*/  ULOP3.LUT UR16, URZ, UR6, URZ, 0x33, !UPT ;  /* 0x000000063f107292 */ /* 0x000fe2000f8e333f */
[----:B------:R-:W-:Y:S01]  /*14b60*/  ULDC.64 UR20, c[0x0][0x198] ;  /* 0x0000660000147ab9 */ /* 0x000fe20000000a00 */
[----:B-1----:R-:W-:-:S04]  /*14b70*/  IADD3 R0, R0, 0x3f, RZ ;  /* 0x0000003f00007810 */ /* 0x002fc80007ffe0ff */
[----:B------:R-:W-:-:S04]  /*14b80*/  SHF.R.S32.HI R5, RZ, 0x1f, R0 ;  /* 0x0000001fff057819 */ /* 0x000fc80000011400 */
[----:B------:R-:W-:Y:S02]  /*14b90*/  LEA.HI R5, R5, R0, RZ, 0x6 ;  /* 0x0000000005057211 */ /* 0x000fe400078f30ff */
[----:B------:R-:W-:Y:S02]  /*14ba0*/  MOV R0, RZ ;  /* 0x000000ff00007202 */ /* 0x000fe40000000f00 */
[----:B------:R-:W-:-:S04]  /*14bb0*/  SHF.R.S32.HI R11, RZ, 0x6, R5 ;  /* 0x00000006ff0b7819 */ /* 0x000fc80000011405 */
[----:B------:R-:W-:-:S07]  /*14bc0*/  IADD3 R13, R11, 0x1, RZ ;  /* 0x000000010b0d7810 */ /* 0x000fce0007ffe0ff */
.L_x_610:
[----:B------:R-:W-:-:S03]  /*14bd0*/  UMOV UR4, 0xffffffff ;  /* 0xffffffff00047882 */ /* 0x000fc60000000000 */
[----:B------:R-:W-:Y:S05]  /*14be0*/  BRA.DIV UR4, `(.L_x_599) ;  /* 0x00000016045c7947 */ /* 0x000fea000b800000 */
[----:B------:R-:W-:-:S13]  /*14bf0*/  ELECT P6, URZ, PT ;  /* 0x00000000003f782f */ /* 0x000fda00038c0000 */
.L_x_638:
[----:B------:R-:W1:Y:S01]  /*14c00*/  LDC R4, c[0x0][0x28c] ;  /* 0x0000a300ff047b82 */ /* 0x000e620000000800 */
[----:B------:R-:W-:Y:S01]  /*14c10*/  BSSY B1, `(.L_x_600) ;  /* 0x0000037000017945 */ /* 0x000fe20003800000 */
[----:B-1----:R-:W-:-:S13]  /*14c20*/  ISETP.LT.OR P6, PT, R4, 0x1, !P6 ;  /* 0x000000010400780c */ /* 0x002fda00077c1670 */
[----:B------:R-:W-:Y:S05]  /*14c30*/  @P6 BRA `(.L_x_601) ;  /* 0x0000000000d06947 */ /* 0x000fea0003800000 */
[----:B------:R-:W-:Y:S01]  /*14c40*/  IMAD.SHL.U32 R9, R6, 0x100, RZ ;  /* 0x0000010006097824 */ /* 0x000fe200078e00ff */
[----:B------:R-:W-:Y:S02]  /*14c50*/  SHF.L.U32 R14, R7, 0x7, RZ ;  /* 0x00000007070e7819 */ /* 0x000fe400000006ff */
[----:B------:R-:W-:Y:S02]  /*14c60*/  MOV R19, RZ ;  /* 0x000000ff00137202 */ /* 0x000fe40000000f00 */
[----:B------:R-:W-:Y:S02]  /*14c70*/  MOV R4, R13 ;  /* 0x0000000d00047202 */ /* 0x000fe40000000f00 */
[----:B------:R-:W-:Y:S02]  /*14c80*/  MOV R5, R10 ;  /* 0x0000000a00057202 */ /* 0x000fe40000000f00 */
[----:B------:R-:W-:-:S07]  /*14c90*/  MOV R6, R0 ;  /* 0x0000000000067202 */ /* 0x000fce0000000f00 */
.L_x_605:
[----:B------:R-:W1:Y:S01]  /*14ca0*/  S2R R8, SR_CgaCtaId ;  /* 0x0000000000087919 */ /* 0x000e620000008800 */
[----:B------:R-:W-:-:S04]  /*14cb0*/  MOV R7, 0x400 ;  /* 0x0000040000077802 */ /* 0x000fc80000000f00 */
[----:B-1----:R-:W-:Y:S02]  /*14cc0*/  LEA R15, R8, R7, 0x18 ;  /* 0x00000007080f7211 */ /* 0x002fe400078ec0ff */
[----:B------:R-:W-:Y:S01]  /*14cd0*/  SHF.L.U32 R7, R5, 0x1f, RZ ;  /* 0x0000001f05077819 */ /* 0x000fe200000006ff */
[----:B------:R-:W1:Y:S01]  /*14ce0*/  @!P2 LDC R8, c[0x0][0x500] ;  /* 0x00014000ff08ab82 */ /* 0x000e620000000800 */
[----:B------:R-:W-:-:S04]  /*14cf0*/  LEA R20, R6, R15, 0x3 ;  /* 0x0000000f06147211 */ /* 0x000fc800078e18ff */
[----:B------:R-:W2:Y:S02]  /*14d00*/  SYNCS.PHASECHK.TRANS64.TRYWAIT P1, [R20+URZ+0x20], R7 ;  /* 0x00002007140075a7 */ /* 0x000ea4000802017f */
[----:B--2---:R-:W-:Y:S05]  /*14d10*/  @!P1 BRA `(.L_x_602) ;  /* 0x0000001400309947 */ /* 0x004fea0003800000 */
.L_x_639:
[----:B--2---:R-:W-:Y:S01]  /*14d20*/  PRMT R7, R18, 0x9910, RZ ;  /* 0x0000991012077816 */ /* 0x004fe200000000ff */
[----:B-1----:R1:W-:Y:S03]  /*14d30*/  @!P2 SYNCS.ARRIVE.TRANS64 RZ, [R20+URZ], R8 ;  /* 0x0000000814ffa9a7 */ /* 0x0023e6000800003f */
[----:B------:R-:W-:-:S13]  /*14d40*/  ISETP.NE.AND P1, PT, R7, 0x2, PT ;  /* 0x000000020700780c */ /* 0x000fda0003f25270 */
[----:B-1----:R-:W-:Y:S05]  /*14d50*/  @P1 BRA `(.L_x_603) ;  /* 0x0000000000041947 */ /* 0x002fea0003800000 */
[----:B------:R-:W-:Y:S01]  /*14d60*/  BPT.TRAP 0x1 ;  /* 0x000000040000795c */ /* 0x000fe20000300000 */
.L_x_603:
[----:B------:R-:W-:Y:S05]  /*14d70*/  @P0 BRA `(.L_x_604) ;  /* 0x0000000000040947 */ /* 0x000fea0003800000 */
[----:B------:R-:W-:Y:S01]  /*14d80*/  BPT.TRAP 0x1 ;  /* 0x000000040000795c */ /* 0x000fe20000300000 */
.L_x_604:
[C---:B------:R-:W-:Y:S01]  /*14d90*/  LEA R7, R6.reuse, R15, 0xe ;  /* 0x0000000f06077211 */ /* 0x040fe200078e70ff */
[----:B------:R-:W-:Y:S01]  /*14da0*/  IMAD R15, R6, 0x8000, R15 ;  /* 0x00008000060f7824 */ /* 0x000fe200078e020f */
[----:B------:R-:W-:Y:S01]  /*14db0*/  R2UR UR9, R20 ;  /* 0x00000000140972ca */ /* 0x000fe200000e0000 */
[----:B------:R-:W-:Y:S01]  /*14dc0*/  UIADD3 UR4, UP0, UR20, 0xf0, URZ ;  /* 0x000000f014047890 */ /* 0x000fe2000ff1e03f */
[----:B------:R-:W-:Y:S01]  /*14dd0*/  R2UR UR5, R7 ;  /* 0x00000000070572ca */ /* 0x000fe200000e0000 */
[----:B------:R-:W-:Y:S01]  /*14de0*/  UIADD3 UR22, UP1, UR20, 0x1f0, URZ ;  /* 0x000001f014167890 */ /* 0x000fe2000ff3e03f */
[----:B------:R-:W-:Y:S01]  /*14df0*/  R2UR UR8, R15 ;  /* 0x000000000f0872ca */ /* 0x000fe200000e0000 */
[----:B------:R-:W-:Y:S01]  /*14e00*/  UMOV UR6, 0x0 ;  /* 0x0000000000067882 */ /* 0x000fe20000000000 */
[----:B------:R-:W-:Y:S01]  /*14e10*/  R2UR UR11, R14 ;  /* 0x000000000e0b72ca */ /* 0x000fe200000e0000 */
[----:B------:R-:W-:Y:S01]  /*14e20*/  UIADD3.X UR23, URZ, UR21, URZ, UP1, !UPT ;  /* 0x000000153f177290 */ /* 0x000fe20008ffe43f */
[----:B------:R-:W-:Y:S01]  /*14e30*/  R2UR UR10, R19 ;  /* 0x00000000130a72ca */ /* 0x000fe200000e0000 */
[----:B------:R-:W-:Y:S01]  /*14e40*/  UMOV UR7, 0x10000000 ;  /* 0x1000000000077882 */ /* 0x000fe20000000000 */
[----:B------:R-:W-:-:S02]  /*14e50*/  R2UR UR12, R3 ;  /* 0x00000000030c72ca */ /* 0x000fc400000e0000 */
[----:B------:R-:W-:Y:S02]  /*14e60*/  IADD3 R4, R4, -0x1, RZ ;  /* 0xffffffff04047810 */ /* 0x000fe40007ffe0ff */
[----:B------:R-:W-:Y:S01]  /*14e70*/  R2UR UR18, R9 ;  /* 0x00000000091272ca */ /* 0x000fe200000e0000 */
[----:B------:R-:W-:Y:S01]  /*14e80*/  UIADD3 UR13, UR5, 0x8400, URZ ;  /* 0x00008400050d7890 */ /* 0x000fe2000fffe03f */
[----:B------:R-:W-:Y:S01]  /*14e90*/  ISETP.GT.AND P3, PT, R4, 0x1, PT ;  /* 0x000000010400780c */ /* 0x000fe20003f64270 */
[----:B------:R-:W-:Y:S01]  /*14ea0*/  UIADD3.X UR5, URZ, UR21, URZ, UP0, !UPT ;  /* 0x000000153f057290 */ /* 0x000fe200087fe43f */
[----:B------:R-:W-:Y:S01]  /*14eb0*/  IADD3 R6, R6, 0x1, RZ ;  /* 0x0000000106067810 */ /* 0x000fe20007ffe0ff */
[----:B------:R-:W-:Y:S01]  /*14ec0*/  UIADD3 UR14, UR8, 0x18400, URZ ;  /* 0x00018400080e7890 */ /* 0x000fe2000fffe03f */
[----:B------:R-:W-:Y:S02]  /*14ed0*/  IADD3 R19, R19, 0x40, RZ ;  /* 0x0000004013137810 */ /* 0x000fe40007ffe0ff */
[----:B------:R-:W-:Y:S01]  /*14ee0*/  UMOV UR8, UR13 ;  /* 0x0000000d00087c82 */ /* 0x000fe20008000000 */
[----:B------:R-:W-:-:S03]  /*14ef0*/  ISETP.NE.AND P1, PT, R6, 0x4, PT ;  /* 0x000000040600780c */ /* 0x000fc60003f25270 */
[----:B------:R1:W-:Y:S01]  /*14f00*/  UTMALDG.3D [UR8], [UR4], desc[UR6] ;  /* 0x00000608040075b4 */ /* 0x0003e20008011000 */
[----:B------:R-:W-:Y:S02]  /*14f10*/  SEL R8, RZ, 0x1, P1 ;  /* 0x00000001ff087807 */ /* 0x000fe40000800000 */
[----:B------:R-:W-:Y:S02]  /*14f20*/  SEL R6, R6, RZ, P1 ;  /* 0x000000ff06067207 */ /* 0x000fe40000800000 */
[----:B------:R-:W-:Y:S01]  /*14f30*/  LOP3.LUT R5, R5, R8, RZ, 0x3c, !PT ;  /* 0x0000000805057212 */ /* 0x000fe200078e3cff */
[----:B-1----:R-:W-:Y:S01]  /*14f40*/  UMOV UR8, UR14 ;  /* 0x0000000e00087c82 */ /* 0x002fe20008000000 */
[----:B------:R-:W-:Y:S02]  /*14f50*/  UMOV UR11, UR18 ;  /* 0x00000012000b7c82 */ /* 0x000fe40008000000 */
[----:B------:R1:W-:Y:S02]  /*14f60*/  UTMALDG.3D [UR8], [UR22], desc[UR6] ;  /* 0x00000608160075b4 */ /* 0x0003e40008011000 */
[----:B-1----:R-:W-:Y:S05]  /*14f70*/  @P3 BRA `(.L_x_605) ;  /* 0xfffffffc00483947 */ /* 0x002fea000383ffff */
.L_x_601:
[----:B------:R-:W-:Y:S05]  /*14f80*/  BSYNC B1 ;  /* 0x0000000000017941 */ /* 0x000fea0003800000 */
.L_x_600:
[----:B------:R-:W-:Y:S01]  /*14f90*/  LOP3.LUT P3, RZ, R12, 0xff, RZ, 0xc0, !PT ;  /* 0x000000ff0cff7812 */ /* 0x000fe2000786c0ff */
[----:B------:R-:W-:Y:S01]  /*14fa0*/  ULDC.64 UR4, c[0x0][0x8f8] ;  /* 0x00023e0000047ab9 */ /* 0x000fe20000000a00 */
[----:B------:R-:W-:Y:S01]  /*14fb0*/  IADD3 R0, R11, R0, RZ ;  /* 0x000000000b007210 */ /* 0x000fe20007ffe0ff */
[----:B------:R-:W-:Y:S01]  /*14fc0*/  BSSY B1, `(.L_x_606) ;  /* 0x000006e000017945 */ /* 0x000fe20003800000 */
[----:B------:R-:W-:Y:S02]  /*14fd0*/  IADD3 R2, P4, R2, UR46, RZ ;  /* 0x0000002e02027c10 */ /* 0x000fe4000ff9e0ff */
[----:B------:R-:W-:Y:S02]  /*14fe0*/  SHF.R.U32.HI R3, RZ, 0x2, R0 ;  /* 0x00000002ff037819 */ /* 0x000fe40000011600 */
[----:B------:R-:W-:Y:S02]  /*14ff0*/  ISETP.GT.U32.AND P1, PT, R0, 0x3, PT ;  /* 0x000000030000780c */ /* 0x000fe40003f24070 */
[----:B------:R-:W-:-:S02]  /*15000*/  LOP3.LUT R3, R3, 0x1, RZ, 0xc0, !PT ;  /* 0x0000000103037812 */ /* 0x000fc400078ec0ff */
[----:B------:R-:W-:Y:S01]  /*15010*/  ISETP.LT.U32.AND P1, PT, R11, 0x4, P1 ;  /* 0x000000040b00780c */ /* 0x000fe20000f21070 */
[----:B------:R-:W1:Y:S01]  /*15020*/  @P3 S2R R5, SR_CgaCtaId ;  /* 0x0000000000053919 */ /* 0x000e620000008800 */
[----:B------:R-:W-:Y:S02]  /*15030*/  @P3 MOV R4, 0x400 ;  /* 0x0000040000043802 */ /* 0x000fe40000000f00 */
[----:B------:R-:W-:Y:S02]  /*15040*/  IADD3.X R16, R16, UR38, RZ, P4, !PT ;  /* 0x0000002610107c10 */ /* 0x000fe4000a7fe4ff */
[----:B------:R-:W-:Y:S02]  /*15050*/  ISETP.GE.U32.AND P4, PT, R2, UR4, PT ;  /* 0x0000000402007c0c */ /* 0x000fe4000bf86070 */
[----:B------:R-:W-:Y:S02]  /*15060*/  MOV R7, 0xffffffff ;  /* 0xffffffff00077802 */ /* 0x000fe40000000f00 */
[----:B------:R-:W-:-:S02]  /*15070*/  MOV R6, 0xffffffff ;  /* 0xffffffff00067802 */ /* 0x000fc40000000f00 */
[----:B------:R-:W-:Y:S02]  /*15080*/  LOP3.LUT R0, R0, 0x3, RZ, 0xc0, !PT ;  /* 0x0000000300007812 */ /* 0x000fe400078ec0ff */
[----:B------:R-:W-:Y:S02]  /*15090*/  PRMT R12, RZ, 0x7610, R12 ;  /* 0x00007610ff0c7816 */ /* 0x000fe4000000000c */
[----:B-1----:R-:W-:-:S04]  /*150a0*/  @P3 LEA R4, R5, R4, 0x18 ;  /* 0x0000000405043211 */ /* 0x002fc800078ec0ff */
[----:B------:R1:W-:Y:S01]  /*150b0*/  @P3 SYNCS.ARRIVE.TRANS64.A1T0 RZ, [R4+URZ+0x88], RZ ;  /* 0x000088ff04ff39a7 */ /* 0x0003e2000810003f */
[----:B------:R-:W-:Y:S02]  /*150c0*/  ISETP.NE.U32.AND P3, PT, R3, 0x1, PT ;  /* 0x000000010300780c */ /* 0x000fe40003f65070 */
[----:B------:R-:W-:Y:S02]  /*150d0*/  SEL R3, RZ, 0x1, !P1 ;  /* 0x00000001ff037807 */ /* 0x000fe40004800000 */
[----:B------:R-:W-:Y:S02]  /*150e0*/  ISETP.GE.U32.AND.EX P1, PT, R16, UR5, PT, P4 ;  /* 0x0000000510007c0c */ /* 0x000fe4000bf26140 */
[----:B------:R-:W-:-:S04]  /*150f0*/  ISETP.GT.U32.AND P3, PT, R11, 0x3, !P3 ;  /* 0x000000030b00780c */ /* 0x000fc80005f64070 */
[----:B-1----:R-:W-:-:S04]  /*15100*/  SEL R4, RZ, 0x1, !P3 ;  /* 0x00000001ff047807 */ /* 0x002fc80005800000 */
[----:B------:R-:W-:Y:S02]  /*15110*/  LOP3.LUT R10, R4, R10, R3, 0x96, !PT ;  /* 0x0000000a040a7212 */ /* 0x000fe400078e9603 */
[----:B------:R-:W-:Y:S02]  /*15120*/  MOV R3, 0xffffffff ;  /* 0xffffffff00037802 */ /* 0x000fe40000000f00 */
[----:B------:R-:W-:Y:S01]  /*15130*/  PRMT R4, RZ, 0x7610, R4 ;  /* 0x00007610ff047816 */ /* 0x000fe20000000004 */
[----:B------:R-:W-:Y:S06]  /*15140*/  @P1 BRA `(.L_x_607) ;  /* 0x0000000400541947 */ /* 0x000fec0003800000 */
[----:B------:R-:W-:Y:S01]  /*15150*/  ULDC.64 UR4, c[0x0][0x8d0] ;  /* 0x0002340000047ab9 */ /* 0x000fe20000000a00 */
[----:B------:R-:W1:Y:S01]  /*15160*/  S2R R15, SR_CTAID.X ;  /* 0x00000000000f7919 */ /* 0x000e620000002500 */
[----:B------:R-:W-:Y:S01]  /*15170*/  ISETP.NE.U32.AND P1, PT, RZ, UR4, PT ;  /* 0x00000004ff007c0c */ /* 0x000fe2000bf25070 */
[----:B------:R-:W-:Y:S01]  /*15180*/  ULDC UR7, c[0x0][0x8d8] ;  /* 0x0002360000077ab9 */ /* 0x000fe20000000800 */
[----:B------:R-:W-:Y:S01]  /*15190*/  IMAD.MOV.U32 R4, RZ, RZ, R2 ;  /* 0x000000ffff047224 */ /* 0x000fe200078e0002 */
[----:B------:R-:W2:Y:S01]  /*151a0*/  S2R R14, SR_CTAID.Y ;  /* 0x00000000000e7919 */ /* 0x000ea20000002600 */
[----:B------:R-:W-:Y:S02]  /*151b0*/  ISETP.NE.AND.EX P1, PT, RZ, UR5, PT, P1 ;  /* 0x00000005ff007c0c */ /* 0x000fe4000bf25310 */
[----:B------:R-:W-:-:S11]  /*151c0*/  MOV R5, R16 ;  /* 0x0000001000057202 */ /* 0x000fd60000000f00 */
[----:B------:R-:W-:Y:S05]  /*151d0*/  @!P1 BRA `(.L_x_608) ;  /* 0x0000000000289947 */ /* 0x000fea0003800000 */
[----:B------:R-:W-:Y:S02]  /*151e0*/  ULDC UR6, c[0x0][0x8dc] ;  /* 0x0002370000067ab9 */ /* 0x000fe40000000800 */
[----:B------:R-:W-:-:S04]  /*151f0*/  IADD3 R9, P1, R2, UR6, RZ ;  /* 0x0000000602097c10 */ /* 0x000fc8000ff3e0ff */
[----:B------:R-:W-:-:S05]  /*15200*/  IADD3.X R3, RZ, R16, RZ, P1, !PT ;  /* 0x00000010ff037210 */ /* 0x000fca0000ffe4ff */
[----:B------:R-:W-:-:S04]  /*15210*/  IMAD.WIDE.U32 R6, R3, UR4, RZ ;  /* 0x0000000403067c25 */ /* 0x000fc8000f8e00ff */
[----:B------:R-:W-:-:S04]  /*15220*/  IMAD.WIDE.U32 R6, P1, R9, UR5, R6 ;  /* 0x0000000509067c25 */ /* 0x000fc8000f820006 */
[----:B------:R-:W-:Y:S01]  /*15230*/  IMAD.WIDE.U32 R8, R9, UR4, RZ ;  /* 0x0000000409087c25 */ /* 0x000fe2000f8e00ff */
[----:B------:R-:W-:Y:S02]  /*15240*/  IADD3.X R5, RZ, RZ, RZ, P1, !PT ;  /* 0x000000ffff057210 */ /* 0x000fe40000ffe4ff */
[----:B------:R-:W-:Y:S02]  /*15250*/  MOV R4, R7 ;  /* 0x0000000700047202 */ /* 0x000fe40000000f00 */
[----:B------:R-:W-:-:S05]  /*15260*/  IADD3 RZ, P1, R9, R6, RZ ;  /* 0x0000000609ff7210 */ /* 0x000fca0007f3e0ff */
[----:B------:R-:W-:-:S08]  /*15270*/  IMAD.WIDE.U32.X R4, R3, UR5, R4, P1 ;  /* 0x0000000503047c25 */ /* 0x000fd000088e0404 */
.L_x_608:
[--C-:B------:R-:W-:Y:S01]  /*15280*/  SHF.R.U64 R8, R4, UR7, R5.reuse ;  /* 0x0000000704087c19 */ /* 0x100fe20008001205 */
[----:B------:R-:W-:Y:S01]  /*15290*/  ULDC.64 UR4, c[0x0][0x8c8] ;  /* 0x0002320000047ab9 */ /* 0x000fe20000000a00 */
[----:B------:R-:W-:Y:S01]  /*152a0*/  SHF.R.U32.HI R3, RZ, UR7, R5 ;  /* 0x00000007ff037c19 */ /* 0x000fe20008011605 */
[----:B------:R-:W-:Y:S01]  /*152b0*/  ULDC.64 UR8, c[0x0][0x8e8] ;  /* 0x00023a0000087ab9 */ /* 0x000fe20000000a00 */
[----:B------:R-:W-:Y:S01]  /*152c0*/  IADD3 R7, P1, RZ, -R8, RZ ;  /* 0x80000008ff077210 */ /* 0x000fe20007f3e0ff */
[----:B------:R-:W3:Y:S01]  /*152d0*/  LDC R19, c[0x0][0x148] ;  /* 0x00005200ff137b82 */ /* 0x000ee20000000800 */
[----:B-1----:R-:W-:Y:S01]  /*152e0*/  I2FP.F32.U32 R9, R15 ;  /* 0x0000000f00097245 */ /* 0x002fe20000201000 */
[----:B------:R-:W-:Y:S01]  /*152f0*/  ULDC UR6, c[0x0][0x8b0] ;  /* 0x00022c0000067ab9 */ /* 0x000fe20000000800 */
[----:B------:R-:W-:Y:S02]  /*15300*/  IADD3.X R3, RZ, ~R3, RZ, P1, !PT ;  /* 0x80000003ff037210 */ /* 0x000fe40000ffe4ff */
[----:B------:R-:W-:-:S03]  /*15310*/  ISETP.NE.U32.AND P1, PT, RZ, UR8, PT ;  /* 0x00000008ff007c0c */ /* 0x000fc6000bf25070 */
[----:B------:R-:W-:Y:S01]  /*15320*/  IMAD R6, R3, UR4, RZ ;  /* 0x0000000403067c24 */ /* 0x000fe2000f8e02ff */
[----:B------:R-:W-:Y:S02]  /*15330*/  MOV R3, R16 ;  /* 0x0000001000037202 */ /* 0x000fe40000000f00 */
[----:B------:R-:W-:Y:S01]  /*15340*/  ISETP.NE.AND.EX P1, PT, RZ, UR9, PT, P1 ;  /* 0x00000009ff007c0c */ /* 0x000fe2000bf25310 */
[----:B------:R-:W-:Y:S01]  /*15350*/  IMAD.WIDE.U32 R4, R7, UR4, R2 ;  /* 0x0000000407047c25 */ /* 0x000fe2000f8e0002 */
[----:B------:R-:W-:-:S03]  /*15360*/  ULDC UR4, c[0x0][0x150] ;  /* 0x0000540000047ab9 */ /* 0x000fc60000000800 */
[----:B------:R-:W-:Y:S01]  /*15370*/  FMUL R9, R9, UR4 ;  /* 0x0000000409097c20 */ /* 0x000fe20008400000 */
[----:B------:R-:W-:Y:S01]  /*15380*/  IMAD R3, R7, UR5, R6 ;  /* 0x0000000507037c24 */ /* 0x000fe2000f8e0206 */
[----:B------:R-:W-:Y:S01]  /*15390*/  ULDC UR4, c[0x0][0x8c0] ;  /* 0x0002300000047ab9 */ /* 0x000fe20000000800 */
[----:B------:R-:W1:Y:S01]  /*153a0*/  LDC R6, c[0x0][0x144] ;  /* 0x00005100ff067b82 */ /* 0x000e620000000800 */
[----:B------:R-:W-:Y:S02]  /*153b0*/  ULDC UR5, c[0x0][0x154] ;  /* 0x0000550000057ab9 */ /* 0x000fe40000000800 */
[----:B------:R-:W-:Y:S01]  /*153c0*/  IADD3 R5, R5, R3, RZ ;  /* 0x0000000305057210 */ /* 0x000fe20007ffe0ff */
[----:B------:R-:W4:Y:S03]  /*153d0*/  F2I.U32.TRUNC.NTZ R9, R9 ;  /* 0x0000000900097305 */ /* 0x000f26000020f000 */
[----:B------:R-:W-:-:S02]  /*153e0*/  SHF.R.U64 R3, R4, UR4, R5 ;  /* 0x0000000404037c19 */ /* 0x000fc40008001205 */
[----:B--2---:R-:W-:-:S05]  /*153f0*/  I2FP.F32.U32 R4, R14 ;  /* 0x0000000e00047245 */ /* 0x004fca0000201000 */
[----:B------:R-:W-:Y:S01]  /*15400*/  FMUL R21, R4, UR5 ;  /* 0x0000000504157c20 */ /* 0x000fe20008400000 */
[----:B------:R-:W-:Y:S01]  /*15410*/  SHF.R.U32.HI R4, RZ, UR4, R5 ;  /* 0x00000004ff047c19 */ /* 0x000fe20008011605 */
[----:B------:R-:W-:-:S03]  /*15420*/  ULDC UR4, c[0x0][0x900] ;  /* 0x0002400000047ab9 */ /* 0x000fc60000000800 */
[--C-:B------:R-:W-:Y:S01]  /*15430*/  SHF.R.U64 R20, R3, UR6, R4.reuse ;  /* 0x0000000603147c19 */ /* 0x100fe20008001204 */
[----:B------:R-:W2:Y:S01]  /*15440*/  F2I.U32.TRUNC.NTZ R21, R21 ;  /* 0x0000001500157305 */ /* 0x000ea2000020f000 */
[----:B------:R-:W-:Y:S01]  /*15450*/  SHF.R.U32.HI R5, RZ, UR6, R4 ;  /* 0x00000006ff057c19 */ /* 0x000fe20008011604 */
[----:B----4-:R-:W-:-:S03]  /*15460*/  IMAD.MOV R4, RZ, RZ, -R9 ;  /* 0x000000ffff047224 */ /* 0x010fc600078e0a09 */
[----:B------:R-:W-:Y:S01]  /*15470*/  SHF.R.U64 R9, R20, UR4, R5 ;  /* 0x0000000414097c19 */ /* 0x000fe20008001205 */
[----:B-1----:R-:W-:Y:S01]  /*15480*/  IMAD R15, R6, R4, R15 ;  /* 0x00000004060f7224 */ /* 0x002fe200078e020f */
[----:B------:R-:W-:Y:S02]  /*15490*/  SHF.R.U32.HI R23, RZ, UR4, R5 ;  /* 0x00000004ff177c19 */ /* 0x000fe40008011605 */
[----:B------:R-:W-:Y:S02]  /*154a0*/  MOV R4, R9 ;  /* 0x0000000900047202 */ /* 0x000fe40000000f00 */
[----:B------:R-:W-:Y:S01]  /*154b0*/  MOV R5, R23 ;  /* 0x0000001700057202 */ /* 0x000fe20000000f00 */
[----:B--23--:R-:W-:Y:S06]  /*154c0*/  @!P1 BRA `(.L_x_609) ;  /* 0x0000000000289947 */ /* 0x00cfec0003800000 */
[----:B------:R-:W-:Y:S02]  /*154d0*/  ULDC UR4, c[0x0][0x8f4] ;  /* 0x00023d0000047ab9 */ /* 0x000fe40000000800 */
[----:B------:R-:W-:-:S04]  /*154e0*/  IADD3 R5, P1, R9, UR4, RZ ;  /* 0x0000000409057c10 */ /* 0x000fc8000ff3e0ff */
[----:B------:R-:W-:-:S05]  /*154f0*/  IADD3.X R23, RZ, R23, RZ, P1, !PT ;  /* 0x00000017ff177210 */ /* 0x000fca0000ffe4ff */
[----:B------:R-:W-:-:S04]  /*15500*/  IMAD.WIDE.U32 R6, R23, UR8, RZ ;  /* 0x0000000817067c25 */ /* 0x000fc8000f8e00ff */
[----:B------:R-:W-:-:S04]  /*15510*/  IMAD.WIDE.U32 R6, P1, R5, UR9, R6 ;  /* 0x0000000905067c25 */ /* 0x000fc8000f820006 */
[----:B------:R-:W-:Y:S01]  /*15520*/  IMAD.WIDE.U32 R4, R5, UR8, RZ ;  /* 0x0000000805047c25 */ /* 0x000fe2000f8e00ff */
[----:B------:R-:W-:-:S04]  /*15530*/  MOV R4, R7 ;  /* 0x0000000700047202 */ /* 0x000fc80000000f00 */
[----:B------:R-:W-:Y:S02]  /*15540*/  IADD3 RZ, P3, R5, R6, RZ ;  /* 0x0000000605ff7210 */ /* 0x000fe40007f7e0ff */
[----:B------:R-:W-:-:S03]  /*15550*/  IADD3.X R5, RZ, RZ, RZ, P1, !PT ;  /* 0x000000ffff057210 */ /* 0x000fc60000ffe4ff */
[----:B------:R-:W-:-:S08]  /*15560*/  IMAD.WIDE.U32.X R4, R23, UR9, R4, P3 ;  /* 0x0000000917047c25 */ /* 0x000fd000098e0404 */
.L_x_609:
[----:B------:R-:W-:Y:S01]  /*15570*/  ISETP.NE.AND P1, PT, R22, 0x1, PT ;  /* 0x000000011600780c */ /* 0x000fe20003f25270 */
[----:B------:R-:W-:Y:S01]  /*15580*/  ULDC UR4, c[0x0][0x8f0] ;  /* 0x00023c0000047ab9 */ /* 0x000fe20000000800 */
[----:B------:R-:W-:Y:S01]  /*15590*/  IADD3 R21, -R21, RZ, RZ ;  /* 0x000000ff15157210 */ /* 0x000fe20007ffe1ff */
[----:B------:R-:W-:Y:S01]  /*155a0*/  ULDC UR5, c[0x0][0x8b8] ;  /* 0x00022e0000057ab9 */ /* 0x000fe20000000800 */
[----:B------:R-:W-:Y:S01]  /*155b0*/  SHF.R.U64 R5, R4, UR4, R5 ;  /* 0x0000000404057c19 */ /* 0x000fe20008001205 */
[----:B------:R-:W-:Y:S01]  /*155c0*/  ULDC UR4, c[0x0][0x8e0] ;  /* 0x0002380000047ab9 */ /* 0x000fe20000000800 */
[----:B------:R-:W-:Y:S02]  /*155d0*/  LOP3.LUT R20, R20, UR16, RZ, 0xc0, !PT ;  /* 0x0000001014147c12 */ /* 0x000fe4000f8ec0ff */
[----:B------:R-:W-:-:S03]  /*155e0*/  IADD3 R4, -R5, RZ, RZ ;  /* 0x000000ff05047210 */ /* 0x000fc60007ffe1ff */
[----:B------:R-:W-:Y:S02]  /*155f0*/  IMAD R20, R5, UR17, R20 ;  /* 0x0000001105147c24 */ /* 0x000fe4000f8e0214 */
[----:B------:R-:W-:Y:S01]  /*15600*/  @P1 IMAD R15, R19, R21, R14 ;  /* 0x00000015130f1224 */ /* 0x000fe200078e020e */
[----:B------:R-:W-:Y:S01]  /*15610*/  LOP3.LUT R14, R3, UR15, RZ, 0xc0, !PT ;  /* 0x0000000f030e7c12 */ /* 0x000fe2000f8ec0ff */
[----:B------:R-:W-:Y:S01]  /*15620*/  IMAD R9, R4, UR4, R9 ;  /* 0x0000000404097c24 */ /* 0x000fe2000f8e0209 */
[----:B------:R-:W-:Y:S01]  /*15630*/  ULDC UR4, c[0x0][0x8a8] ;  /* 0x00022a0000047ab9 */ /* 0x000fe20000000800 */
[----:B------:R-:W-:Y:S01]  /*15640*/  IMAD R15, R20, UR5, R15 ;  /* 0x00000005140f7c24 */ /* 0x000fe2000f8e020f */
[----:B------:R-:W-:Y:S01]  /*15650*/  MOV R3, R8 ;  /* 0x0000000800037202 */ /* 0x000fe20000000f00 */
[----:B------:R-:W-:Y:S02]  /*15660*/  IMAD R14, R9, UR4, R14 ;  /* 0x00000004090e7c24 */ /* 0x000fe4000f8e020e */
[----:B------:R-:W-:-:S03]  /*15670*/  IMAD.MOV.U32 R4, RZ, RZ, 0x1 ;  /* 0x00000001ff047424 */ /* 0x000fc600078e00ff */
[----:B------:R-:W-:Y:S02]  /*15680*/  SEL R6, R14, R15, !P1 ;  /* 0x0000000f0e067207 */ /* 0x000fe40004800000 */
[----:B------:R-:W-:-:S07]  /*15690*/  SEL R7, R15, R14, !P1 ;  /* 0x0000000e0f077207 */ /* 0x000fce0004800000 */
.L_x_607:
[----:B------:R-:W-:Y:S05]  /*156a0*/  BSYNC B1 ;  /* 0x0000000000017941 */ /* 0x000fea0003800000 */
.L_x_606:
[----:B------:R-:W-:-:S13]  /*156b0*/  LOP3.LUT P1, RZ, R4, 0xff, RZ, 0xc0, !PT ;  /* 0x000000ff04ff7812 */ /* 0x000fda000782c0ff */
[----:B------:R-:W-:Y:S05]  /*156c0*/  @P1 BRA `(.L_x_610) ;  /* 0xfffffff400401947 */ /* 0x000fea000383ffff */
[----:B------:R-:W-:Y:S05]  /*156d0*/  BSYNC B0 ;  /* 0x0000000000007941 */ /* 0x000fea0003800000 */
.L_x_598:
[----:B------:R-:W-:-:S03]  /*156e0*/  UMOV UR4, 0xffffffff ;  /* 0xffffffff00047882 */ /* 0x000fc60000000000 */
[----:B------:R-:W-:Y:S05]  /*156f0*/  BRA.DIV UR4, `(.L_x_611) ;  /* 0x0000000a04cc7947 */ /* 0x000fea000b800000 */
[----:B------:R-:W-:-:S13]  /*15700*/  ELECT P6, URZ, PT ;  /* 0x00000000003f782f */ /* 0x000fda00038c0000 */
.L_x_642:
[----:B------:R-:W-:Y:S05]  /*15710*/  @!P6 BRA `(.L_x_10) ;  /* 0x0000000000a4e947 */ /* 0x000fea0003800000 */
[----:B------:R-:W-:-:S04]  /*15720*/  LOP3.LUT R17, R17, 0x2, RZ, 0xfc, !PT ;  /* 0x0000000211117812 */ /* 0x000fc800078efcff */
[----:B------:R-:W-:-:S13]  /*15730*/  ISETP.NE.AND P0, PT, R17, 0x3, PT ;  /* 0x000000031100780c */ /* 0x000fda0003f05270 */
[----:B------:R-:W-:Y:S05]  /*15740*/  @!P0 BRA `(.L_x_612) ;  /* 0x0000000000048947 */ /* 0x000fea0003800000 */
[----:B------:R-:W-:Y:S01]  /*15750*/  BPT.TRAP 0x1 ;  /* 0x000000040000795c */ /* 0x000fe20000300000 */
.L_x_612:
[----:B------:R-:W1:Y:S01]  /*15760*/  S2R R3, SR_CgaCtaId ;  /* 0x0000000000037919 */ /* 0x000e620000008800 */
[----:B------:R-:W-:-:S04]  /*15770*/  MOV R2, 0x400 ;  /* 0x0000040000027802 */ /* 0x000fc80000000f00 */
[----:B-1----:R-:W-:Y:S02]  /*15780*/  LEA R3, R3, R2, 0x18 ;  /* 0x0000000203037211 */ /* 0x002fe400078ec0ff */
[----:B------:R-:W-:Y:S02]  /*15790*/  SHF.L.U32 R2, R10, 0x1f, RZ ;  /* 0x0000001f0a027819 */ /* 0x000fe400000006ff */
[----:B------:R-:W-:-:S04]  /*157a0*/  IADD3 R3, R3, 0x20, RZ ;  /* 0x0000002003037810 */ /* 0x000fc80007ffe0ff */
[C---:B------:R-:W-:Y:S02]  /*157b0*/  LEA R7, R0.reuse, R3, 0x3 ;  /* 0x0000000300077211 */ /* 0x040fe400078e18ff */
[----:B------:R-:W-:Y:S02]  /*157c0*/  IADD3 R0, R0, 0x1, RZ ;  /* 0x0000000100007810 */ /* 0x000fe40007ffe0ff */
[----:B------:R-:W1:Y:S02]  /*157d0*/  SYNCS.PHASECHK.TRANS64.TRYWAIT P0, [R7+URZ], R2 ;  /* 0x00000002070075a7 */ /* 0x000e64000800017f */
[----:B------:R-:W-:-:S04]  /*157e0*/  ISETP.NE.AND P1, PT, R0, 0x4, PT ;  /* 0x000000040000780c */ /* 0x000fc80003f25270 */
[----:B------:R-:W-:Y:S02]  /*157f0*/  SEL R5, RZ, 0x1, P1 ;  /* 0x00000001ff057807 */ /* 0x000fe40000800000 */
[----:B------:R-:W-:Y:S02]  /*15800*/  SEL R0, R0, RZ, P1 ;  /* 0x000000ff00007207 */ /* 0x000fe40000800000 */
[----:B------:R-:W-:Y:S02]  /*15810*/  LOP3.LUT R5, R10, R5, RZ, 0x3c, !PT ;  /* 0x000000050a057212 */ /* 0x000fe400078e3cff */
[----:B------:R-:W-:Y:S02]  /*15820*/  LEA R9, R0, R3, 0x3 ;  /* 0x0000000300097211 */ /* 0x000fe400078e18ff */
[----:B------:R-:W-:Y:S01]  /*15830*/  SHF.L.U32 R4, R5, 0x1f, RZ ;  /* 0x0000001f05047819 */ /* 0x000fe200000006ff */
[----:B-1----:R-:W-:Y:S06]  /*15840*/  @!P0 BRA `(.L_x_613) ;  /* 0x0000000800988947 */ /* 0x002fec0003800000 */
.L_x_643:
[----:B------:R-:W2:Y:S01]  /*15850*/  SYNCS.PHASECHK.TRANS64.TRYWAIT P0, [R9+URZ], R4 ;  /* 0x00000004090075a7 */ /* 0x000ea2000800017f */
[----:B------:R-:W-:-:S04]  /*15860*/  IADD3 R0, R0, 0x1, RZ ;  /* 0x0000000100007810 */ /* 0x000fc80007ffe0ff */
[----:B------:R-:W-:-:S04]  /*15870*/  ISETP.NE.AND P1, PT, R0, 0x4, PT ;  /* 0x000000040000780c */ /* 0x000fc80003f25270 */
[----:B-1----:R-:W-:Y:S02]  /*15880*/  SEL R2, RZ, 0x1, P1 ;  /* 0x00000001ff027807 */ /* 0x002fe40000800000 */
[----:B------:R-:W-:Y:S02]  /*15890*/  SEL R0, R0, RZ, P1 ;  /* 0x000000ff00007207 */ /* 0x000fe40000800000 */
[----:B------:R-:W-:Y:S02]  /*158a0*/  LOP3.LUT R7, R5, R2, RZ, 0x3c, !PT ;  /* 0x0000000205077212 */ /* 0x000fe400078e3cff */
[----:B------:R-:W-:Y:S02]  /*158b0*/  LEA R6, R0, R3, 0x3 ;  /* 0x0000000300067211 */ /* 0x000fe400078e18ff */
[----:B------:R-:W-:Y:S01]  /*158c0*/  SHF.L.U32 R5, R7, 0x1f, RZ ;  /* 0x0000001f07057819 */ /* 0x000fe200000006ff */
[----:B--2---:R-:W-:Y:S06]  /*158d0*/  @!P0 BRA `(.L_x_614) ;  /* 0x0000000800888947 */ /* 0x004fec0003800000 */
.L_x_644:
[----:B------:R-:W2:Y:S01]  /*158e0*/  SYNCS.PHASECHK.TRANS64.TRYWAIT P0, [R6+URZ], R5 ;  /* 0x00000005060075a7 */ /* 0x000ea2000800017f */
[----:B------:R-:W-:-:S05]  /*158f0*/  VIADD R0, R0, 0x1 ;  /* 0x0000000100007836 */ /* 0x000fca0000000000 */
[----:B------:R-:W-:-:S04]  /*15900*/  ISETP.NE.AND P1, PT, R0, 0x4, PT ;  /* 0x000000040000780c */ /* 0x000fc80003f25270 */
[----:B------:R-:W-:Y:S02]  /*15910*/  SEL R2, RZ, 0x1, P1 ;  /* 0x00000001ff027807 */ /* 0x000fe40000800000 */
[----:B------:R-:W-:Y:S02]  /*15920*/  SEL R0, R0, RZ, P1 ;  /* 0x000000ff00007207 */ /* 0x000fe40000800000 */
[----:B------:R-:W-:Y:S01]  /*15930*/  LOP3.LUT R2, R7, R2, RZ, 0x3c, !PT ;  /* 0x0000000207027212 */ /* 0x000fe200078e3cff */
[----:B--2---:R-:W-:Y:S06]  /*15940*/  @!P0 BRA `(.L_x_615) ;  /* 0x0000000800808947 */ /* 0x004fec0003800000 */
.L_x_645:
[----:B------:R-:W-:Y:S02]  /*15950*/  LEA R3, R0, R3, 0x3 ;  /* 0x0000000300037211 */ /* 0x000fe400078e18ff */
[----:B------:R-:W-:-:S07]  /*15960*/  SHF.L.U32 R0, R2, 0x1f, RZ ;  /* 0x0000001f02007819 */ /* 0x000fce00000006ff */
.L_x_616:
[----:B---3--:R3:W4:Y:S02]  /*15970*/  SYNCS.PHASECHK.TRANS64.TRYWAIT P0, [R3+URZ], R0 ;  /* 0x00000000030075a7 */ /* 0x008724000800017f */
[----:B----4-:R-:W-:Y:S05]  /*15980*/  @!P0 NANOSLEEP.SYNCS 0x989680 ;  /* 0x009896800000895d */ /* 0x010fea0003900000 */
[----:B------:R-:W4:Y:S02]  /*15990*/  @!P0 SYNCS.PHASECHK.TRANS64 P0, [R3+URZ], R0 ;  /* 0x00000000030085a7 */ /* 0x000f24000800007f */
[----:B----4-:R-:W-:Y:S05]  /*159a0*/  @!P0 BRA `(.L_x_616) ;  /* 0xfffffffc00f08947 */ /* 0x010fea000383ffff */
.L_x_10:
[----:B------:R-:W-:Y:S05]  /*159b0*/  BSYNC B6 ;  /* 0x0000000000067941 */ /* 0x000fea0003800000 */
.L_x_8:
[----:B------:R-:W-:Y:S05]  /*159c0*/  EXIT ;  /* 0x000000000000794d */ /* 0x000fea0003800000 */
.L_x_23:
[----:B---3--:R3:W4:Y:S02]  /*159d0*/  SYNCS.PHASECHK.TRANS64.TRYWAIT P1, [R3+URZ], R0 ;  /* 0x00000000030075a7 */ /* 0x008724000802017f */
[----:B----4-:R-:W-:Y:S05]  /*159e0*/  @!P1 NANOSLEEP.SYNCS 0x989680 ;  /* 0x009896800000995d */ /* 0x010fea0003900000 */
[----:B------:R-:W4:Y:S02]  /*159f0*/  @!P1 SYNCS.PHASECHK.TRANS64 P1, [R3+URZ], R0 ;  /* 0x00000000030095a7 */ /* 0x000f24000802007f */
[----:B----4-:R-:W-:Y:S05]  /*15a00*/  @!P1 BRA `(.L_x_23) ;  /* 0xfffffffc00f09947 */ /* 0x010fea000383ffff */
[----:B------:R-:W-:Y:S05]  /*15a10*/  BRA `(.L_x_22) ;  /* 0xfffffebc00487947 */ /* 0x000fea000383ffff */
.L_x_28:
[----:B--2---:R-:W-:-:S04]  /*15a20*/  MOV R4, UR4 ;  /* 0x0000000400047c02 */ /* 0x004fc80008000f00 */
[----:B------:R2:W3:Y:S03]  /*15a30*/  SYNCS.PHASECHK.TRANS64.TRYWAIT P1, [R4+URZ], R3 ;  /* 0x00000003040075a7 */ /* 0x0004e6000802017f */
[----:B---3--:R-:W-:Y:S05]  /*15a40*/  @!P1 NANOSLEEP.SYNCS 0x989680 ;  /* 0x009896800000995d */ /* 0x008fea0003900000 */
[----:B------:R-:W3:Y:S02]  /*15a50*/  @!P1 SYNCS.PHASECHK.TRANS64 P1, [R4+URZ], R3 ;  /* 0x00000003040095a7 */ /* 0x000ee4000802007f */
[----:B---3--:R-:W-:Y:S05]  /*15a60*/  @!P1 BRA `(.L_x_28) ;  /* 0xfffffffc00ec9947 */ /* 0x008fea000383ffff */
[----:B------:R-:W-:Y:S05]  /*15a70*/  BRA `(.L_x_27) ;  /* 0xfffffec000287947 */ /* 0x000fea000383ffff */
.L_x_49:
[----:B-1----:R-:W-:-:S04]  /*15a80*/  MOV R3, UR45 ;  /* 0x0000002d00037c02 */ /* 0x002fc80008000f00 */
[----:B------:R1:W2:Y:S03]  /*15a90*/  SYNCS.PHASECHK.TRANS64.TRYWAIT P2, [R3+URZ+0x40], R0 ;  /* 0x00004000030075a7 */ /* 0x0002a6000804017f */
[----:B--2---:R-:W-:Y:S05]  /*15aa0*/  @!P2 NANOSLEEP.SYNCS 0x989680 ;  /* 0x009896800000a95d */ /* 0x004fea0003900000 */
[----:B------:R-:W2:Y:S02]  /*15ab0*/  @!P2 SYNCS.PHASECHK.TRANS64 P2, [R3+URZ+0x40], R0 ;  /* 0x000040000300a5a7 */ /* 0x000ea4000804007f */
[----:B--2---:R-:W-:Y:S05]  /*15ac0*/  @!P2 BRA `(.L_x_49) ;  /* 0xfffffffc00eca947 */ /* 0x004fea000383ffff */
[----:B------:R-:W-:Y:S05]  /*15ad0*/  BRA `(.L_x_617) ;  /* 0xfffffec800ec7947 */ /* 0x000fea000383ffff */
.L_x_108:
[----:B-1----:R1:W2:Y:S02]  /*15ae0*/  SYNCS.PHASECHK.TRANS64.TRYWAIT P2, [R0+URZ+0x40], R3 ;  /* 0x00004003000075a7 */ /* 0x0022a4000804017f */
[----:B--2---:R-:W-:Y:S05]  /*15af0*/  @!P2 NANOSLEEP.SYNCS 0x989680 ;  /* 0x009896800000a95d */ /* 0x004fea0003900000 */
[----:B------:R-:W2:Y:S02]  /*15b00*/  @!P2 SYNCS.PHASECHK.TRANS64 P2, [R0+URZ+0x40], R3 ;  /* 0x000040030000a5a7 */ /* 0x000ea4000804007f */
[----:B--2---:R-:W-:Y:S05]  /*15b10*/  @!P2 BRA `(.L_x_108) ;  /* 0xfffffffc00f0a947 */ /* 0x004fea000383ffff */
[----:B------:R-:W-:Y:S05]  /*15b20*/  BRA `(.L_x_618) ;  /* 0xfffffeec000c7947 */ /* 0x000fea000383ffff */
.L_x_167:
[----:B-1----:R1:W2:Y:S02]  /*15b30*/  SYNCS.PHASECHK.TRANS64.TRYWAIT P2, [R0+URZ+0x40], R3 ;  /* 0x00004003000075a7 */ /* 0x0022a4000804017f */
[----:B--2---:R-:W-:Y:S05]  /*15b40*/  @!P2 NANOSLEEP.SYNCS 0x989680 ;  /* 0x009896800000a95d */ /* 0x004fea0003900000 */
[----:B------:R-:W2:Y:S02]  /*15b50*/  @!P2 SYNCS.PHASECHK.TRANS64 P2, [R0+URZ+0x40], R3 ;  /* 0x000040030000a5a7 */ /* 0x000ea4000804007f */
[----:B--2---:R-:W-:Y:S05]  /*15b60*/  @!P2 BRA `(.L_x_167) ;  /* 0xfffffffc00f0a947 */ /* 0x004fea000383ffff */
[----:B------:R-:W-:Y:S05]  /*15b70*/  BRA `(.L_x_619) ;  /* 0xffffff0800d07947 */ /* 0x000fea000383ffff */
.L_x_226:
[----:B-1----:R1:W2:Y:S02]  /*15b80*/  SYNCS.PHASECHK.TRANS64.TRYWAIT P2, [R3+URZ+0x40], R0 ;  /* 0x00004000030075a7 */ /* 0x0022a4000804017f */
[----:B--2---:R-:W-:Y:S05]  /*15b90*/  @!P2 NANOSLEEP.SYNCS 0x989680 ;  /* 0x009896800000a95d */ /* 0x004fea0003900000 */
[----:B------:R-:W2:Y:S02]  /*15ba0*/  @!P2 SYNCS.PHASECHK.TRANS64 P2, [R3+URZ+0x40], R0 ;  /* 0x000040000300a5a7 */ /* 0x000ea4000804007f */
[----:B--2---:R-:W-:Y:S05]  /*15bb0*/  @!P2 BRA `(.L_x_226) ;  /* 0xfffffffc00f0a947 */ /* 0x004fea000383ffff */
[----:B------:R-:W-:Y:S05]  /*15bc0*/  BRA `(.L_x_620) ;  /* 0xffffff2800987947 */ /* 0x000fea000383ffff */
.L_x_285:
[----:B-1----:R1:W2:Y:S02]  /*15bd0*/  SYNCS.PHASECHK.TRANS64.TRYWAIT P2, [R0+URZ+0x40], R3 ;  /* 0x00004003000075a7 */ /* 0x0022a4000804017f */
[----:B--2---:R-:W-:Y:S05]  /*15be0*/  @!P2 NANOSLEEP.SYNCS 0x989680 ;  /* 0x009896800000a95d */ /* 0x004fea0003900000 */
[----:B------:R-:W2:Y:S02]  /*15bf0*/  @!P2 SYNCS.PHASECHK.TRANS64 P2, [R0+URZ+0x40], R3 ;  /* 0x000040030000a5a7 */ /* 0x000ea4000804007f */
[----:B--2---:R-:W-:Y:S05]  /*15c00*/  @!P2 BRA `(.L_x_285) ;  /* 0xfffffffc00f0a947 */ /* 0x004fea000383ffff */
[----:B------:R-:W-:Y:S05]  /*15c10*/  BRA `(.L_x_621) ;  /* 0xffffff4800607947 */ /* 0x000fea000383ffff */
.L_x_344:
[----:B--2---:R2:W3:Y:S02]  /*15c20*/  SYNCS.PHASECHK.TRANS64.TRYWAIT P2, [R0+URZ+0x40], R3 ;  /* 0x00004003000075a7 */ /* 0x0044e4000804017f */
[----:B---3--:R-:W-:Y:S05]  /*15c30*/  @!P2 NANOSLEEP.SYNCS 0x989680 ;  /* 0x009896800000a95d */ /* 0x008fea0003900000 */
[----:B------:R-:W3:Y:S02]  /*15c40*/  @!P2 SYNCS.PHASECHK.TRANS64 P2, [R0+URZ+0x40], R3 ;  /* 0x000040030000a5a7 */ /* 0x000ee4000804007f */
[----:B---3--:R-:W-:Y:S05]  /*15c50*/  @!P2 BRA `(.L_x_344) ;  /* 0xfffffffc00f0a947 */ /* 0x008fea000383ffff */
[----:B------:R-:W-:Y:S05]  /*15c60*/  BRA `(.L_x_622) ;  /* 0xffffff68001c7947 */ /* 0x000fea000383ffff */
.L_x_403:
[----:B--2---:R2:W3:Y:S02]  /*15c70*/  SYNCS.PHASECHK.TRANS64.TRYWAIT P2, [R0+URZ+0x40], R3 ;  /* 0x00004003000075a7 */ /* 0x0044e4000804017f */
[----:B---3--:R-:W-:Y:S05]  /*15c80*/  @!P2 NANOSLEEP.SYNCS 0x989680 ;  /* 0x009896800000a95d */ /* 0x008fea0003900000 */
[----:B------:R-:W3:Y:S02]  /*15c90*/  @!P2 SYNCS.PHASECHK.TRANS64 P2, [R0+URZ+0x40], R3 ;  /* 0x000040030000a5a7 */ /* 0x000ee4000804007f */
[----:B---3--:R-:W-:Y:S05]  /*15ca0*/  @!P2 BRA `(.L_x_403) ;  /* 0xfffffffc00f0a947 */ /* 0x008fea000383ffff */
[----:B------:R-:W-:Y:S05]  /*15cb0*/  BRA `(.L_x_623) ;  /* 0xffffff8400d87947 */ /* 0x000fea000383ffff */
.L_x_462:
[----:B--2---:R2:W3:Y:S02]  /*15cc0*/  SYNCS.PHASECHK.TRANS64.TRYWAIT P2, [R0+URZ+0x40], R7 ;  /* 0x00004007000075a7 */ /* 0x0044e4000804017f */
[----:B---3--:R-:W-:Y:S05]  /*15cd0*/  @!P2 NANOSLEEP.SYNCS 0x989680 ;  /* 0x009896800000a95d */ /* 0x008fea0003900000 */
[----:B------:R-:W3:Y:S02]  /*15ce0*/  @!P2 SYNCS.PHASECHK.TRANS64 P2, [R0+URZ+0x40], R7 ;  /* 0x000040070000a5a7 */ /* 0x000ee4000804007f */
[----:B---3--:R-:W-:Y:S05]  /*15cf0*/  @!P2 BRA `(.L_x_462) ;  /* 0xfffffffc00f0a947 */ /* 0x008fea000383ffff */
[----:B------:R-:W-:Y:S05]  /*15d00*/  BRA `(.L_x_624) ;  /* 0xffffffa400887947 */ /* 0x000fea000383ffff */
.L_x_530:
[----:B-1----:R-:W-:-:S04]  /*15d10*/  MOV R9, UR4 ;  /* 0x0000000400097c02 */ /* 0x002fc80008000f00 */
[----:B------:R1:W2:Y:S03]  /*15d20*/  SYNCS.PHASECHK.TRANS64.TRYWAIT P0, [R9+URZ+0x88], R0 ;  /* 0x00008800090075a7 */ /* 0x0002a6000800017f */
[----:B--2---:R-:W-:Y:S05]  /*15d30*/  @!P0 NANOSLEEP.SYNCS 0x989680 ;  /* 0x009896800000895d */ /* 0x004fea0003900000 */
[----:B------:R-:W2:Y:S02]  /*15d40*/  @!P0 SYNCS.PHASECHK.TRANS64 P0, [R9+URZ+0x88], R0 ;  /* 0x00008800090085a7 */ /* 0x000ea4000800007f */
[----:B--2---:R-:W-:Y:S05]  /*15d50*/  @!P0 BRA `(.L_x_530) ;  /* 0xfffffffc00ec8947 */ /* 0x004fea000383ffff */
[----:B------:R-:W-:Y:S05]  /*15d60*/  BRA `(.L_x_529) ;  /* 0xffffffd400307947 */ /* 0x000fea000383ffff */
.L_x_539:
[----:B-1----:R-:W-:-:S04]  /*15d70*/  MOV R5, UR13 ;  /* 0x0000000d00057c02 */ /* 0x002fc80008000f00 */
[----:B------:R1:W2:Y:S03]  /*15d80*/  SYNCS.PHASECHK.TRANS64.TRYWAIT P1, [R5+URZ+0x60], R4 ;  /* 0x00006004050075a7 */ /* 0x0002a6000802017f */
[----:B--2---:R-:W-:Y:S05]  /*15d90*/  @!P1 NANOSLEEP.SYNCS 0x989680 ;  /* 0x009896800000995d */ /* 0x004fea0003900000 */
[----:B------:R-:W2:Y:S02]  /*15da0*/  @!P1 SYNCS.PHASECHK.TRANS64 P1, [R5+URZ+0x60], R4 ;  /* 0x00006004050095a7 */ /* 0x000ea4000802007f */
[----:B--2---:R-:W-:Y:S05]  /*15db0*/  @!P1 BRA `(.L_x_539) ;  /* 0xfffffffc00ec9947 */ /* 0x004fea000383ffff */
[----:B------:R-:W-:Y:S05]  /*15dc0*/  BRA `(.L_x_625) ;  /* 0xffffffd800187947 */ /* 0x000fea000383ffff */
.L_x_545:
[----:B-12---:R-:W-:-:S04]  /*15dd0*/  MOV R5, UR13 ;  /* 0x0000000d00057c02 */ /* 0x006fc80008000f00 */
[----:B------:R1:W2:Y:S03]  /*15de0*/  SYNCS.PHASECHK.TRANS64.TRYWAIT P1, [R5+URZ+0x68], R4 ;  /* 0x00006804050075a7 */ /* 0x0002a6000802017f */
[----:B--2---:R-:W-:Y:S05]  /*15df0*/  @!P1 NANOSLEEP.SYNCS 0x989680 ;  /* 0x009896800000995d */ /* 0x004fea0003900000 */
[----:B------:R-:W2:Y:S02]  /*15e00*/  @!P1 SYNCS.PHASECHK.TRANS64 P1, [R5+URZ+0x68], R4 ;  /* 0x00006804050095a7 */ /* 0x000ea4000802007f */
[----:B--2---:R-:W-:Y:S05]  /*15e10*/  @!P1 BRA `(.L_x_545) ;  /* 0xfffffffc00ec9947 */ /* 0x004fea000383ffff */
[----:B------:R-:W-:Y:S05]  /*15e20*/  BRA `(.L_x_626) ;  /* 0xffffffd800607947 */ /* 0x000fea000383ffff */
.L_x_551:
[----:B-123--:R-:W-:-:S04]  /*15e30*/  MOV R5, UR13 ;  /* 0x0000000d00057c02 */ /* 0x00efc80008000f00 */
[----:B------:R1:W2:Y:S03]  /*15e40*/  SYNCS.PHASECHK.TRANS64.TRYWAIT P1, [R5+URZ+0x70], R4 ;  /* 0x00007004050075a7 */ /* 0x0002a6000802017f */
[----:B--2---:R-:W-:Y:S05]  /*15e50*/  @!P1 NANOSLEEP.SYNCS 0x989680 ;  /* 0x009896800000995d */ /* 0x004fea0003900000 */
[----:B------:R-:W2:Y:S02]  /*15e60*/  @!P1 SYNCS.PHASECHK.TRANS64 P1, [R5+URZ+0x70], R4 ;  /* 0x00007004050095a7 */ /* 0x000ea4000802007f */
[----:B--2---:R-:W-:Y:S05]  /*15e70*/  @!P1 BRA `(.L_x_551) ;  /* 0xfffffffc00ec9947 */ /* 0x004fea000383ffff */
[----:B------:R-:W-:Y:S05]  /*15e80*/  BRA `(.L_x_627) ;  /* 0xffffffd800b07947 */ /* 0x000fea000383ffff */
.L_x_557:
[----:B-1234-:R-:W-:-:S04]  /*15e90*/  IMAD.U32 R5, RZ, RZ, UR13 ;  /* 0x0000000dff057e24 */ /* 0x01efc8000f8e00ff */
[----:B------:R1:W2:Y:S03]  /*15ea0*/  SYNCS.PHASECHK.TRANS64.TRYWAIT P1, [R5+URZ+0x78], R4 ;  /* 0x00007804050075a7 */ /* 0x0002a6000802017f */
[----:B--2---:R-:W-:Y:S05]  /*15eb0*/  @!P1 NANOSLEEP.SYNCS 0x989680 ;  /* 0x009896800000995d */ /* 0x004fea0003900000 */
[----:B------:R-:W2:Y:S02]  /*15ec0*/  @!P1 SYNCS.PHASECHK.TRANS64 P1, [R5+URZ+0x78], R4 ;  /* 0x00007804050095a7 */ /* 0x000ea4000802007f */
[----:B--2---:R-:W-:Y:S05]  /*15ed0*/  @!P1 BRA `(.L_x_557) ;  /* 0xfffffffc00ec9947 */ /* 0x004fea000383ffff */
[----:B------:R-:W-:Y:S05]  /*15ee0*/  BRA `(.L_x_628) ;  /* 0xffffffdc00007947 */ /* 0x000fea000383ffff */
.L_x_563:
[----:B-1234-:R-:W-:-:S04]  /*15ef0*/  MOV R5, UR13 ;  /* 0x0000000d00057c02 */ /* 0x01efc80008000f00 */
[----:B------:R1:W2:Y:S03]  /*15f00*/  SYNCS.PHASECHK.TRANS64.TRYWAIT P1, [R5+URZ+0x60], R4 ;  /* 0x00006004050075a7 */ /* 0x0002a6000802017f */
[----:B--2---:R-:W-:Y:S05]  /*15f10*/  @!P1 NANOSLEEP.SYNCS 0x989680 ;  /* 0x009896800000995d */ /* 0x004fea0003900000 */
[----:B------:R-:W2:Y:S02]  /*15f20*/  @!P1 SYNCS.PHASECHK.TRANS64 P1, [R5+URZ+0x60], R4 ;  /* 0x00006004050095a7 */ /* 0x000ea4000802007f */
[----:B--2---:R-:W-:Y:S05]  /*15f30*/  @!P1 BRA `(.L_x_563) ;  /* 0xfffffffc00ec9947 */ /* 0x004fea000383ffff */
[----:B------:R-:W-:Y:S05]  /*15f40*/  BRA `(.L_x_629) ;  /* 0xffffffdc00547947 */ /* 0x000fea000383ffff */
.L_x_569:
[----:B-1234-:R-:W-:-:S04]  /*15f50*/  MOV R5, UR13 ;  /* 0x0000000d00057c02 */ /* 0x01efc80008000f00 */
[----:B------:R1:W2:Y:S03]  /*15f60*/  SYNCS.PHASECHK.TRANS64.TRYWAIT P1, [R5+URZ+0x68], R4 ;  /* 0x00006804050075a7 */ /* 0x0002a6000802017f */
[----:B--2---:R-:W-:Y:S05]  /*15f70*/  @!P1 NANOSLEEP.SYNCS 0x989680 ;  /* 0x009896800000995d */ /* 0x004fea0003900000 */
[----:B------:R-:W2:Y:S02]  /*15f80*/  @!P1 SYNCS.PHASECHK.TRANS64 P1, [R5+URZ+0x68], R4 ;  /* 0x00006804050095a7 */ /* 0x000ea4000802007f */
[----:B--2---:R-:W-:Y:S05]  /*15f90*/  @!P1 BRA `(.L_x_569) ;  /* 0xfffffffc00ec9947 */ /* 0x004fea000383ffff */
[----:B------:R-:W-:Y:S05]  /*15fa0*/  BRA `(.L_x_630) ;  /* 0xffffffdc00987947 */ /* 0x000fea000383ffff */
.L_x_575:
[----:B-1234-:R-:W-:-:S04]  /*15fb0*/  MOV R5, UR13 ;  /* 0x0000000d00057c02 */ /* 0x01efc80008000f00 */
[----:B------:R1:W2:Y:S03]  /*15fc0*/  SYNCS.PHASECHK.TRANS64.TRYWAIT P1, [R5+URZ+0x70], R4 ;  /* 0x00007004050075a7 */ /* 0x0002a6000802017f */
[----:B--2---:R-:W-:Y:S05]  /*15fd0*/  @!P1 NANOSLEEP.SYNCS 0x989680 ;  /* 0x009896800000995d */ /* 0x004fea0003900000 */
[----:B------:R-:W2:Y:S02]  /*15fe0*/  @!P1 SYNCS.PHASECHK.TRANS64 P1, [R5+URZ+0x70], R4 ;  /* 0x00007004050095a7 */ /* 0x000ea4000802007f */
[----:B--2---:R-:W-:Y:S05]  /*15ff0*/  @!P1 BRA `(.L_x_575) ;  /* 0xfffffffc00ec9947 */ /* 0x004fea000383ffff */
[----:B------:R-:W-:Y:S05]  /*16000*/  BRA `(.L_x_631) ;  /* 0xffffffdc00dc7947 */ /* 0x000fea000383ffff */
.L_x_581:
[----:B-1234-:R-:W-:-:S04]  /*16010*/  MOV R5, UR13 ;  /* 0x0000000d00057c02 */ /* 0x01efc80008000f00 */
[----:B------:R1:W2:Y:S03]  /*16020*/  SYNCS.PHASECHK.TRANS64.TRYWAIT P1, [R5+URZ+0x78], R4 ;  /* 0x00007804050075a7 */ /* 0x0002a6000802017f */
[----:B--2---:R-:W-:Y:S05]  /*16030*/  @!P1 NANOSLEEP.SYNCS 0x989680 ;  /* 0x009896800000995d */ /* 0x004fea0003900000 */
[----:B------:R-:W2:Y:S02]  /*16040*/  @!P1 SYNCS.PHASECHK.TRANS64 P1, [R5+URZ+0x78], R4 ;  /* 0x00007804050095a7 */ /* 0x000ea4000802007f */
[----:B--2---:R-:W-:Y:S05]  /*16050*/  @!P1 BRA `(.L_x_581) ;  /* 0xfffffffc00ec9947 */ /* 0x004fea000383ffff */
[----:B------:R-:W-:Y:S05]  /*16060*/  BRA `(.L_x_632) ;  /* 0xffffffe000207947 */ /* 0x000fea000383ffff */
.L_x_591:
[----:B------:R1:W1:Y:S02]  /*16070*/  SYNCS.PHASECHK.TRANS64.TRYWAIT P0, [R0+URZ+0x60], R3 ;  /* 0x00006003000075a7 */ /* 0x000264000800017f */
[----:B-1----:R-:W-:Y:S05]  /*16080*/  @!P0 NANOSLEEP.SYNCS 0x989680 ;  /* 0x009896800000895d */ /* 0x002fea0003900000 */
[----:B------:R-:W1:Y:S02]  /*16090*/  @!P0 SYNCS.PHASECHK.TRANS64 P0, [R0+URZ+0x60], R3 ;  /* 0x00006003000085a7 */ /* 0x000e64000800007f */
[----:B-1----:R-:W-:Y:S05]  /*160a0*/  @!P0 BRA `(.L_x_591) ;  /* 0xfffffffc00f08947 */ /* 0x002fea000383ffff */
[----:B------:R-:W-:Y:S05]  /*160b0*/  BRA `(.L_x_633) ;  /* 0xffffffe800147947 */ /* 0x000fea000383ffff */
.L_x_593:
[----:B------:R1:W1:Y:S02]  /*160c0*/  SYNCS.PHASECHK.TRANS64.TRYWAIT P0, [R0+URZ+0x68], R3 ;  /* 0x00006803000075a7 */ /* 0x000264000800017f */
[----:B-1----:R-:W-:Y:S05]  /*160d0*/  @!P0 NANOSLEEP.SYNCS 0x989680 ;  /* 0x009896800000895d */ /* 0x002fea0003900000 */
[----:B------:R-:W1:Y:S02]  /*160e0*/  @!P0 SYNCS.PHASECHK.TRANS64 P0, [R0+URZ+0x68], R3 ;  /* 0x00006803000085a7 */ /* 0x000e64000800007f */
[----:B-1----:R-:W-:Y:S05]  /*160f0*/  @!P0 BRA `(.L_x_593) ;  /* 0xfffffffc00f08947 */ /* 0x002fea000383ffff */
[----:B------:R-:W-:Y:S05]  /*16100*/  BRA `(.L_x_634) ;  /* 0xffffffe800107947 */ /* 0x000fea000383ffff */
.L_x_595:
[----:B------:R1:W1:Y:S02]  /*16110*/  SYNCS.PHASECHK.TRANS64.TRYWAIT P0, [R0+URZ+0x70], R3 ;  /* 0x00007003000075a7 */ /* 0x000264000800017f */
[----:B-1----:R-:W-:Y:S05]  /*16120*/  @!P0 NANOSLEEP.SYNCS 0x989680 ;  /* 0x009896800000895d */ /* 0x002fea0003900000 */
[----:B------:R-:W1:Y:S02]  /*16130*/  @!P0 SYNCS.PHASECHK.TRANS64 P0, [R0+URZ+0x70], R3 ;  /* 0x00007003000085a7 */ /* 0x000e64000800007f */
[----:B-1----:R-:W-:Y:S05]  /*16140*/  @!P0 BRA `(.L_x_595) ;  /* 0xfffffffc00f08947 */ /* 0x002fea000383ffff */
[----:B------:R-:W-:Y:S05]  /*16150*/  BRA `(.L_x_635) ;  /* 0xffffffe8000c7947 */ /* 0x000fea000383ffff */
.L_x_599:
[----:B------:R-:W-:Y:S01]  /*16160*/  BSSY B1, `(.L_x_636) ;  /* 0x0000006000017945 */ /* 0x000fe20003800000 */
[----:B------:R-:W-:-:S07]  /*16170*/  MOV R15, 0xffffffff ;  /* 0xffffffff000f7802 */ /* 0x000fce0000000f00 */
[----:B------:R-:W-:Y:S05]  /*16180*/  WARPSYNC.COLLECTIVE R15, `(.L_x_637) ;  /* 0x000000000f0c7348 */ /* 0x000fea0003c00000 */
[----:B------:R-:W-:Y:S02]  /*16190*/  ELECT P6, UR62, PT ;  /* 0x00000000003e782f */ /* 0x000fe400038c0000 */
[----:B------:R-:W-:Y:S01]  /*161a0*/  MOV R14, UR62 ;  /* 0x0000003e000e7c02 */ /* 0x000fe20008000f00 */
[----:B------:R-:W-:Y:S10]  /*161b0*/  ENDCOLLECTIVE ;  /* 0x000000000000791b */ /* 0x000ff40003800000 */
.L_x_637:
[----:B------:R-:W-:Y:S05]  /*161c0*/  BSYNC B1 ;  /* 0x0000000000017941 */ /* 0x000fea0003800000 */
.L_x_636:
[----:B------:R-:W-:Y:S05]  /*161d0*/  BRA `(.L_x_638) ;  /* 0xffffffe800887947 */ /* 0x000fea000383ffff */
.L_x_602:
[----:B--2---:R2:W3:Y:S02]  /*161e0*/  SYNCS.PHASECHK.TRANS64.TRYWAIT P1, [R20+URZ+0x20], R7 ;  /* 0x00002007140075a7 */ /* 0x0044e4000802017f */
[----:B---3--:R-:W-:Y:S05]  /*161f0*/  @!P1 NANOSLEEP.SYNCS 0x989680 ;  /* 0x009896800000995d */ /* 0x008fea0003900000 */
[----:B------:R-:W3:Y:S02]  /*16200*/  @!P1 SYNCS.PHASECHK.TRANS64 P1, [R20+URZ+0x20], R7 ;  /* 0x00002007140095a7 */ /* 0x000ee4000802007f */
[----:B---3--:R-:W-:Y:S05]  /*16210*/  @!P1 BRA `(.L_x_602) ;  /* 0xfffffffc00f09947 */ /* 0x008fea000383ffff */
[----:B------:R-:W-:Y:S05]  /*16220*/  BRA `(.L_x_639) ;  /* 0xffffffe800bc7947 */ /* 0x000fea000383ffff */
.L_x_611:
[----:B------:R-:W-:Y:S01]  /*16230*/  BSSY B0, `(.L_x_640) ;  /* 0x0000006000007945 */ /* 0x000fe20003800000 */
[----:B------:R-:W-:-:S07]  /*16240*/  MOV R15, 0xffffffff ;  /* 0xffffffff000f7802 */ /* 0x000fce0000000f00 */
[----:B------:R-:W-:Y:S05]  /*16250*/  WARPSYNC.COLLECTIVE R15, `(.L_x_641) ;  /* 0x000000000f0c7348 */ /* 0x000fea0003c00000 */
[----:B------:R-:W-:Y:S02]  /*16260*/  ELECT P6, UR62, PT ;  /* 0x00000000003e782f */ /* 0x000fe400038c0000 */
[----:B------:R-:W-:Y:S01]  /*16270*/  MOV R14, UR62 ;  /* 0x0000003e000e7c02 */ /* 0x000fe20008000f00 */
[----:B------:R-:W-:Y:S10]  /*16280*/  ENDCOLLECTIVE ;  /* 0x000000000000791b */ /* 0x000ff40003800000 */
.L_x_641:
[----:B------:R-:W-:Y:S05]  /*16290*/  BSYNC B0 ;  /* 0x0000000000007941 */ /* 0x000fea0003800000 */
.L_x_640:
[----:B------:R-:W-:Y:S05]  /*162a0*/  BRA `(.L_x_642) ;  /* 0xfffffff400187947 */ /* 0x000fea000383ffff */
.L_x_613:
[----:B-1----:R1:W2:Y:S02]  /*162b0*/  SYNCS.PHASECHK.TRANS64.TRYWAIT P0, [R7+URZ], R2 ;  /* 0x00000002070075a7 */ /* 0x0022a4000800017f */
[----:B--2---:R-:W-:Y:S05]  /*162c0*/  @!P0 NANOSLEEP.SYNCS 0x989680 ;  /* 0x009896800000895d */ /* 0x004fea0003900000 */
[----:B------:R-:W2:Y:S02]  /*162d0*/  @!P0 SYNCS.PHASECHK.TRANS64 P0, [R7+URZ], R2 ;  /* 0x00000002070085a7 */ /* 0x000ea4000800007f */
[----:B--2---:R-:W-:Y:S05]  /*162e0*/  @!P0 BRA `(.L_x_613) ;  /* 0xfffffffc00f08947 */ /* 0x004fea000383ffff */
[----:B------:R-:W-:Y:S05]  /*162f0*/  BRA `(.L_x_643) ;  /* 0xfffffff400547947 */ /* 0x000fea000383ffff */
.L_x_614:
[----:B-1----:R1:W2:Y:S02]  /*16300*/  SYNCS.PHASECHK.TRANS64.TRYWAIT P0, [R9+URZ], R4 ;  /* 0x00000004090075a7 */ /* 0x0022a4000800017f */
[----:B--2---:R-:W-:Y:S05]  /*16310*/  @!P0 NANOSLEEP.SYNCS 0x989680 ;  /* 0x009896800000895d */ /* 0x004fea0003900000 */
[----:B------:R-:W2:Y:S02]  /*16320*/  @!P0 SYNCS.PHASECHK.TRANS64 P0, [R9+URZ], R4 ;  /* 0x00000004090085a7 */ /* 0x000ea4000800007f */
[----:B--2---:R-:W-:Y:S05]  /*16330*/  @!P0 BRA `(.L_x_614) ;  /* 0xfffffffc00f08947 */ /* 0x004fea000383ffff */
[----:B------:R-:W-:Y:S05]  /*16340*/  BRA `(.L_x_644) ;  /* 0xfffffff400647947 */ /* 0x000fea000383ffff */
.L_x_615:
[----:B--2---:R2:W3:Y:S02]  /*16350*/  SYNCS.PHASECHK.TRANS64.TRYWAIT P0, [R6+URZ], R5 ;  /* 0x00000005060075a7 */ /* 0x0044e4000800017f */
[----:B---3--:R-:W-:Y:S05]  /*16360*/  @!P0 NANOSLEEP.SYNCS 0x989680 ;  /* 0x009896800000895d */ /* 0x008fea0003900000 */
[----:B------:R-:W3:Y:S02]  /*16370*/  @!P0 SYNCS.PHASECHK.TRANS64 P0, [R6+URZ], R5 ;  /* 0x00000005060085a7 */ /* 0x000ee4000800007f */
[----:B---3--:R-:W-:Y:S05]  /*16380*/  @!P0 BRA `(.L_x_615) ;  /* 0xfffffffc00f08947 */ /* 0x008fea000383ffff */
[----:B------:R-:W-:Y:S05]  /*16390*/  BRA `(.L_x_645) ;  /* 0xfffffff4006c7947 */ /* 0x000fea000383ffff */
        .weak           $__internal_0_$__cuda_sm20_rcp_rn_f32_slowpath
        .type           $__internal_0_$__cuda_sm20_rcp_rn_f32_slowpath,@function
        .size           $__internal_0_$__cuda_sm20_rcp_rn_f32_slowpath,(.L_x_651 - $__internal_0_$__cuda_sm20_rcp_rn_f32_slowpath)
$__internal_0_$__cuda_sm20_rcp_rn_f32_slowpath:
[----:B------:R-:W-:Y:S01]  /*163a0*/  SHF.L.U32 R3, R0, 0x1, RZ ;  /* 0x0000000100037819 */ /* 0x000fe200000006ff */
[----:B------:R-:W-:Y:S03]  /*163b0*/  BSSY B0, `(.L_x_646) ;  /* 0x0000030000007945 */ /* 0x000fe60003800000 */
[----:B------:R-:W-:-:S04]  /*163c0*/  SHF.R.U32.HI R3, RZ, 0x18, R3 ;  /* 0x00000018ff037819 */ /* 0x000fc80000011603 */
[----:B------:R-:W-:-:S13]  /*163d0*/  ISETP.NE.U32.AND P2, PT, R3, RZ, PT ;  /* 0x000000ff0300720c */ /* 0x000fda0003f45070 */
[----:B------:R-:W-:Y:S05]  /*163e0*/  @P2 BRA `(.L_x_647) ;  /* 0x0000000000282947 */ /* 0x000fea0003800000 */
[----:B------:R-:W-:-:S04]  /*163f0*/  SHF.L.U32 R3, R0, 0x1, RZ ;  /* 0x0000000100037819 */ /* 0x000fc800000006ff */
[----:B------:R-:W-:-:S13]  /*16400*/  ISETP.NE.AND P2, PT, R3, RZ, PT ;  /* 0x000000ff0300720c */ /* 0x000fda0003f45270 */
[----:B------:R-:W-:Y:S01]  /*16410*/  @P2 FFMA R156, R0, 1.84467440737095516160e+19, RZ ;  /* 0x5f800000009c2823 */ /* 0x000fe200000000ff */
[----:B------:R-:W-:Y:S08]  /*16420*/  @!P2 MUFU.RCP R5, R0 ;  /* 0x000000000005a308 */ /* 0x000ff00000001000 */
[----:B------:R-:W1:Y:S02]  /*16430*/  @P2 MUFU.RCP R3, R156 ;  /* 0x0000009c00032308 */ /* 0x000e640000001000 */
[----:B-1----:R-:W-:-:S04]  /*16440*/  @P2 FFMA R162, R156, R3, -1 ;  /* 0xbf8000009ca22423 */ /* 0x002fc80000000003 */
[----:B------:R-:W-:-:S04]  /*16450*/  @P2 FADD.FTZ R162, -R162, -RZ ;  /* 0x800000ffa2a22221 */ /* 0x000fc80000010100 */
[----:B------:R-:W-:-:S04]  /*16460*/  @P2 FFMA R3, R3, R162, R3 ;  /* 0x000000a203032223 */ /* 0x000fc80000000003 */
[----:B------:R-:W-:Y:S01]  /*16470*/  @P2 FFMA R5, R3, 1.84467440737095516160e+19, RZ ;  /* 0x5f80000003052823 */ /* 0x000fe200000000ff */
[----:B------:R-:W-:Y:S06]  /*16480*/  BRA `(.L_x_648) ;  /* 0x0000000000887947 */ /* 0x000fec0003800000 */
.L_x_647:
[----:B------:R-:W-:-:S05]  /*16490*/  VIADD R5, R3, 0xffffff03 ;  /* 0xffffff0303057836 */ /* 0x000fca0000000000 */
[----:B------:R-:W-:-:S13]  /*164a0*/  ISETP.GT.U32.AND P2, PT, R5, 0x1, PT ;  /* 0x000000010500780c */ /* 0x000fda0003f44070 */
[----:B------:R-:W-:Y:S05]  /*164b0*/  @P2 BRA `(.L_x_649) ;  /* 0x0000000000782947 */ /* 0x000fea0003800000 */
[----:B------:R-:W-:Y:S02]  /*164c0*/  LOP3.LUT R175, R0, 0x7fffff, RZ, 0xc0, !PT ;  /* 0x007fffff00af7812 */ /* 0x000fe400078ec0ff */
[----:B------:R-:W-:Y:S02]  /*164d0*/  MOV R164, 0x3 ;  /* 0x0000000300a47802 */ /* 0x000fe40000000f00 */
[----:B------:R-:W-:Y:S02]  /*164e0*/  LOP3.LUT R175, R175, 0x3f800000, RZ, 0xfc, !PT ;  /* 0x3f800000afaf7812 */ /* 0x000fe400078efcff */
[----:B------:R-:W-:Y:S02]  /*164f0*/  SHF.L.U32 R171, R164, R5, RZ ;  /* 0x00000005a4ab7219 */ /* 0x000fe400000006ff */
[----:B------:R-:W1:Y:S01]  /*16500*/  MUFU.RCP R162, R175 ;  /* 0x000000af00a27308 */ /* 0x000e620000001000 */
[----:B------:R-:W-:Y:S01]  /*16510*/  IADD3 R3, R3, -0xfc, RZ ;  /* 0xffffff0403037810 */ /* 0x000fe20007ffe0ff */
[----:B-1----:R-:W-:-:S04]  /*16520*/  FFMA R173, R175, R162, -1 ;  /* 0xbf800000afad7423 */ /* 0x002fc800000000a2 */
[----:B------:R-:W-:-:S04]  /*16530*/  FADD.FTZ R173, -R173, -RZ ;  /* 0x800000ffadad7221 */ /* 0x000fc80000010100 */
[CCC-:B------:R-:W-:Y:S01]  /*16540*/  FFMA.RM R156, R162.reuse, R173.reuse, R162.reuse ;  /* 0x000000ada29c7223 */ /* 0x1c0fe200000040a2 */
[----:B------:R-:W-:-:S04]  /*16550*/  FFMA.RP R173, R162, R173, R162 ;  /* 0x000000ada2ad7223 */ /* 0x000fc800000080a2 */
[C---:B------:R-:W-:Y:S02]  /*16560*/  LOP3.LUT R162, R156.reuse, 0x7fffff, RZ, 0xc0, !PT ;  /* 0x007fffff9ca27812 */ /* 0x040fe400078ec0ff */
[----:B------:R-:W-:Y:S02]  /*16570*/  FSETP.NEU.FTZ.AND P2, PT, R156, R173, PT ;  /* 0x000000ad9c00720b */ /* 0x000fe40003f5d000 */
[----:B------:R-:W-:Y:S02]  /*16580*/  LOP3.LUT R156, R162, 0x800000, RZ, 0xfc, !PT ;  /* 0x00800000a29c7812 */ /* 0x000fe400078efcff */
[----:B------:R-:W-:Y:S02]  /*16590*/  SEL R162, RZ, 0xffffffff, !P2 ;  /* 0xffffffffffa27807 */ /* 0x000fe40005000000 */
[----:B------:R-:W-:Y:S02]  /*165a0*/  LOP3.LUT R164, R171, R156, RZ, 0xc0, !PT ;  /* 0x0000009caba47212 */ /* 0x000fe400078ec0ff */
[----:B------:R-:W-:-:S02]  /*165b0*/  IADD3 R162, -R162, RZ, RZ ;  /* 0x000000ffa2a27210 */ /* 0x000fc40007ffe1ff */
[-C--:B------:R-:W-:Y:S02]  /*165c0*/  SHF.R.U32.HI R164, RZ, R5.reuse, R164 ;  /* 0x00000005ffa47219 */ /* 0x080fe400000116a4 */
[--C-:B------:R-:W-:Y:S02]  /*165d0*/  LOP3.LUT P3, RZ, R162, R5, R156.reuse, 0xf8, !PT ;  /* 0x00000005a2ff7212 */ /* 0x100fe4000786f89c */
[C---:B------:R-:W-:Y:S02]  /*165e0*/  LOP3.LUT P2, RZ, R164.reuse, 0x1, RZ, 0xc0, !PT ;  /* 0x00000001a4ff7812 */ /* 0x040fe4000784c0ff */
[----:B------:R-:W-:Y:S02]  /*165f0*/  LOP3.LUT P4, RZ, R164, 0x2, RZ, 0xc0, !PT ;  /* 0x00000002a4ff7812 */ /* 0x000fe4000788c0ff */
[----:B------:R-:W-:Y:S02]  /*16600*/  SHF.R.U32.HI R3, RZ, R3, R156 ;  /* 0x00000003ff037219 */ /* 0x000fe4000001169c */
[----:B------:R-:W-:-:S02]  /*16610*/  PLOP3.LUT P2, PT, P2, P3, P4, 0xe0, 0x0 ;  /* 0x000000000000781c */ /* 0x000fc40001747c40 */
[----:B------:R-:W-:Y:S02]  /*16620*/  LOP3.LUT P3, RZ, R0, 0x7fffff, RZ, 0xc0, !PT ;  /* 0x007fffff00ff7812 */ /* 0x000fe4000786c0ff */
[----:B------:R-:W-:-:S04]  /*16630*/  SEL R5, RZ, 0x1, !P2 ;  /* 0x00000001ff057807 */ /* 0x000fc80005000000 */
[----:B------:R-:W-:-:S04]  /*16640*/  IADD3 R5, -R5, RZ, RZ ;  /* 0x000000ff05057210 */ /* 0x000fc80007ffe1ff */
[----:B------:R-:W-:-:S13]  /*16650*/  ISETP.GE.AND P2, PT, R5, RZ, PT ;  /* 0x000000ff0500720c */ /* 0x000fda0003f46270 */
[----:B------:R-:W-:-:S04]  /*16660*/  @!P2 IADD3 R3, R3, 0x1, RZ ;  /* 0x000000010303a810 */ /* 0x000fc80007ffe0ff */
[----:B------:R-:W-:-:S04]  /*16670*/  @!P3 SHF.L.U32 R3, R3, 0x1, RZ ;  /* 0x000000010303b819 */ /* 0x000fc800000006ff */
[----:B------:R-:W-:Y:S01]  /*16680*/  LOP3.LUT R5, R3, 0x80000000, R0, 0xf8, !PT ;  /* 0x8000000003057812 */ /* 0x000fe200078ef800 */
[----:B------:R-:W-:Y:S06]  /*16690*/  BRA `(.L_x_648) ;  /* 0x0000000000047947 */ /* 0x000fec0003800000 */
.L_x_649:
[----:B------:R1:W2:Y:S02]  /*166a0*/  MUFU.RCP R5, R0 ;  /* 0x0000000000057308 */ /* 0x0002a40000001000 */
.L_x_648:
[----:B------:R-:W-:Y:S05]  /*166b0*/  BSYNC B0 ;  /* 0x0000000000007941 */ /* 0x000fea0003800000 */
.L_x_646:
[----:B-12---:R-:W-:Y:S02]  /*166c0*/  MOV R0, R5 ;  /* 0x0000000500007202 */ /* 0x006fe40000000f00 */
[----:B------:R-:W-:-:S04]  /*166d0*/  MOV R5, 0x0 ;  /* 0x0000000000057802 */ /* 0x000fc80000000f00 */
[----:B------:R-:W-:Y:S05]  /*166e0*/  RET.REL.NODEC R4 `(_ZN7cutlass13device_kernelINS_4gemm6kernel13GemmUniversalIN4cute5tupleIJiiiiEEENS1_10collective13CollectiveMmaINS1_34MainloopSm90TmaGmmaWarpSpecializedILi4ENS5_IJNS4_1CILi1EEESB_SB_EEENS1_35KernelTmaWarpSpecializedCooperativeEEENS5_IJNSA_ILi128EEENSA_ILi256EEENSA_ILi64EEEEEENS_10bfloat16_tENS5_IJlSB_lEEESJ_SK_NS4_8TiledMMAINS4_8MMA_AtomIJNS4_4SM904GMMA28MMA_64x256x16_F32BF16BF16_SSILNSO_5MajorE0ELSQ_0ELNSO_7ScaleInE1ELSR_1EEEEEENS4_6LayoutINS5_IJNSA_ILi2EEESB_SB_EEENS5_IJSB_NSA_ILi0EEESX_EEEEENS5_IJNS4_10UnderscoreES10_S10_EEEEENS4_13SM90_TMA_LOADENS4_14ComposedLayoutINS4_7SwizzleILi3ELi4ELi3EEENS4_18smem_ptr_flag_bitsILi16EEENSU_INS5_IJNSA_ILi8EEESH_EEENS5_IJSH_SB_EEEEEEEvNS4_8identityES13_S1D_vS1E_EENS_8epilogue10collective18CollectiveEpilogueINS1G_22Sm90TmaWarpSpecializedILi4ELi2ELi16ELb1ELb0EEEJSI_NS5_IJSF_NSA_ILi32EEEEEESJ_SK_SJ_SK_NS1G_6fusion15FusionCallbacksIS1K_NS1N_13LinCombEltActINS1G_6thread4SiLuESJ_fSJ_fLNS_15FloatRoundStyleE2EEESI_S1M_JEEES13_NS14_INS15_ILi2ELi4ELi3EEES18_NSU_INS5_IJS19_S1L_EEENS5_IJS1L_SB_EEEEEEENS4_17SM75_U32x4_LDSM_NENS4_14SM90_TMA_STOREES1Z_NS4_17SM90_U32x4_STSM_NENS4_9Copy_AtomIJS22_NS_6half_tEEEEvEEEvvEEEEvNT_6ParamsE) ;  /* 0xfffffe9804447950 */ /* 0x000fea0003c3ffff */
.L_x_650:
[----:B------:R-:W-:-:S00]  /*166f0*/  BRA `(.L_x_650) ;  /* 0xfffffffc00fc7947 */ /* 0x000fc0000383ffff */
[----:B------:R-:W-:-:S00]  /*16700*/  NOP ;  /* 0x0000000000007918 */ /* 0x000fc00000000000 */
[----:B------:R-:W-:-:S00]  /*16710*/  NOP ;  /* 0x0000000000007918 */ /* 0x000fc00000000000 */
[----:B------:R-:W-:-:S00]  /*16720*/  NOP ;  /* 0x0000000000007918 */ /* 0x000fc00000000000 */
[----:B------:R-:W-:-:S00]  /*16730*/  NOP ;  /* 0x0000000000007918 */ /* 0x000fc00000000000 */
[----:B------:R-:W-:-:S00]  /*16740*/  NOP ;  /* 0x0000000000007918 */ /* 0x000fc00000000000 */
[----:B------:R-:W-:-:S00]  /*16750*/  NOP ;  /* 0x0000000000007918 */ /* 0x000fc00000000000 */
[----:B------:R-:W-:-:S00]  /*16760*/  NOP ;  /* 0x0000000000007918 */ /* 0x000fc00000000000 */
[----:B------:R-:W-:-:S00]  /*16770*/  NOP ;  /* 0x0000000000007918 */ /* 0x000fc00000000000 */
.L_x_651:


//--------------------- .nv.global.init           --------------------------
	.section	.nv.global.init,"aw",@progbits
.nv.global.init:
	.type		$str$22,@object
	.size		$str$22,($str$26 - $str$22)
$str$22:
        /*0000*/ 	.byte	0x6b, 0x5f, 0x74, 0x69, 0x6c, 0x65, 0x5f, 0x63, 0x6f, 0x75, 0x6e, 0x74, 0x20, 0x3e, 0x3d, 0x20
        /*0010*/ 	.byte	0x31, 0x00
	.type		$str$26,@object
	.size		$str$26,($str$27 - $str$26)
$str$26:
        /*0012*/ 	.byte	0x28, 0x61, 0x64, 0x64, 0x72, 0x65, 0x73, 0x73, 0x20, 0x26, 0x20, 0x6d, 0x61, 0x73, 0x6b, 0x29
        /*0022*/ 	.byte	0x20, 0x3d, 0x3d, 0x20, 0x30, 0x00
	.type		$str$27,@object
	.size		$str$27,($str$23 - $str$27)
$str$27:
        /*0028*/ 	.byte	0x2f, 0x74, 0x6d, 0x70, 0x2f, 0x63, 0x75, 0x74, 0x6c, 0x61, 0x73, 0x73, 0x5f, 0x73, 0x77, 0x65
        /*0038*/ 	.byte	0x65, 0x70, 0x5f, 0x73, 0x72, 0x63, 0x2f, 0x69, 0x6e, 0x63, 0x6c, 0x75, 0x64, 0x65, 0x2f, 0x63
        /*0048*/ 	.byte	0x75, 0x74, 0x65, 0x2f, 0x70, 0x6f, 0x69, 0x6e, 0x74, 0x65, 0x72, 0x5f, 0x66, 0x6c, 0x61, 0x67
        /*0058*/ 	.byte	0x67, 0x65, 0x64, 0x2e, 0x68, 0x70, 0x70, 0x00
	.type		$str$23,@object
	.size		$str$23,(__unnamed_2 - $str$23)
$str$23:
        /*0060*/ 	.byte	0x2f, 0x74, 0x6d, 0x70, 0x2f, 0x63, 0x75, 0x74, 0x6c, 0x61, 0x73, 0x73, 0x5f, 0x73, 0x77, 0x65
        /*0070*/ 	.byte	0x65, 0x70, 0x5f, 0x73, 0x72, 0x63, 0x2f, 0x69, 0x6e, 0x63, 0x6c, 0x75, 0x64, 0x65, 0x2f, 0x63
        /*0080*/ 	.byte	0x75, 0x74, 0x6c, 0x61, 0x73, 0x73, 0x2f, 0x67, 0x65, 0x6d, 0x6d, 0x2f, 0x63, 0x6f, 0x6c, 0x6c
        /*0090*/ 	.byte	0x65, 0x63, 0x74, 0x69, 0x76, 0x65, 0x2f, 0x73, 0x6d, 0x39, 0x30, 0x5f, 0x6d, 0x6d, 0x61, 0x5f
        /*00a0*/ 	.byte	0x74, 0x6d, 0x61, 0x5f, 0x67, 0x6d, 0x6d, 0x61, 0x5f, 0x73, 0x73, 0x5f, 0x77, 0x61, 0x72, 0x70
        /*00b0*/ 	.byte	0x73, 0x70, 0x65, 0x63, 0x69, 0x61, 0x6c, 0x69, 0x7a, 0x65, 0x64, 0x2e, 0x68, 0x70, 0x70, 0x00
	.type		__unnamed_2,@object
	.size		__unnamed_2,(__unnamed_1 - __unnamed_2)
__unnamed_2:
        /*00c0*/ 	.byte	0x61, 0x75, 0x74, 0x6f, 0x20, 0x63, 0x75, 0x74, 0x65, 0x3a, 0x3a, 0x61, 0x73, 0x5f, 0x70, 0x6f
        /* <DEDUP_REMOVED lines=27> */
        /*0280*/ 	.byte	0x3c, 0x34, 0x30, 0x39, 0x36, 0x3e, 0x3e, 0x3e, 0x3e, 0x3e, 0x5d, 0x00
	.type		__unnamed_1,@object
	.size		__unnamed_1,(.L_0 - __unnamed_1)
__unnamed_1:
        /* <DEDUP_REMOVED lines=181> */
        /*0ddc*/ 	.byte	0x74, 0x69, 0x74, 0x79, 0x5d, 0x00
.L_0:


//--------------------- .nv.shared._ZN7cutlass13device_kernelINS_4gemm6kernel13GemmUniversalIN4cute5tupleIJiiiiEEENS1_10collective13CollectiveMmaINS1_34MainloopSm90TmaGmmaWarpSpecializedILi4ENS5_IJNS4_1CILi1EEESB_SB_EEENS1_35KernelTmaWarpSpecializedCooperativeEEENS5_IJNSA_ILi128EEENSA_ILi256EEENSA_ILi64EEEEEENS_10bfloat16_tENS5_IJlSB_lEEESJ_SK_NS4_8TiledMMAINS4_8MMA_AtomIJNS4_4SM904GMMA28MMA_64x256x16_F32BF16BF16_SSILNSO_5MajorE0ELSQ_0ELNSO_7ScaleInE1ELSR_1EEEEEENS4_6LayoutINS5_IJNSA_ILi2EEESB_SB_EEENS5_IJSB_NSA_ILi0EEESX_EEEEENS5_IJNS4_10UnderscoreES10_S10_EEEEENS4_13SM90_TMA_LOADENS4_14ComposedLayoutINS4_7SwizzleILi3ELi4ELi3EEENS4_18smem_ptr_flag_bitsILi16EEENSU_INS5_IJNSA_ILi8EEESH_EEENS5_IJSH_SB_EEEEEEEvNS4_8identityES13_S1D_vS1E_EENS_8epilogue10collective18CollectiveEpilogueINS1G_22Sm90TmaWarpSpecializedILi4ELi2ELi16ELb1ELb0EEEJSI_NS5_IJSF_NSA_ILi32EEEEEESJ_SK_SJ_SK_NS1G_6fusion15FusionCallbacksIS1K_NS1N_13LinCombEltActINS1G_6thread4SiLuESJ_fSJ_fLNS_15FloatRoundStyleE2EEESI_S1M_JEEES13_NS14_INS15_ILi2ELi4ELi3EEES18_NSU_INS5_IJS19_S1L_EEENS5_IJS1L_SB_EEEEEEENS4_17SM75_U32x4_LDSM_NENS4_14SM90_TMA_STOREES1Z_NS4_17SM90_U32x4_STSM_NENS4_9Copy_AtomIJS22_NS_6half_tEEEEvEEEvvEEEEvNT_6ParamsE --------------------------
	.section	.nv.shared._ZN7cutlass13device_kernelINS_4gemm6kernel13GemmUniversalIN4cute5tupleIJiiiiEEENS1_10collective13CollectiveMmaINS1_34MainloopSm90TmaGmmaWarpSpecializedILi4ENS5_IJNS4_1CILi1EEESB_SB_EEENS1_35KernelTmaWarpSpecializedCooperativeEEENS5_IJNSA_ILi128EEENSA_ILi256EEENSA_ILi64EEEEEENS_10bfloat16_tENS5_IJlSB_lEEESJ_SK_NS4_8TiledMMAINS4_8MMA_AtomIJNS4_4SM904GMMA28MMA_64x256x16_F32BF16BF16_SSILNSO_5MajorE0ELSQ_0ELNSO_7ScaleInE1ELSR_1EEEEEENS4_6LayoutINS5_IJNSA_ILi2EEESB_SB_EEENS5_IJSB_NSA_ILi0EEESX_EEEEENS5_IJNS4_10UnderscoreES10_S10_EEEEENS4_13SM90_TMA_LOADENS4_14ComposedLayoutINS4_7SwizzleILi3ELi4ELi3EEENS4_18smem_ptr_flag_bitsILi16EEENSU_INS5_IJNSA_ILi8EEESH_EEENS5_IJSH_SB_EEEEEEEvNS4_8identityES13_S1D_vS1E_EENS_8epilogue10collective18CollectiveEpilogueINS1G_22Sm90TmaWarpSpecializedILi4ELi2ELi16ELb1ELb0EEEJSI_NS5_IJSF_NSA_ILi32EEEEEESJ_SK_SJ_SK_NS1G_6fusion15FusionCallbacksIS1K_NS1N_13LinCombEltActINS1G_6thread4SiLuESJ_fSJ_fLNS_15FloatRoundStyleE2EEESI_S1M_JEEES13_NS14_INS15_ILi2ELi4ELi3EEES18_NSU_INS5_IJS19_S1L_EEENS5_IJS1L_SB_EEEEEEENS4_17SM75_U32x4_LDSM_NENS4_14SM90_TMA_STOREES1Z_NS4_17SM90_U32x4_STSM_NENS4_9Copy_AtomIJS22_NS_6half_tEEEEvEEEvvEEEEvNT_6ParamsE,"aw",@nobits
	.sectionflags	@""
	.align	16
	.zero		1024


//--------------------- .nv.shared.reserved.0     --------------------------
	.section	.nv.shared.reserved.0,"aw",@nobits
	.weak		__nv_reservedSMEM_offset_0_alias
	.size		__nv_reservedSMEM_offset_0_alias, 0, 0
	.other		__nv_reservedSMEM_offset_0_alias,@"STO_CUDA_RESERVED_SHARED STV_DEFAULT"
__nv_reservedSMEM_offset_0_alias:
	.zero		0


//--------------------- .nv.global                --------------------------
	.section	.nv.global,"aw",@nobits
.nv.global:
	.type		_ZN39_INTERNAL_9baec7a3_4_k_cu_ece56fb3_34224cute1_E,@object
	.size		_ZN39_INTERNAL_9baec7a3_4_k_cu_ece56fb3_34224cute1_E,(_ZN39_INTERNAL_9baec7a3_4_k_cu_ece56fb3_34224cuda3std3__45__cpo6cbeginE - _ZN39_INTERNAL_9baec7a3_4_k_cu_ece56fb3_34224cute1_E)
_ZN39_INTERNAL_9baec7a3_4_k_cu_ece56fb3_34224cute1_E:
	.zero		1
	.type		_ZN39_INTERNAL_9baec7a3_4_k_cu_ece56fb3_34224cuda3std3__45__cpo6cbeginE,@object
	.size		_ZN39_INTERNAL_9baec7a3_4_k_cu_ece56fb3_34224cuda3std3__45__cpo6cbeginE,(_ZN39_INTERNAL_9baec7a3_4_k_cu_ece56fb3_34224cuda3std3__48in_placeE - _ZN39_INTERNAL_9baec7a3_4_k_cu_ece56fb3_34224cuda3std3__45__cpo6cbeginE)
_ZN39_INTERNAL_9baec7a3_4_k_cu_ece56fb3_34224cuda3std3__45__cpo6cbeginE:
	.zero		1
	.type		_ZN39_INTERNAL_9baec7a3_4_k_cu_ece56fb3_34224cuda3std3__48in_placeE,@object
	.size		_ZN39_INTERNAL_9baec7a3_4_k_cu_ece56fb3_34224cuda3std3__48in_placeE,(_ZN39_INTERNAL_9baec7a3_4_k_cu_ece56fb3_34224cuda3std6ranges3__45__cpo9iter_moveE - _ZN39_INTERNAL_9baec7a3_4_k_cu_ece56fb3_34224cuda3std3__48in_placeE)
_ZN39_INTERNAL_9baec7a3_4_k_cu_ece56fb3_34224cuda3std3__48in_placeE:
	.zero		1
	.type		_ZN39_INTERNAL_9baec7a3_4_k_cu_ece56fb3_34224cuda3std6ranges3__45__cpo9iter_moveE,@object
	.size		_ZN39_INTERNAL_9baec7a3_4_k_cu_ece56fb3_34224cuda3std6ranges3__45__cpo9iter_moveE,(_ZN39_INTERNAL_9baec7a3_4_k_cu_ece56fb3_34224cuda3std3__45__cpo5beginE - _ZN39_INTERNAL_9baec7a3_4_k_cu_ece56fb3_34224cuda3std6ranges3__45__cpo9iter_moveE)
_ZN39_INTERNAL_9baec7a3_4_k_cu_ece56fb3_34224cuda3std6ranges3__45__cpo9iter_moveE:
	.zero		1
	.type		_ZN39_INTERNAL_9baec7a3_4_k_cu_ece56fb3_34224cuda3std3__45__cpo5beginE,@object
	.size		_ZN39_INTERNAL_9baec7a3_4_k_cu_ece56fb3_34224cuda3std3__45__cpo5beginE,(_ZN39_INTERNAL_9baec7a3_4_k_cu_ece56fb3_34224cuda3std3__441_GLOBAL__N__9baec7a3_4_k_cu_ece56fb3_34226ignoreE - _ZN39_INTERNAL_9baec7a3_4_k_cu_ece56fb3_34224cuda3std3__45__cpo5beginE)
_ZN39_INTERNAL_9baec7a3_4_k_cu_ece56fb3_34224cuda3std3__45__cpo5beginE:
	.zero		1
	.type		_ZN39_INTERNAL_9baec7a3_4_k_cu_ece56fb3_34224cuda3std3__441_GLOBAL__N__9baec7a3_4_k_cu_ece56fb3_34226ignoreE,@object
	.size		_ZN39_INTERNAL_9baec7a3_4_k_cu_ece56fb3_34224cuda3std3__441_GLOBAL__N__9baec7a3_4_k_cu_ece56fb3_34226ignoreE,(_ZN39_INTERNAL_9baec7a3_4_k_cu_ece56fb3_34224cute7productE - _ZN39_INTERNAL_9baec7a3_4_k_cu_ece56fb3_34224cuda3std3__441_GLOBAL__N__9baec7a3_4_k_cu_ece56fb3_34226ignoreE)
_ZN39_INTERNAL_9baec7a3_4_k_cu_ece56fb3_34224cuda3std3__441_GLOBAL__N__9baec7a3_4_k_cu_ece56fb3_34226ignoreE:
	.zero		1
	.type		_ZN39_INTERNAL_9baec7a3_4_k_cu_ece56fb3_34224cute7productE,@object
	.size		_ZN39_INTERNAL_9baec7a3_4_k_cu_ece56fb3_34224cute7productE,(_ZN39_INTERNAL_9baec7a3_4_k_cu_ece56fb3_34224cuda3std3__45__cpo3endE - _ZN39_INTERNAL_9baec7a3_4_k_cu_ece56fb3_34224cute7productE)
_ZN39_INTERNAL_9baec7a3_4_k_cu_ece56fb3_34224cute7productE:
	.zero		1
	.type		_ZN39_INTERNAL_9baec7a3_4_k_cu_ece56fb3_34224cuda3std3__45__cpo3endE,@object
	.size		_ZN39_INTERNAL_9baec7a3_4_k_cu_ece56fb3_34224cuda3std3__45__cpo3endE,(_ZN39_INTERNAL_9baec7a3_4_k_cu_ece56fb3_34224cuda3std3__419piecewise_constructE - _ZN39_INTERNAL_9baec7a3_4_k_cu_ece56fb3_34224cuda3std3__45__cpo3endE)
_ZN39_INTERNAL_9baec7a3_4_k_cu_ece56fb3_34224cuda3std3__45__cpo3endE:
	.zero		1
	.type		_ZN39_INTERNAL_9baec7a3_4_k_cu_ece56fb3_34224cuda3std3__419piecewise_constructE,@object
	.size		_ZN39_INTERNAL_9baec7a3_4_k_cu_ece56fb3_34224cuda3std3__419piecewise_constructE,(_ZN39_INTERNAL_9baec7a3_4_k_cu_ece56fb3_34224cuda3std3__45__cpo4cendE - _ZN39_INTERNAL_9baec7a3_4_k_cu_ece56fb3_34224cuda3std3__419piecewise_constructE)
_ZN39_INTERNAL_9baec7a3_4_k_cu_ece56fb3_34224cuda3std3__419piecewise_constructE:
	.zero		1
	.type		_ZN39_INTERNAL_9baec7a3_4_k_cu_ece56fb3_34224cuda3std3__45__cpo4cendE,@object
	.size		_ZN39_INTERNAL_9baec7a3_4_k_cu_ece56fb3_34224cuda3std3__45__cpo4cendE,(_ZN39_INTERNAL_9baec7a3_4_k_cu_ece56fb3_34224cuda3std6ranges3__45__cpo4swapE - _ZN39_INTERNAL_9baec7a3_4_k_cu_ece56fb3_34224cuda3std3__45__cpo4cendE)
_ZN39_INTERNAL_9baec7a3_4_k_cu_ece56fb3_34224cuda3std3__45__cpo4cendE:
	.zero		1
	.type		_ZN39_INTERNAL_9baec7a3_4_k_cu_ece56fb3_34224cuda3std6ranges3__45__cpo4swapE,@object
	.size		_ZN39_INTERNAL_9baec7a3_4_k_cu_ece56fb3_34224cuda3std6ranges3__45__cpo4swapE,(.L_9 - _ZN39_INTERNAL_9baec7a3_4_k_cu_ece56fb3_34224cuda3std6ranges3__45__cpo4swapE)
_ZN39_INTERNAL_9baec7a3_4_k_cu_ece56fb3_34224cuda3std6ranges3__45__cpo4swapE:
	.zero		1
.L_9:


//--------------------- .nv.constant0._ZN7cutlass13device_kernelINS_4gemm6kernel13GemmUniversalIN4cute5tupleIJiiiiEEENS1_10collective13CollectiveMmaINS1_34MainloopSm90TmaGmmaWarpSpecializedILi4ENS5_IJNS4_1CILi1EEESB_SB_EEENS1_35KernelTmaWarpSpecializedCooperativeEEENS5_IJNSA_ILi128EEENSA_ILi256EEENSA_ILi64EEEEEENS_10bfloat16_tENS5_IJlSB_lEEESJ_SK_NS4_8TiledMMAINS4_8MMA_AtomIJNS4_4SM904GMMA28MMA_64x256x16_F32BF16BF16_SSILNSO_5MajorE0ELSQ_0ELNSO_7ScaleInE1ELSR_1EEEEEENS4_6LayoutINS5_IJNSA_ILi2EEESB_SB_EEENS5_IJSB_NSA_ILi0EEESX_EEEEENS5_IJNS4_10UnderscoreES10_S10_EEEEENS4_13SM90_TMA_LOADENS4_14ComposedLayoutINS4_7SwizzleILi3ELi4ELi3EEENS4_18smem_ptr_flag_bitsILi16EEENSU_INS5_IJNSA_ILi8EEESH_EEENS5_IJSH_SB_EEEEEEEvNS4_8identityES13_S1D_vS1E_EENS_8epilogue10collective18CollectiveEpilogueINS1G_22Sm90TmaWarpSpecializedILi4ELi2ELi16ELb1ELb0EEEJSI_NS5_IJSF_NSA_ILi32EEEEEESJ_SK_SJ_SK_NS1G_6fusion15FusionCallbacksIS1K_NS1N_13LinCombEltActINS1G_6thread4SiLuESJ_fSJ_fLNS_15FloatRoundStyleE2EEESI_S1M_JEEES13_NS14_INS15_ILi2ELi4ELi3EEES18_NSU_INS5_IJS19_S1L_EEENS5_IJS1L_SB_EEEEEEENS4_17SM75_U32x4_LDSM_NENS4_14SM90_TMA_STOREES1Z_NS4_17SM90_U32x4_STSM_NENS4_9Copy_AtomIJS22_NS_6half_tEEEEvEEEvvEEEEvNT_6ParamsE --------------------------
	.section	.nv.constant0._ZN7cutlass13device_kernelINS_4gemm6kernel13GemmUniversalIN4cute5tupleIJiiiiEEENS1_10collective13CollectiveMmaINS1_34MainloopSm90TmaGmmaWarpSpecializedILi4ENS5_IJNS4_1CILi1EEESB_SB_EEENS1_35KernelTmaWarpSpecializedCooperativeEEENS5_IJNSA_ILi128EEENSA_ILi256EEENSA_ILi64EEEEEENS_10bfloat16_tENS5_IJlSB_lEEESJ_SK_NS4_8TiledMMAINS4_8MMA_AtomIJNS4_4SM904GMMA28MMA_64x256x16_F32BF16BF16_SSILNSO_5MajorE0ELSQ_0ELNSO_7ScaleInE1ELSR_1EEEEEENS4_6LayoutINS5_IJNSA_ILi2EEESB_SB_EEENS5_IJSB_NSA_ILi0EEESX_EEEEENS5_IJNS4_10UnderscoreES10_S10_EEEEENS4_13SM90_TMA_LOADENS4_14ComposedLayoutINS4_7SwizzleILi3ELi4ELi3EEENS4_18smem_ptr_flag_bitsILi16EEENSU_INS5_IJNSA_ILi8EEESH_EEENS5_IJSH_SB_EEEEEEEvNS4_8identityES13_S1D_vS1E_EENS_8epilogue10collective18CollectiveEpilogueINS1G_22Sm90TmaWarpSpecializedILi4ELi2ELi16ELb1ELb0EEEJSI_NS5_IJSF_NSA_ILi32EEEEEESJ_SK_SJ_SK_NS1G_6fusion15FusionCallbacksIS1K_NS1N_13LinCombEltActINS1G_6thread4SiLuESJ_fSJ_fLNS_15FloatRoundStyleE2EEESI_S1M_JEEES13_NS14_INS15_ILi2ELi4ELi3EEES18_NSU_INS5_IJS19_S1L_EEENS5_IJS1L_SB_EEEEEEENS4_17SM75_U32x4_LDSM_NENS4_14SM90_TMA_STOREES1Z_NS4_17SM90_U32x4_STSM_NENS4_9Copy_AtomIJS22_NS_6half_tEEEEvEEEvvEEEEvNT_6ParamsE,"a",@progbits
	.sectionflags	@""
	.align	4
.nv.constant0._ZN7cutlass13device_kernelINS_4gemm6kernel13GemmUniversalIN4cute5tupleIJiiiiEEENS1_10collective13CollectiveMmaINS1_34MainloopSm90TmaGmmaWarpSpecializedILi4ENS5_IJNS4_1CILi1EEESB_SB_EEENS1_35KernelTmaWarpSpecializedCooperativeEEENS5_IJNSA_ILi128EEENSA_ILi256EEENSA_ILi64EEEEEENS_10bfloat16_tENS5_IJlSB_lEEESJ_SK_NS4_8TiledMMAINS4_8MMA_AtomIJNS4_4SM904GMMA28MMA_64x256x16_F32BF16BF16_SSILNSO_5MajorE0ELSQ_0ELNSO_7ScaleInE1ELSR_1EEEEEENS4_6LayoutINS5_IJNSA_ILi2EEESB_SB_EEENS5_IJSB_NSA_ILi0EEESX_EEEEENS5_IJNS4_10UnderscoreES10_S10_EEEEENS4_13SM90_TMA_LOADENS4_14ComposedLayoutINS4_7SwizzleILi3ELi4ELi3EEENS4_18smem_ptr_flag_bitsILi16EEENSU_INS5_IJNSA_ILi8EEESH_EEENS5_IJSH_SB_EEEEEEEvNS4_8identityES13_S1D_vS1E_EENS_8epilogue10collective18CollectiveEpilogueINS1G_22Sm90TmaWarpSpecializedILi4ELi2ELi16ELb1ELb0EEEJSI_NS5_IJSF_NSA_ILi32EEEEEESJ_SK_SJ_SK_NS1G_6fusion15FusionCallbacksIS1K_NS1N_13LinCombEltActINS1G_6thread4SiLuESJ_fSJ_fLNS_15FloatRoundStyleE2EEESI_S1M_JEEES13_NS14_INS15_ILi2ELi4ELi3EEES18_NSU_INS5_IJS19_S1L_EEENS5_IJS1L_SB_EEEEEEENS4_17SM75_U32x4_LDSM_NENS4_14SM90_TMA_STOREES1Z_NS4_17SM90_U32x4_STSM_NENS4_9Copy_AtomIJS22_NS_6half_tEEEEvEEEvvEEEEvNT_6ParamsE:
	.zero		2432


//--------------------- SYMBOLS --------------------------

	.type		.nv.reservedSmem.offset0,@object
	.size		.nv.reservedSmem.offset0,0x4
	.type		__assertfail,@function
